	.target	sm_100a

	.elftype	@"ET_EXEC"


//--------------------- .note.nv.tkinfo           --------------------------
	.section	.note.nv.tkinfo,"",@"SHT_NOTE"
	.sectionflags	@"SHF_NOTE_NV_TKINFO"
	.tkinfo
        /*0018*/ 	.word	0x00000002
        /*0030*/ 	.string	""
        /*0030*/ 	.string	"ptxas"
        /*0030*/ 	.string	"Cuda compilation tools, release 13.0, V13.0.88"
        /*0030*/ 	.string	"Build cuda_13.0.r13.0/compiler.36424714_0"
        /*0030*/ 	.string	"-arch sm_100a -m 64 "



//--------------------- .note.nv.cuinfo           --------------------------
	.section	.note.nv.cuinfo,"",@"SHT_NOTE"
	.sectionflags	@"SHF_NOTE_NV_CUINFO"
        /*0018*/ 	.short	0x0002
        /*001a*/ 	.short	0x0064
        /*001c*/ 	.short	0x0082
	.zero		2


//--------------------- .nv.info                  --------------------------
	.section	.nv.info,"",@"SHT_CUDA_INFO"
	.align	4


	//----- nvinfo : EIATTR_REGCOUNT
	.align		4
        /*0000*/ 	.byte	0x04, 0x2f
        /*0002*/ 	.short	(.L_19 - .L_18)
	.align		4
.L_18:
        /*0004*/ 	.word	index@(_ZN7cutlass13device_kernelINS_4gemm6kernel13GemmUniversalIN4cute5tupleIJiiiiEEENS1_10collective13CollectiveMmaINS1_46MainloopSm100TmaUmmaWarpSpecializedBlockScaledILi6ELi2ELi1ENS5_IJNS4_1CILi1EEESB_SB_EEEEENS5_IJNSA_ILi128EEENSA_ILi256EEESE_EEENS5_IJNS_12float_e2m1_tENS_13float_ue8m0_tEEEENS5_IJNS5_IJlSB_lEEENS4_6LayoutINS5_IJNS5_IJNS5_IJNSA_ILi32EEENSA_ILi4EEEEEEiEEESP_NS5_IJSB_iEEEEEENS5_IJNS5_IJNS5_IJNSA_ILi16EEESN_EEEiEEENS5_IJNS5_IJNSA_ILi0EEESB_EEENSA_ILi512EEEEEENS5_IJSV_iEEEEEEEEEEESJ_S12_NS4_8TiledMMAINS4_8MMA_AtomIJNS4_17SM100_MMA_MXF4_SSISH_SH_fSI_Li128ELi256ELi32ELNS4_4UMMA5MajorE0ELS17_0ELNS16_7ScaleInE0ELS18_0EEEEEENSL_ISC_NS5_IJSV_SV_SV_EEEEENS5_IJNS4_10UnderscoreES1D_S1D_EEEEENS5_IJNS4_13SM90_TMA_LOADES1G_EEENS5_IJNS4_14ComposedLayoutINS4_7SwizzleILi2ELi4ELi3EEENS4_18smem_ptr_flag_bitsILi4EEENSL_INS5_IJNSA_ILi8EEESE_EEENS5_IJSE_SB_EEEEEEENSL_INS5_IJNS5_IJNS5_IJSO_SB_EEENS5_IJSM_NSA_ILi2EEEEEEEEESB_NS5_IJS1T_SB_EEEEEENS5_IJNS5_IJNS5_IJST_SX_EEESW_EEESV_NS5_IJS1T_SX_EEEEEEEEEEEvNS4_8identityES1H_NS5_IJS1R_NSL_INS5_IJNS5_IJNS5_IJSO_S1T_EEES1U_EEESB_S1W_EEENS5_IJS1Z_SV_NS5_IJS1T_NSA_ILi1024EEEEEEEEEEEEEEvS24_EENS_8epilogue10collective18CollectiveEpilogueINS2E_23Sm100TmaWarpSpecializedILi4ELi2ELi64ELb1ELb0EEEJSG_NS5_IJNSL_ISE_SB_EENSL_INSA_ILi64EEESB_EEEEENS_10bfloat16_tESK_S2N_SK_NS2E_6fusion15FusionCallbacksIS2I_NS2O_17LinearCombinationIS2N_fS2N_fLNS_15FloatRoundStyleE2EEESG_S2M_JEEENS4_5SM1004TMEM4LOAD26SM100_TMEM_LOAD_32dp32b64xES1G_NS1I_INS1J_ILi3ELi4ELi3EEENS1L_ILi16EEENSL_INS5_IJS1N_S2K_EEENS5_IJS2K_SB_EEEEEEENS4_39AutoVectorizingCopyWithAssumedAlignmentILi128EEENS4_14SM90_TMA_STOREES33_S35_S35_EEEvvEEEEvNT_6ParamsE)
        /*0008*/ 	.word	0x000000ba


	//----- nvinfo : EIATTR_FRAME_SIZE
	.align		4
.L_19:
        /*000c*/ 	.byte	0x04, 0x11
        /*000e*/ 	.short	(.L_21 - .L_20)
	.align		4
.L_20:
        /*0010*/ 	.word	index@($__internal_2_$__cuda_sm10x_tcgen05_guardrail_trap_unallocated_columns_being_dealloced)
        /*0014*/ 	.word	0x00000000


	//----- nvinfo : EIATTR_FRAME_SIZE
	.align		4
.L_21:
        /*0018*/ 	.byte	0x04, 0x11
        /*001a*/ 	.short	(.L_23 - .L_22)
	.align		4
.L_22:
        /*001c*/ 	.word	index@($__internal_1_$__cuda_sm10x_tcgen05_guardrail_trap_phase_invalid_during_alloc)
        /*0020*/ 	.word	0x00000000


	//----- nvinfo : EIATTR_FRAME_SIZE
	.align		4
.L_23:
        /*0024*/ 	.byte	0x04, 0x11
        /*0026*/ 	.short	(.L_25 - .L_24)
	.align		4
.L_24:
        /*0028*/ 	.word	index@($__internal_0_$__cuda_sm10x_tcgen05_guardrail_trap_col_being_dealloced_not_returned_by_alloc)
        /*002c*/ 	.word	0x00000000


	//----- nvinfo : EIATTR_FRAME_SIZE
	.align		4
.L_25:
        /*0030*/ 	.byte	0x04, 0x11
        /*0032*/ 	.short	(.L_27 - .L_26)
	.align		4
.L_26:
        /*0034*/ 	.word	index@(_ZN7cutlass13device_kernelINS_4gemm6kernel13GemmUniversalIN4cute5tupleIJiiiiEEENS1_10collective13CollectiveMmaINS1_46MainloopSm100TmaUmmaWarpSpecializedBlockScaledILi6ELi2ELi1ENS5_IJNS4_1CILi1EEESB_SB_EEEEENS5_IJNSA_ILi128EEENSA_ILi256EEESE_EEENS5_IJNS_12float_e2m1_tENS_13float_ue8m0_tEEEENS5_IJNS5_IJlSB_lEEENS4_6LayoutINS5_IJNS5_IJNS5_IJNSA_ILi32EEENSA_ILi4EEEEEEiEEESP_NS5_IJSB_iEEEEEENS5_IJNS5_IJNS5_IJNSA_ILi16EEESN_EEEiEEENS5_IJNS5_IJNSA_ILi0EEESB_EEENSA_ILi512EEEEEENS5_IJSV_iEEEEEEEEEEESJ_S12_NS4_8TiledMMAINS4_8MMA_AtomIJNS4_17SM100_MMA_MXF4_SSISH_SH_fSI_Li128ELi256ELi32ELNS4_4UMMA5MajorE0ELS17_0ELNS16_7ScaleInE0ELS18_0EEEEEENSL_ISC_NS5_IJSV_SV_SV_EEEEENS5_IJNS4_10UnderscoreES1D_S1D_EEEEENS5_IJNS4_13SM90_TMA_LOADES1G_EEENS5_IJNS4_14ComposedLayoutINS4_7SwizzleILi2ELi4ELi3EEENS4_18smem_ptr_flag_bitsILi4EEENSL_INS5_IJNSA_ILi8EEESE_EEENS5_IJSE_SB_EEEEEEENSL_INS5_IJNS5_IJNS5_IJSO_SB_EEENS5_IJSM_NSA_ILi2EEEEEEEEESB_NS5_IJS1T_SB_EEEEEENS5_IJNS5_IJNS5_IJST_SX_EEESW_EEESV_NS5_IJS1T_SX_EEEEEEEEEEEvNS4_8identityES1H_NS5_IJS1R_NSL_INS5_IJNS5_IJNS5_IJSO_S1T_EEES1U_EEESB_S1W_EEENS5_IJS1Z_SV_NS5_IJS1T_NSA_ILi1024EEEEEEEEEEEEEEvS24_EENS_8epilogue10collective18CollectiveEpilogueINS2E_23Sm100TmaWarpSpecializedILi4ELi2ELi64ELb1ELb0EEEJSG_NS5_IJNSL_ISE_SB_EENSL_INSA_ILi64EEESB_EEEEENS_10bfloat16_tESK_S2N_SK_NS2E_6fusion15FusionCallbacksIS2I_NS2O_17LinearCombinationIS2N_fS2N_fLNS_15FloatRoundStyleE2EEESG_S2M_JEEENS4_5SM1004TMEM4LOAD26SM100_TMEM_LOAD_32dp32b64xES1G_NS1I_INS1J_ILi3ELi4ELi3EEENS1L_ILi16EEENSL_INS5_IJS1N_S2K_EEENS5_IJS2K_SB_EEEEEEENS4_39AutoVectorizingCopyWithAssumedAlignmentILi128EEENS4_14SM90_TMA_STOREES33_S35_S35_EEEvvEEEEvNT_6ParamsE)
        /*0038*/ 	.word	0x00000000


	//----- nvinfo : EIATTR_MIN_STACK_SIZE
	.align		4
.L_27:
        /*003c*/ 	.byte	0x04, 0x12
        /*003e*/ 	.short	(.L_29 - .L_28)
	.align		4
.L_28:
        /*0040*/ 	.word	index@(_ZN7cutlass13device_kernelINS_4gemm6kernel13GemmUniversalIN4cute5tupleIJiiiiEEENS1_10collective13CollectiveMmaINS1_46MainloopSm100TmaUmmaWarpSpecializedBlockScaledILi6ELi2ELi1ENS5_IJNS4_1CILi1EEESB_SB_EEEEENS5_IJNSA_ILi128EEENSA_ILi256EEESE_EEENS5_IJNS_12float_e2m1_tENS_13float_ue8m0_tEEEENS5_IJNS5_IJlSB_lEEENS4_6LayoutINS5_IJNS5_IJNS5_IJNSA_ILi32EEENSA_ILi4EEEEEEiEEESP_NS5_IJSB_iEEEEEENS5_IJNS5_IJNS5_IJNSA_ILi16EEESN_EEEiEEENS5_IJNS5_IJNSA_ILi0EEESB_EEENSA_ILi512EEEEEENS5_IJSV_iEEEEEEEEEEESJ_S12_NS4_8TiledMMAINS4_8MMA_AtomIJNS4_17SM100_MMA_MXF4_SSISH_SH_fSI_Li128ELi256ELi32ELNS4_4UMMA5MajorE0ELS17_0ELNS16_7ScaleInE0ELS18_0EEEEEENSL_ISC_NS5_IJSV_SV_SV_EEEEENS5_IJNS4_10UnderscoreES1D_S1D_EEEEENS5_IJNS4_13SM90_TMA_LOADES1G_EEENS5_IJNS4_14ComposedLayoutINS4_7SwizzleILi2ELi4ELi3EEENS4_18smem_ptr_flag_bitsILi4EEENSL_INS5_IJNSA_ILi8EEESE_EEENS5_IJSE_SB_EEEEEEENSL_INS5_IJNS5_IJNS5_IJSO_SB_EEENS5_IJSM_NSA_ILi2EEEEEEEEESB_NS5_IJS1T_SB_EEEEEENS5_IJNS5_IJNS5_IJST_SX_EEESW_EEESV_NS5_IJS1T_SX_EEEEEEEEEEEvNS4_8identityES1H_NS5_IJS1R_NSL_INS5_IJNS5_IJNS5_IJSO_S1T_EEES1U_EEESB_S1W_EEENS5_IJS1Z_SV_NS5_IJS1T_NSA_ILi1024EEEEEEEEEEEEEEvS24_EENS_8epilogue10collective18CollectiveEpilogueINS2E_23Sm100TmaWarpSpecializedILi4ELi2ELi64ELb1ELb0EEEJSG_NS5_IJNSL_ISE_SB_EENSL_INSA_ILi64EEESB_EEEEENS_10bfloat16_tESK_S2N_SK_NS2E_6fusion15FusionCallbacksIS2I_NS2O_17LinearCombinationIS2N_fS2N_fLNS_15FloatRoundStyleE2EEESG_S2M_JEEENS4_5SM1004TMEM4LOAD26SM100_TMEM_LOAD_32dp32b64xES1G_NS1I_INS1J_ILi3ELi4ELi3EEENS1L_ILi16EEENSL_INS5_IJS1N_S2K_EEENS5_IJS2K_SB_EEEEEEENS4_39AutoVectorizingCopyWithAssumedAlignmentILi128EEENS4_14SM90_TMA_STOREES33_S35_S35_EEEvvEEEEvNT_6ParamsE)
        /*0044*/ 	.word	0x00000000
.L_29:


//--------------------- .nv.compat                --------------------------
	.section	.nv.compat,"",@"SHT_CUDA_COMPAT_INFO"
	.align	4
        /*0000*/ 	.byte	0x02, 0x09, 0x01, 0x00, 0x02, 0x02, 0x02, 0x00, 0x02, 0x05, 0x05, 0x00, 0x03, 0x07, 0x01, 0x01
        /*0010*/ 	.byte	0x02, 0x03, 0x01, 0x00, 0x02, 0x06, 0x01, 0x00, 0x04, 0x0b, 0x08, 0x00, 0x09, 0x00, 0x00, 0x00
        /*0020*/ 	.byte	0x00, 0x00, 0x00, 0x00


//--------------------- .nv.info._ZN7cutlass13device_kernelINS_4gemm6kernel13GemmUniversalIN4cute5tupleIJiiiiEEENS1_10collective13CollectiveMmaINS1_46MainloopSm100TmaUmmaWarpSpecializedBlockScaledILi6ELi2ELi1ENS5_IJNS4_1CILi1EEESB_SB_EEEEENS5_IJNSA_ILi128EEENSA_ILi256EEESE_EEENS5_IJNS_12float_e2m1_tENS_13float_ue8m0_tEEEENS5_IJNS5_IJlSB_lEEENS4_6LayoutINS5_IJNS5_IJNS5_IJNSA_ILi32EEENSA_ILi4EEEEEEiEEESP_NS5_IJSB_iEEEEEENS5_IJNS5_IJNS5_IJNSA_ILi16EEESN_EEEiEEENS5_IJNS5_IJNSA_ILi0EEESB_EEENSA_ILi512EEEEEENS5_IJSV_iEEEEEEEEEEESJ_S12_NS4_8TiledMMAINS4_8MMA_AtomIJNS4_17SM100_MMA_MXF4_SSISH_SH_fSI_Li128ELi256ELi32ELNS4_4UMMA5MajorE0ELS17_0ELNS16_7ScaleInE0ELS18_0EEEEEENSL_ISC_NS5_IJSV_SV_SV_EEEEENS5_IJNS4_10UnderscoreES1D_S1D_EEEEENS5_IJNS4_13SM90_TMA_LOADES1G_EEENS5_IJNS4_14ComposedLayoutINS4_7SwizzleILi2ELi4ELi3EEENS4_18smem_ptr_flag_bitsILi4EEENSL_INS5_IJNSA_ILi8EEESE_EEENS5_IJSE_SB_EEEEEEENSL_INS5_IJNS5_IJNS5_IJSO_SB_EEENS5_IJSM_NSA_ILi2EEEEEEEEESB_NS5_IJS1T_SB_EEEEEENS5_IJNS5_IJNS5_IJST_SX_EEESW_EEESV_NS5_IJS1T_SX_EEEEEEEEEEEvNS4_8identityES1H_NS5_IJS1R_NSL_INS5_IJNS5_IJNS5_IJSO_S1T_EEES1U_EEESB_S1W_EEENS5_IJS1Z_SV_NS5_IJS1T_NSA_ILi1024EEEEEEEEEEEEEEvS24_EENS_8epilogue10collective18CollectiveEpilogueINS2E_23Sm100TmaWarpSpecializedILi4ELi2ELi64ELb1ELb0EEEJSG_NS5_IJNSL_ISE_SB_EENSL_INSA_ILi64EEESB_EEEEENS_10bfloat16_tESK_S2N_SK_NS2E_6fusion15FusionCallbacksIS2I_NS2O_17LinearCombinationIS2N_fS2N_fLNS_15FloatRoundStyleE2EEESG_S2M_JEEENS4_5SM1004TMEM4LOAD26SM100_TMEM_LOAD_32dp32b64xES1G_NS1I_INS1J_ILi3ELi4ELi3EEENS1L_ILi16EEENSL_INS5_IJS1N_S2K_EEENS5_IJS2K_SB_EEEEEEENS4_39AutoVectorizingCopyWithAssumedAlignmentILi128EEENS4_14SM90_TMA_STOREES33_S35_S35_EEEvvEEEEvNT_6ParamsE --------------------------
	.section	.nv.info._ZN7cutlass13device_kernelINS_4gemm6kernel13GemmUniversalIN4cute5tupleIJiiiiEEENS1_10collective13CollectiveMmaINS1_46MainloopSm100TmaUmmaWarpSpecializedBlockScaledILi6ELi2ELi1ENS5_IJNS4_1CILi1EEESB_SB_EEEEENS5_IJNSA_ILi128EEENSA_ILi256EEESE_EEENS5_IJNS_12float_e2m1_tENS_13float_ue8m0_tEEEENS5_IJNS5_IJlSB_lEEENS4_6LayoutINS5_IJNS5_IJNS5_IJNSA_ILi32EEENSA_ILi4EEEEEEiEEESP_NS5_IJSB_iEEEEEENS5_IJNS5_IJNS5_IJNSA_ILi16EEESN_EEEiEEENS5_IJNS5_IJNSA_ILi0EEESB_EEENSA_ILi512EEEEEENS5_IJSV_iEEEEEEEEEEESJ_S12_NS4_8TiledMMAINS4_8MMA_AtomIJNS4_17SM100_MMA_MXF4_SSISH_SH_fSI_Li128ELi256ELi32ELNS4_4UMMA5MajorE0ELS17_0ELNS16_7ScaleInE0ELS18_0EEEEEENSL_ISC_NS5_IJSV_SV_SV_EEEEENS5_IJNS4_10UnderscoreES1D_S1D_EEEEENS5_IJNS4_13SM90_TMA_LOADES1G_EEENS5_IJNS4_14ComposedLayoutINS4_7SwizzleILi2ELi4ELi3EEENS4_18smem_ptr_flag_bitsILi4EEENSL_INS5_IJNSA_ILi8EEESE_EEENS5_IJSE_SB_EEEEEEENSL_INS5_IJNS5_IJNS5_IJSO_SB_EEENS5_IJSM_NSA_ILi2EEEEEEEEESB_NS5_IJS1T_SB_EEEEEENS5_IJNS5_IJNS5_IJST_SX_EEESW_EEESV_NS5_IJS1T_SX_EEEEEEEEEEEvNS4_8identityES1H_NS5_IJS1R_NSL_INS5_IJNS5_IJNS5_IJSO_S1T_EEES1U_EEESB_S1W_EEENS5_IJS1Z_SV_NS5_IJS1T_NSA_ILi1024EEEEEEEEEEEEEEvS24_EENS_8epilogue10collective18CollectiveEpilogueINS2E_23Sm100TmaWarpSpecializedILi4ELi2ELi64ELb1ELb0EEEJSG_NS5_IJNSL_ISE_SB_EENSL_INSA_ILi64EEESB_EEEEENS_10bfloat16_tESK_S2N_SK_NS2E_6fusion15FusionCallbacksIS2I_NS2O_17LinearCombinationIS2N_fS2N_fLNS_15FloatRoundStyleE2EEESG_S2M_JEEENS4_5SM1004TMEM4LOAD26SM100_TMEM_LOAD_32dp32b64xES1G_NS1I_INS1J_ILi3ELi4ELi3EEENS1L_ILi16EEENSL_INS5_IJS1N_S2K_EEENS5_IJS2K_SB_EEEEEEENS4_39AutoVectorizingCopyWithAssumedAlignmentILi128EEENS4_14SM90_TMA_STOREES33_S35_S35_EEEvvEEEEvNT_6ParamsE,"",@"SHT_CUDA_INFO"
	.sectionflags	@""
	.align	4


	//----- nvinfo : EIATTR_CUDA_API_VERSION
	.align		4
        /*0000*/ 	.byte	0x04, 0x37
        /*0002*/ 	.short	(.L_31 - .L_30)
.L_30:
        /*0004*/ 	.word	0x00000082


	//----- nvinfo : EIATTR_KPARAM_INFO
	.align		4
.L_31:
        /*0008*/ 	.byte	0x04, 0x17
        /*000a*/ 	.short	(.L_33 - .L_32)
.L_32:
        /*000c*/ 	.word	0x00000000
        /*0010*/ 	.short	0x0000
        /*0012*/ 	.short	0x0000
        /*0014*/ 	.byte	0x00, 0xf0, 0x01, 0x30


	//----- nvinfo : EIATTR_AT_ENTRY_FRAGMENTS
	.align		4
.L_33:
        /*0018*/ 	.byte	0x04, 0x4f
        /*001a*/ 	.short	(.L_35 - .L_34)


	//   ....[0]....
.L_34:
        /*001c*/ 	.word	0x00000006


	//----- nvinfo : EIATTR_RESERVED_SMEM_USED
	.align		4
.L_35:
        /*0020*/ 	.byte	0x01, 0x41
	.zero		2


	//----- nvinfo : EIATTR_SPARSE_MMA_MASK
	.align		4
        /*0024*/ 	.byte	0x03, 0x50
        /*0026*/ 	.short	0x0000


	//----- nvinfo : EIATTR_TCGEN05_1CTA_USED
	.align		4
        /*0028*/ 	.byte	0x01, 0x51
	.zero		2


	//----- nvinfo : EIATTR_MAXREG_COUNT
	.align		4
        /*002c*/ 	.byte	0x03, 0x1b
        /*002e*/ 	.short	0x00ff


	//----- nvinfo : EIATTR_NUM_BARRIERS
	.align		4
        /*0030*/ 	.byte	0x02, 0x4c
        /*0032*/ 	.byte	0x07
	.zero		1


	//----- nvinfo : EIATTR_EXTERNS
	.align		4
        /*0034*/ 	.byte	0x04, 0x0f
        /*0036*/ 	.short	(.L_37 - .L_36)


	//   ....[0]....
	.align		4
.L_36:
        /*0038*/ 	.word	index@(__assertfail)


	//----- nvinfo : EIATTR_MERCURY_ISA_VERSION
	.align		4
.L_37:
        /*003c*/ 	.byte	0x03, 0x5f
        /*003e*/ 	.short	0x0101


	//----- nvinfo : EIATTR_INT_WARP_WIDE_INSTR_OFFSETS
	.align		4
        /*0040*/ 	.byte	0x04, 0x31
        /*0042*/ 	.short	(.L_39 - .L_38)


	//   ....[0]....
.L_38:
        /*0044*/ 	.word	0x00000e40


	//   ....[1]....
        /*0048*/ 	.word	0x00000fa0


	//   ....[2]....
        /*004c*/ 	.word	0x000021d0


	//   ....[3]....
        /*0050*/ 	.word	0x00004370


	//   ....[4]....
        /*0054*/ 	.word	0x00004390


	//   ....[5]....
        /*0058*/ 	.word	0x000043c0


	//   ....[6]....
        /*005c*/ 	.word	0x00004d00


	//   ....[7]....
        /*0060*/ 	.word	0x00004d70


	//   ....[8]....
        /*0064*/ 	.word	0x00004ea0


	//   ....[9]....
        /*0068*/ 	.word	0x00004f90


	//   ....[10]....
        /*006c*/ 	.word	0x00005040


	//   ....[11]....
        /*0070*/ 	.word	0x00005140


	//   ....[12]....
        /*0074*/ 	.word	0x000052a0


	//   ....[13]....
        /*0078*/ 	.word	0x00005340


	//----- nvinfo : EIATTR_COOP_GROUP_MASK_REGIDS
	.align		4
.L_39:
        /*007c*/ 	.byte	0x04, 0x29
        /*007e*/ 	.short	(.L_41 - .L_40)


	//   ....[0]....
.L_40:
        /*0080*/ 	.word	0xffffffff


	//   ....[1]....
        /*0084*/ 	.word	0xffffffff


	//   ....[2]....
        /*0088*/ 	.word	0xffffffff


	//   ....[3]....
        /*008c*/ 	.word	0xffffffff


	//   ....[4]....
        /*0090*/ 	.word	0xffffffff


	//   ....[5]....
        /*0094*/ 	.word	0xffffffff


	//   ....[6]....
        /*0098*/ 	.word	0xffffffff


	//   ....[7]....
        /*009c*/ 	.word	0xffffffff


	//   ....[8]....
        /*00a0*/ 	.word	0xffffffff


	//   ....[9]....
        /*00a4*/ 	.word	0xffffffff


	//   ....[10]....
        /*00a8*/ 	.word	0xffffffff


	//   ....[11]....
        /*00ac*/ 	.word	0xffffffff


	//   ....[12]....
        /*00b0*/ 	.word	0xffffffff


	//----- nvinfo : EIATTR_COOP_GROUP_INSTR_OFFSETS
	.align		4
.L_41:
        /*00b4*/ 	.byte	0x04, 0x28
        /*00b6*/ 	.short	(.L_43 - .L_42)


	//   ....[0]....
.L_42:
        /*00b8*/ 	.word	0x00000090


	//   ....[1]....
        /*00bc*/ 	.word	0x00000530


	//   ....[2]....
        /*00c0*/ 	.word	0x000006e0


	//   ....[3]....
        /*00c4*/ 	.word	0x00000880


	//   ....[4]....
        /*00c8*/ 	.word	0x00000980


	//   ....[5]....
        /*00cc*/ 	.word	0x00000af0


	//   ....[6]....
        /*00d0*/ 	.word	0x00000c30


	//   ....[7]....
        /*00d4*/ 	.word	0x000020b0


	//   ....[8]....
        /*00d8*/ 	.word	0x00002fc0


	//   ....[9]....
        /*00dc*/ 	.word	0x000031d0


	//   ....[10]....
        /*00e0*/ 	.word	0x00003200


	//   ....[11]....
        /*00e4*/ 	.word	0x00004250


	//   ....[12]....
        /*00e8*/ 	.word	0x00004480


	//----- nvinfo : EIATTR_VRC_CTA_INIT_COUNT
	.align		4
.L_43:
        /*00ec*/ 	.byte	0x02, 0x4a
        /*00ee*/ 	.byte	0x80
	.zero		1


	//----- nvinfo : EIATTR_SYSCALL_OFFSETS
	.align		4
        /*00f0*/ 	.byte	0x04, 0x46
        /*00f2*/ 	.short	(.L_45 - .L_44)


	//   ....[0]....
.L_44:
        /*00f4*/ 	.word	0x00005ef0


	//   ....[1]....
        /*00f8*/ 	.word	0x00005fe0


	//   ....[2]....
        /*00fc*/ 	.word	0x00006980


	//   ....[3]....
        /*0100*/ 	.word	0x00007e60


	//   ....[4]....
        /*0104*/ 	.word	0x000092c0


	//   ....[5]....
        /*0108*/ 	.word	0x0000a710


	//----- nvinfo : EIATTR_MBARRIER_INSTR_OFFSETS
	.align		4
.L_45:
        /*010c*/ 	.byte	0x04, 0x39
        /*010e*/ 	.short	(.L_47 - .L_46)


	//   ....[0]....
.L_46:
        /*0110*/ 	.word	0x00000610
        /*0114*/ 	.word	0x000000ff
        /*0118*/ 	.word	0x00000000
        /*011c*/ 	.short	0x0100
        /*011e*/ 	.byte	0x05
	.zero		1


	//   ....[1]....
        /*0120*/ 	.word	0x00000620
        /*0124*/ 	.word	0x000000ff
        /*0128*/ 	.word	0x00000030
        /*012c*/ 	.short	0x0100
        /*012e*/ 	.byte	0x05
	.zero		1


	//   ....[2]....
        /*0130*/ 	.word	0x00000630
        /*0134*/ 	.word	0x000000ff
        /*0138*/ 	.word	0x00000008
        /*013c*/ 	.short	0x0100
        /*013e*/ 	.byte	0x05
	.zero		1


	//   ....[3]....
        /*0140*/ 	.word	0x00000640
        /*0144*/ 	.word	0x000000ff
        /*0148*/ 	.word	0x00000038
        /*014c*/ 	.short	0x0100
        /*014e*/ 	.byte	0x05
	.zero		1


	//   ....[4]....
        /*0150*/ 	.word	0x00000650
        /*0154*/ 	.word	0x000000ff
        /*0158*/ 	.word	0x00000010
        /*015c*/ 	.short	0x0100
        /*015e*/ 	.byte	0x05
	.zero		1


	//   ....[5]....
        /*0160*/ 	.word	0x00000660
        /*0164*/ 	.word	0x000000ff
        /*0168*/ 	.word	0x00000040
        /*016c*/ 	.short	0x0100
        /*016e*/ 	.byte	0x05
	.zero		1


	//   ....[6]....
        /*0170*/ 	.word	0x00000670
        /*0174*/ 	.word	0x000000ff
        /*0178*/ 	.word	0x00000018
        /*017c*/ 	.short	0x0100
        /*017e*/ 	.byte	0x05
	.zero		1


	//   ....[7]....
        /*0180*/ 	.word	0x00000680
        /*0184*/ 	.word	0x000000ff
        /*0188*/ 	.word	0x00000048
        /*018c*/ 	.short	0x0100
        /*018e*/ 	.byte	0x05
	.zero		1


	//   ....[8]....
        /*0190*/ 	.word	0x00000690
        /*0194*/ 	.word	0x000000ff
        /*0198*/ 	.word	0x00000020
        /*019c*/ 	.short	0x0100
        /*019e*/ 	.byte	0x05
	.zero		1


	//   ....[9]....
        /*01a0*/ 	.word	0x000006a0
        /*01a4*/ 	.word	0x000000ff
        /*01a8*/ 	.word	0x00000050
        /*01ac*/ 	.short	0x0100
        /*01ae*/ 	.byte	0x05
	.zero		1


	//   ....[10]....
        /*01b0*/ 	.word	0x000006b0
        /*01b4*/ 	.word	0x000000ff
        /*01b8*/ 	.word	0x00000028
        /*01bc*/ 	.short	0x0100
        /*01be*/ 	.byte	0x05
	.zero		1


	//   ....[11]....
        /*01c0*/ 	.word	0x000006c0
        /*01c4*/ 	.word	0x000000ff
        /*01c8*/ 	.word	0x00000058
        /*01cc*/ 	.short	0x0100
        /*01ce*/ 	.byte	0x05
	.zero		1


	//   ....[12]....
        /*01d0*/ 	.word	0x000007f0
        /*01d4*/ 	.word	0x000000ff
        /*01d8*/ 	.word	0x00000060
        /*01dc*/ 	.short	0x0100
        /*01de*/ 	.byte	0x07
	.zero		1


	//   ....[13]....
        /*01e0*/ 	.word	0x00000800
        /*01e4*/ 	.word	0x000000ff
        /*01e8*/ 	.word	0x00000080
        /*01ec*/ 	.short	0x0100
        /*01ee*/ 	.byte	0x07
	.zero		1


	//   ....[14]....
        /*01f0*/ 	.word	0x00000810
        /*01f4*/ 	.word	0x000000ff
        /*01f8*/ 	.word	0x00000068
        /*01fc*/ 	.short	0x0100
        /*01fe*/ 	.byte	0x07
	.zero		1


	//   ....[15]....
        /*0200*/ 	.word	0x00000820
        /*0204*/ 	.word	0x000000ff
        /*0208*/ 	.word	0x00000088
        /*020c*/ 	.short	0x0100
        /*020e*/ 	.byte	0x07
	.zero		1


	//   ....[16]....
        /*0210*/ 	.word	0x00000830
        /*0214*/ 	.word	0x000000ff
        /*0218*/ 	.word	0x00000070
        /*021c*/ 	.short	0x0100
        /*021e*/ 	.byte	0x07
	.zero		1


	//   ....[17]....
        /*0220*/ 	.word	0x00000840
        /*0224*/ 	.word	0x000000ff
        /*0228*/ 	.word	0x00000090
        /*022c*/ 	.short	0x0100
        /*022e*/ 	.byte	0x07
	.zero		1


	//   ....[18]....
        /*0230*/ 	.word	0x00000850
        /*0234*/ 	.word	0x000000ff
        /*0238*/ 	.word	0x00000078
        /*023c*/ 	.short	0x0100
        /*023e*/ 	.byte	0x07
	.zero		1


	//   ....[19]....
        /*0240*/ 	.word	0x00000860
        /*0244*/ 	.word	0x000000ff
        /*0248*/ 	.word	0x00000098
        /*024c*/ 	.short	0x0100
        /*024e*/ 	.byte	0x07
	.zero		1


	//   ....[20]....
        /*0250*/ 	.word	0x00000950
        /*0254*/ 	.word	0x000000ff
        /*0258*/ 	.word	0x000000a0
        /*025c*/ 	.short	0x0100
        /*025e*/ 	.byte	0x05
	.zero		1


	//   ....[21]....
        /*0260*/ 	.word	0x00000960
        /*0264*/ 	.word	0x000000ff
        /*0268*/ 	.word	0x000000a8
        /*026c*/ 	.short	0x0100
        /*026e*/ 	.byte	0x05
	.zero		1


	//   ....[22]....
        /*0270*/ 	.word	0x00000aa0
        /*0274*/ 	.word	0x000000ff
        /*0278*/ 	.word	0x000000b0
        /*027c*/ 	.short	0x0100
        /*027e*/ 	.byte	0x05
	.zero		1


	//   ....[23]....
        /*0280*/ 	.word	0x00000ab0
        /*0284*/ 	.word	0x000000ff
        /*0288*/ 	.word	0x000000c0
        /*028c*/ 	.short	0x0100
        /*028e*/ 	.byte	0x05
	.zero		1


	//   ....[24]....
        /*0290*/ 	.word	0x00000ac0
        /*0294*/ 	.word	0x000000ff
        /*0298*/ 	.word	0x000000b8
        /*029c*/ 	.short	0x0100
        /*029e*/ 	.byte	0x05
	.zero		1


	//   ....[25]....
        /*02a0*/ 	.word	0x00000ad0
        /*02a4*/ 	.word	0x000000ff
        /*02a8*/ 	.word	0x000000c8
        /*02ac*/ 	.short	0x0100
        /*02ae*/ 	.byte	0x05
	.zero		1


	//   ....[26]....
        /*02b0*/ 	.word	0x00000c00
        /*02b4*/ 	.word	0x000000ff
        /*02b8*/ 	.word	0x000000d0
        /*02bc*/ 	.short	0x0100
        /*02be*/ 	.byte	0x07
	.zero		1


	//   ....[27]....
        /*02c0*/ 	.word	0x00000c10
        /*02c4*/ 	.word	0x000000ff
        /*02c8*/ 	.word	0x000000d8
        /*02cc*/ 	.short	0x0100
        /*02ce*/ 	.byte	0x07
	.zero		1


	//   ....[28]....
        /*02d0*/ 	.word	0x00000d10
        /*02d4*/ 	.word	0x000000ff
        /*02d8*/ 	.word	0x000000e0
        /*02dc*/ 	.short	0x0100
        /*02de*/ 	.byte	0x05
	.zero		1


	//   ....[29]....
        /*02e0*/ 	.word	0x00000d20
        /*02e4*/ 	.word	0x000000ff
        /*02e8*/ 	.word	0x000000f0
        /*02ec*/ 	.short	0x0100
        /*02ee*/ 	.byte	0x05
	.zero		1


	//   ....[30]....
        /*02f0*/ 	.word	0x00000d30
        /*02f4*/ 	.word	0x000000ff
        /*02f8*/ 	.word	0x000000e8
        /*02fc*/ 	.short	0x0100
        /*02fe*/ 	.byte	0x05
	.zero		1


	//   ....[31]....
        /*0300*/ 	.word	0x00000d40
        /*0304*/ 	.word	0x000000ff
        /*0308*/ 	.word	0x000000f8
        /*030c*/ 	.short	0x0100
        /*030e*/ 	.byte	0x05
	.zero		1


	//   ....[32]....
        /*0310*/ 	.word	0x00000ff0
        /*0314*/ 	.word	0x000000ff
        /*0318*/ 	.word	0x00000100
        /*031c*/ 	.short	0x0100
        /*031e*/ 	.byte	0x04
	.zero		1


	//   ....[33]....
        /*0320*/ 	.word	0x00001700
        /*0324*/ 	.word	0x00000003
        /*0328*/ 	.word	0x000000f0
        /*032c*/ 	.short	0x010a
        /*032e*/ 	.byte	0xff
	.zero		1


	//   ....[34]....
        /*0330*/ 	.word	0x00001730
        /*0334*/ 	.word	0x00000003
        /*0338*/ 	.word	0x000000e0
        /*033c*/ 	.short	0x0101
        /*033e*/ 	.byte	0xff
	.zero		1


	//   ....[35]....
        /*0340*/ 	.word	0x00001800
        /*0344*/ 	.word	0x000000ff
        /*0348*/ 	.word	0x00000030
        /*034c*/ 	.short	0x010a
        /*034e*/ 	.byte	0x08
	.zero		1


	//   ....[36]....
        /*0350*/ 	.word	0x000018a0
        /*0354*/ 	.word	0x000000ff
        /*0358*/ 	.word	0x00000030
        /*035c*/ 	.short	0x010a
        /*035e*/ 	.byte	0x29
	.zero		1


	//   ....[37]....
        /*0360*/ 	.word	0x000019a0
        /*0364*/ 	.word	0x000000ff
        /*0368*/ 	.word	0x00000030
        /*036c*/ 	.short	0x010a
        /*036e*/ 	.byte	0x08
	.zero		1


	//   ....[38]....
        /*0370*/ 	.word	0x00001c60
        /*0374*/ 	.word	0x000000ff
        /*0378*/ 	.word	0x000000a8
        /*037c*/ 	.short	0x0101
        /*037e*/ 	.byte	0x04
	.zero		1


	//   ....[39]....
        /*0380*/ 	.word	0x00001c80
        /*0384*/ 	.word	0x000000ff
        /*0388*/ 	.word	0x00000030
        /*038c*/ 	.short	0x010a
        /*038e*/ 	.byte	0x08
	.zero		1


	//   ....[40]....
        /*0390*/ 	.word	0x00001d00
        /*0394*/ 	.word	0x000000ff
        /*0398*/ 	.word	0x00000030
        /*039c*/ 	.short	0x010a
        /*039e*/ 	.byte	0x29
	.zero		1


	//   ....[41]....
        /*03a0*/ 	.word	0x00001e00
        /*03a4*/ 	.word	0x000000ff
        /*03a8*/ 	.word	0x00000030
        /*03ac*/ 	.short	0x010a
        /*03ae*/ 	.byte	0x08
	.zero		1


	//   ....[42]....
        /*03b0*/ 	.word	0x000020e0
        /*03b4*/ 	.word	0x00000002
        /*03b8*/ 	.word	0x000000b0
        /*03bc*/ 	.short	0x010a
        /*03be*/ 	.byte	0xff
	.zero		1


	//   ....[43]....
        /*03c0*/ 	.word	0x000021a0
        /*03c4*/ 	.word	0x00000002
        /*03c8*/ 	.word	0x00000000
        /*03cc*/ 	.short	0x0101
        /*03ce*/ 	.byte	0xff
	.zero		1


	//   ....[44]....
        /*03d0*/ 	.word	0x00002710
        /*03d4*/ 	.word	0x000000ff
        /*03d8*/ 	.word	0x00000000
        /*03dc*/ 	.short	0x010a
        /*03de*/ 	.byte	0x05
	.zero		1


	//   ....[45]....
        /*03e0*/ 	.word	0x000027a0
        /*03e4*/ 	.word	0x000000ff
        /*03e8*/ 	.word	0x00000000
        /*03ec*/ 	.short	0x010a
        /*03ee*/ 	.byte	0x05
	.zero		1


	//   ....[46]....
        /*03f0*/ 	.word	0x00002830
        /*03f4*/ 	.word	0x000000ff
        /*03f8*/ 	.word	0x00000000
        /*03fc*/ 	.short	0x010a
        /*03fe*/ 	.byte	0x05
	.zero		1


	//   ....[47]....
        /*0400*/ 	.word	0x000028c0
        /*0404*/ 	.word	0x000000ff
        /*0408*/ 	.word	0x00000000
        /*040c*/ 	.short	0x010a
        /*040e*/ 	.byte	0x05
	.zero		1


	//   ....[48]....
        /*0410*/ 	.word	0x00002950
        /*0414*/ 	.word	0x000000ff
        /*0418*/ 	.word	0x00000000
        /*041c*/ 	.short	0x010a
        /*041e*/ 	.byte	0x05
	.zero		1


	//   ....[49]....
        /*0420*/ 	.word	0x000029f0
        /*0424*/ 	.word	0x00000000
        /*0428*/ 	.word	0x00000000
        /*042c*/ 	.short	0x010a
        /*042e*/ 	.byte	0xff
	.zero		1


	//   ....[50]....
        /*0430*/ 	.word	0x00002b10
        /*0434*/ 	.word	0x00000000
        /*0438*/ 	.word	0x000000e0
        /*043c*/ 	.short	0x010a
        /*043e*/ 	.byte	0xff
	.zero		1


	//   ....[51]....
        /*0440*/ 	.word	0x00002b70
        /*0444*/ 	.word	0x00000004
        /*0448*/ 	.word	0x00000000
        /*044c*/ 	.short	0x0101
        /*044e*/ 	.byte	0xff
	.zero		1


	//   ....[52]....
        /*0450*/ 	.word	0x00002b90
        /*0454*/ 	.word	0x000000ff
        /*0458*/ 	.word	0x000000c0
        /*045c*/ 	.short	0x010a
        /*045e*/ 	.byte	0x05
	.zero		1


	//   ....[53]....
        /*0460*/ 	.word	0x00002cb0
        /*0464*/ 	.word	0x00000000
        /*0468*/ 	.word	0x000000b0
        /*046c*/ 	.short	0x010a
        /*046e*/ 	.byte	0xff
	.zero		1


	//   ....[54]....
        /*0470*/ 	.word	0x00002dc0
        /*0474*/ 	.word	0x00000000
        /*0478*/ 	.word	0x00000000
        /*047c*/ 	.short	0x0101
        /*047e*/ 	.byte	0xff
	.zero		1


	//   ....[55]....
        /*0480*/ 	.word	0x00002e50
        /*0484*/ 	.word	0x000000ff
        /*0488*/ 	.word	0x000000c0
        /*048c*/ 	.short	0x0106
        /*048e*/ 	.byte	0x05
	.zero		1


	//   ....[56]....
        /*0490*/ 	.word	0x00002e70
        /*0494*/ 	.word	0x000000ff
        /*0498*/ 	.word	0x000000c0
        /*049c*/ 	.short	0x010a
        /*049e*/ 	.byte	0x05
	.zero		1


	//   ....[57]....
        /*04a0*/ 	.word	0x00002f00
        /*04a4*/ 	.word	0x000000ff
        /*04a8*/ 	.word	0x000000c0
        /*04ac*/ 	.short	0x0106
        /*04ae*/ 	.byte	0x04
	.zero		1


	//   ....[58]....
        /*04b0*/ 	.word	0x00002f40
        /*04b4*/ 	.word	0x00000000
        /*04b8*/ 	.word	0x000000c0
        /*04bc*/ 	.short	0x010a
        /*04be*/ 	.byte	0xff
	.zero		1


	//   ....[59]....
        /*04c0*/ 	.word	0x000035a0
        /*04c4*/ 	.word	0x0000000f
        /*04c8*/ 	.word	0x000000b0
        /*04cc*/ 	.short	0x010a
        /*04ce*/ 	.byte	0xff
	.zero		1


	//   ....[60]....
        /*04d0*/ 	.word	0x000036a0
        /*04d4*/ 	.word	0x0000000f
        /*04d8*/ 	.word	0x00000000
        /*04dc*/ 	.short	0x0101
        /*04de*/ 	.byte	0xff
	.zero		1


	//   ....[61]....
        /*04e0*/ 	.word	0x00003720
        /*04e4*/ 	.word	0x00000004
        /*04e8*/ 	.word	0x00000000
        /*04ec*/ 	.short	0x010a
        /*04ee*/ 	.byte	0xff
	.zero		1


	//   ....[62]....
        /*04f0*/ 	.word	0x00003740
        /*04f4*/ 	.word	0x00000004
        /*04f8*/ 	.word	0x00000000
        /*04fc*/ 	.short	0x010a
        /*04fe*/ 	.byte	0xff
	.zero		1


	//   ....[63]....
        /*0500*/ 	.word	0x00003940
        /*0504*/ 	.word	0x00000010
        /*0508*/ 	.word	0x00000000
        /*050c*/ 	.short	0x010a
        /*050e*/ 	.byte	0xff
	.zero		1


	//   ....[64]....
        /*0510*/ 	.word	0x00003990
        /*0514*/ 	.word	0x00000002
        /*0518*/ 	.word	0x000000d8
        /*051c*/ 	.short	0x010a
        /*051e*/ 	.byte	0xff
	.zero		1


	//   ....[65]....
        /*0520*/ 	.word	0x00003cc0
        /*0524*/ 	.word	0x00000007
        /*0528*/ 	.word	0x00000000
        /*052c*/ 	.short	0x010a
        /*052e*/ 	.byte	0xff
	.zero		1


	//   ....[66]....
        /*0530*/ 	.word	0x00003d90
        /*0534*/ 	.word	0x00000013
        /*0538*/ 	.word	0x00000000
        /*053c*/ 	.short	0x010a
        /*053e*/ 	.byte	0xff
	.zero		1


	//   ....[67]....
        /*0540*/ 	.word	0x00004230
        /*0544*/ 	.word	0x00000002
        /*0548*/ 	.word	0x00000100
        /*054c*/ 	.short	0x010a
        /*054e*/ 	.byte	0xff
	.zero		1


	//   ....[68]....
        /*0550*/ 	.word	0x000046b0
        /*0554*/ 	.word	0x00000000
        /*0558*/ 	.word	0x000000b0
        /*055c*/ 	.short	0x010a
        /*055e*/ 	.byte	0xff
	.zero		1


	//   ....[69]....
        /*0560*/ 	.word	0x000047b0
        /*0564*/ 	.word	0x00000000
        /*0568*/ 	.word	0x00000000
        /*056c*/ 	.short	0x0101
        /*056e*/ 	.byte	0xff
	.zero		1


	//   ....[70]....
        /*0570*/ 	.word	0x00004ad0
        /*0574*/ 	.word	0x000000ff
        /*0578*/ 	.word	0x000000a8
        /*057c*/ 	.short	0x010a
        /*057e*/ 	.byte	0x07
	.zero		1


	//   ....[71]....
        /*0580*/ 	.word	0x00004c50
        /*0584*/ 	.word	0x000000ff
        /*0588*/ 	.word	0x00000080
        /*058c*/ 	.short	0x010a
        /*058e*/ 	.byte	0x07
	.zero		1


	//   ....[72]....
        /*0590*/ 	.word	0x00004e20
        /*0594*/ 	.word	0x000000ff
        /*0598*/ 	.word	0x00000060
        /*059c*/ 	.short	0x010b
        /*059e*/ 	.byte	0x07
	.zero		1


	//   ....[73]....
        /*05a0*/ 	.word	0x00004e30
        /*05a4*/ 	.word	0x000000ff
        /*05a8*/ 	.word	0x00000000
        /*05ac*/ 	.short	0x0101
        /*05ae*/ 	.byte	0x0c
	.zero		1


	//   ....[74]....
        /*05b0*/ 	.word	0x00004e50
        /*05b4*/ 	.word	0x000000ff
        /*05b8*/ 	.word	0x00000088
        /*05bc*/ 	.short	0x010a
        /*05be*/ 	.byte	0x07
	.zero		1


	//   ....[75]....
        /*05c0*/ 	.word	0x00004fc0
        /*05c4*/ 	.word	0x000000ff
        /*05c8*/ 	.word	0x00000068
        /*05cc*/ 	.short	0x010b
        /*05ce*/ 	.byte	0x07
	.zero		1


	//   ....[76]....
        /*05d0*/ 	.word	0x00004fd0
        /*05d4*/ 	.word	0x000000ff
        /*05d8*/ 	.word	0x00000000
        /*05dc*/ 	.short	0x0101
        /*05de*/ 	.byte	0x08
	.zero		1


	//   ....[77]....
        /*05e0*/ 	.word	0x00004ff0
        /*05e4*/ 	.word	0x000000ff
        /*05e8*/ 	.word	0x00000090
        /*05ec*/ 	.short	0x010a
        /*05ee*/ 	.byte	0x07
	.zero		1


	//   ....[78]....
        /*05f0*/ 	.word	0x00005170
        /*05f4*/ 	.word	0x000000ff
        /*05f8*/ 	.word	0x00000070
        /*05fc*/ 	.short	0x010b
        /*05fe*/ 	.byte	0x07
	.zero		1


	//   ....[79]....
        /*0600*/ 	.word	0x00005180
        /*0604*/ 	.word	0x000000ff
        /*0608*/ 	.word	0x00000000
        /*060c*/ 	.short	0x0101
        /*060e*/ 	.byte	0x08
	.zero		1


	//   ....[80]....
        /*0610*/ 	.word	0x00005190
        /*0614*/ 	.word	0x000000ff
        /*0618*/ 	.word	0x00000098
        /*061c*/ 	.short	0x010a
        /*061e*/ 	.byte	0x07
	.zero		1


	//   ....[81]....
        /*0620*/ 	.word	0x00005380
        /*0624*/ 	.word	0x000000ff
        /*0628*/ 	.word	0x00000078
        /*062c*/ 	.short	0x010b
        /*062e*/ 	.byte	0x07
	.zero		1


	//   ....[82]....
        /*0630*/ 	.word	0x00005420
        /*0634*/ 	.word	0x000000ff
        /*0638*/ 	.word	0x00000000
        /*063c*/ 	.short	0x0101
        /*063e*/ 	.byte	0x0d
	.zero		1


	//   ....[83]....
        /*0640*/ 	.word	0x00005500
        /*0644*/ 	.word	0x000000ff
        /*0648*/ 	.word	0x00000080
        /*064c*/ 	.short	0x010a
        /*064e*/ 	.byte	0x07
	.zero		1


	//   ....[84]....
        /*0650*/ 	.word	0x00005520
        /*0654*/ 	.word	0x000000ff
        /*0658*/ 	.word	0x00000088
        /*065c*/ 	.short	0x010a
        /*065e*/ 	.byte	0x07
	.zero		1


	//   ....[85]....
        /*0660*/ 	.word	0x00005540
        /*0664*/ 	.word	0x000000ff
        /*0668*/ 	.word	0x00000090
        /*066c*/ 	.short	0x010a
        /*066e*/ 	.byte	0x07
	.zero		1


	//   ....[86]....
        /*0670*/ 	.word	0x00005580
        /*0674*/ 	.word	0x00000000
        /*0678*/ 	.word	0x00000098
        /*067c*/ 	.short	0x010a
        /*067e*/ 	.byte	0xff
	.zero		1


	//   ....[87]....
        /*0680*/ 	.word	0x000058d0
        /*0684*/ 	.word	0x00000000
        /*0688*/ 	.word	0x000000b0
        /*068c*/ 	.short	0x010a
        /*068e*/ 	.byte	0xff
	.zero		1


	//   ....[88]....
        /*0690*/ 	.word	0x000059e0
        /*0694*/ 	.word	0x00000000
        /*0698*/ 	.word	0x00000000
        /*069c*/ 	.short	0x0101
        /*069e*/ 	.byte	0xff
	.zero		1


	//   ....[89]....
        /*06a0*/ 	.word	0x00006470
        /*06a4*/ 	.word	0x000000ff
        /*06a8*/ 	.word	0x00000060
        /*06ac*/ 	.short	0x010a
        /*06ae*/ 	.byte	0x24
	.zero		1


	//   ....[90]....
        /*06b0*/ 	.word	0x00006570
        /*06b4*/ 	.word	0x000000ff
        /*06b8*/ 	.word	0x000000d0
        /*06bc*/ 	.short	0x010a
        /*06be*/ 	.byte	0x24
	.zero		1


	//   ....[91]....
        /*06c0*/ 	.word	0x00006720
        /*06c4*/ 	.word	0x000000ff
        /*06c8*/ 	.word	0x00000060
        /*06cc*/ 	.short	0x010a
        /*06ce*/ 	.byte	0x24
	.zero		1


	//   ....[92]....
        /*06d0*/ 	.word	0x00006860
        /*06d4*/ 	.word	0x000000ff
        /*06d8*/ 	.word	0x000000d0
        /*06dc*/ 	.short	0x010a
        /*06de*/ 	.byte	0x24
	.zero		1


	//   ....[93]....
        /*06e0*/ 	.word	0x00006a60
        /*06e4*/ 	.word	0x000000ff
        /*06e8*/ 	.word	0x00000000
        /*06ec*/ 	.short	0x0101
        /*06ee*/ 	.byte	0x05
	.zero		1


	//   ....[94]....
        /*06f0*/ 	.word	0x00007ad0
        /*06f4*/ 	.word	0x00000000
        /*06f8*/ 	.word	0x00000000
        /*06fc*/ 	.short	0x0101
        /*06fe*/ 	.byte	0xff
	.zero		1


	//   ....[95]....
        /*0700*/ 	.word	0x00007ae0
        /*0704*/ 	.word	0x00000003
        /*0708*/ 	.word	0x00000060
        /*070c*/ 	.short	0x010a
        /*070e*/ 	.byte	0xff
	.zero		1


	//   ....[96]....
        /*0710*/ 	.word	0x00007bf0
        /*0714*/ 	.word	0x00000003
        /*0718*/ 	.word	0x00000060
        /*071c*/ 	.short	0x010a
        /*071e*/ 	.byte	0xff
	.zero		1


	//   ....[97]....
        /*0720*/ 	.word	0x00008f60
        /*0724*/ 	.word	0x00000069
        /*0728*/ 	.word	0x00000000
        /*072c*/ 	.short	0x0101
        /*072e*/ 	.byte	0xff
	.zero		1


	//   ....[98]....
        /*0730*/ 	.word	0x00008f80
        /*0734*/ 	.word	0x00000003
        /*0738*/ 	.word	0x00000060
        /*073c*/ 	.short	0x010a
        /*073e*/ 	.byte	0xff
	.zero		1


	//   ....[99]....
        /*0740*/ 	.word	0x00009050
        /*0744*/ 	.word	0x00000003
        /*0748*/ 	.word	0x00000060
        /*074c*/ 	.short	0x010a
        /*074e*/ 	.byte	0xff
	.zero		1


	//   ....[100]....
        /*0750*/ 	.word	0x0000a3b0
        /*0754*/ 	.word	0x00000054
        /*0758*/ 	.word	0x00000000
        /*075c*/ 	.short	0x0101
        /*075e*/ 	.byte	0xff
	.zero		1


	//   ....[101]....
        /*0760*/ 	.word	0x0000a3d0
        /*0764*/ 	.word	0x00000000
        /*0768*/ 	.word	0x00000060
        /*076c*/ 	.short	0x010a
        /*076e*/ 	.byte	0xff
	.zero		1


	//   ....[102]....
        /*0770*/ 	.word	0x0000a4a0
        /*0774*/ 	.word	0x00000000
        /*0778*/ 	.word	0x00000060
        /*077c*/ 	.short	0x010a
        /*077e*/ 	.byte	0xff
	.zero		1


	//   ....[103]....
        /*0780*/ 	.word	0x0000b7f0
        /*0784*/ 	.word	0x00000000
        /*0788*/ 	.word	0x00000000
        /*078c*/ 	.short	0x0101
        /*078e*/ 	.byte	0xff
	.zero		1


	//   ....[104]....
        /*0790*/ 	.word	0x0000b8d0
        /*0794*/ 	.word	0x000000ff
        /*0798*/ 	.word	0x00000100
        /*079c*/ 	.short	0x0101
        /*079e*/ 	.byte	0x24
	.zero		1


	//   ....[105]....
        /*07a0*/ 	.word	0x0000ba60
        /*07a4*/ 	.word	0x000000ff
        /*07a8*/ 	.word	0x00000000
        /*07ac*/ 	.short	0x0101
        /*07ae*/ 	.byte	0x04
	.zero		1


	//   ....[106]....
        /*07b0*/ 	.word	0x0000ba80
        /*07b4*/ 	.word	0x00000003
        /*07b8*/ 	.word	0x000000f0
        /*07bc*/ 	.short	0x010a
        /*07be*/ 	.byte	0xff
	.zero		1


	//   ....[107]....
        /*07c0*/ 	.word	0x0000bae0
        /*07c4*/ 	.word	0x00000002
        /*07c8*/ 	.word	0x00000030
        /*07cc*/ 	.short	0x010a
        /*07ce*/ 	.byte	0xff
	.zero		1


	//   ....[108]....
        /*07d0*/ 	.word	0x0000bb40
        /*07d4*/ 	.word	0x00000002
        /*07d8*/ 	.word	0x00000030
        /*07dc*/ 	.short	0x010a
        /*07de*/ 	.byte	0xff
	.zero		1


	//   ....[109]....
        /*07e0*/ 	.word	0x0000bb90
        /*07e4*/ 	.word	0x00000002
        /*07e8*/ 	.word	0x000000b0
        /*07ec*/ 	.short	0x010a
        /*07ee*/ 	.byte	0xff
	.zero		1


	//   ....[110]....
        /*07f0*/ 	.word	0x0000bbf0
        /*07f4*/ 	.word	0x00000000
        /*07f8*/ 	.word	0x00000000
        /*07fc*/ 	.short	0x010a
        /*07fe*/ 	.byte	0xff
	.zero		1


	//   ....[111]....
        /*0800*/ 	.word	0x0000bc50
        /*0804*/ 	.word	0x00000000
        /*0808*/ 	.word	0x00000000
        /*080c*/ 	.short	0x010a
        /*080e*/ 	.byte	0xff
	.zero		1


	//   ....[112]....
        /*0810*/ 	.word	0x0000bcb0
        /*0814*/ 	.word	0x00000000
        /*0818*/ 	.word	0x00000000
        /*081c*/ 	.short	0x010a
        /*081e*/ 	.byte	0xff
	.zero		1


	//   ....[113]....
        /*0820*/ 	.word	0x0000bd10
        /*0824*/ 	.word	0x00000000
        /*0828*/ 	.word	0x00000000
        /*082c*/ 	.short	0x010a
        /*082e*/ 	.byte	0xff
	.zero		1


	//   ....[114]....
        /*0830*/ 	.word	0x0000bd70
        /*0834*/ 	.word	0x00000000
        /*0838*/ 	.word	0x00000000
        /*083c*/ 	.short	0x010a
        /*083e*/ 	.byte	0xff
	.zero		1


	//   ....[115]....
        /*0840*/ 	.word	0x0000bdc0
        /*0844*/ 	.word	0x00000000
        /*0848*/ 	.word	0x000000e0
        /*084c*/ 	.short	0x010a
        /*084e*/ 	.byte	0xff
	.zero		1


	//   ....[116]....
        /*0850*/ 	.word	0x0000be20
        /*0854*/ 	.word	0x00000000
        /*0858*/ 	.word	0x000000c0
        /*085c*/ 	.short	0x010a
        /*085e*/ 	.byte	0xff
	.zero		1


	//   ....[117]....
        /*0860*/ 	.word	0x0000be70
        /*0864*/ 	.word	0x00000000
        /*0868*/ 	.word	0x000000b0
        /*086c*/ 	.short	0x010a
        /*086e*/ 	.byte	0xff
	.zero		1


	//   ....[118]....
        /*0870*/ 	.word	0x0000bed0
        /*0874*/ 	.word	0x00000000
        /*0878*/ 	.word	0x000000c0
        /*087c*/ 	.short	0x010a
        /*087e*/ 	.byte	0xff
	.zero		1


	//   ....[119]....
        /*0880*/ 	.word	0x0000bf20
        /*0884*/ 	.word	0x0000000f
        /*0888*/ 	.word	0x000000b0
        /*088c*/ 	.short	0x010a
        /*088e*/ 	.byte	0xff
	.zero		1


	//   ....[120]....
        /*0890*/ 	.word	0x0000bf70
        /*0894*/ 	.word	0x00000004
        /*0898*/ 	.word	0x00000000
        /*089c*/ 	.short	0x010a
        /*089e*/ 	.byte	0xff
	.zero		1


	//   ....[121]....
        /*08a0*/ 	.word	0x0000bfc0
        /*08a4*/ 	.word	0x00000002
        /*08a8*/ 	.word	0x000000d8
        /*08ac*/ 	.short	0x010a
        /*08ae*/ 	.byte	0xff
	.zero		1


	//   ....[122]....
        /*08b0*/ 	.word	0x0000c010
        /*08b4*/ 	.word	0x00000007
        /*08b8*/ 	.word	0x00000000
        /*08bc*/ 	.short	0x010a
        /*08be*/ 	.byte	0xff
	.zero		1


	//   ....[123]....
        /*08c0*/ 	.word	0x0000c060
        /*08c4*/ 	.word	0x00000002
        /*08c8*/ 	.word	0x00000100
        /*08cc*/ 	.short	0x010a
        /*08ce*/ 	.byte	0xff
	.zero		1


	//   ....[124]....
        /*08d0*/ 	.word	0x0000c0b0
        /*08d4*/ 	.word	0x00000000
        /*08d8*/ 	.word	0x000000b0
        /*08dc*/ 	.short	0x010a
        /*08de*/ 	.byte	0xff
	.zero		1


	//   ....[125]....
        /*08e0*/ 	.word	0x0000c110
        /*08e4*/ 	.word	0x00000000
        /*08e8*/ 	.word	0x000000a8
        /*08ec*/ 	.short	0x010a
        /*08ee*/ 	.byte	0xff
	.zero		1


	//   ....[126]....
        /*08f0*/ 	.word	0x0000c170
        /*08f4*/ 	.word	0x00000003
        /*08f8*/ 	.word	0x00000080
        /*08fc*/ 	.short	0x010a
        /*08fe*/ 	.byte	0xff
	.zero		1


	//   ....[127]....
        /*0900*/ 	.word	0x0000c1d0
        /*0904*/ 	.word	0x00000003
        /*0908*/ 	.word	0x00000088
        /*090c*/ 	.short	0x010a
        /*090e*/ 	.byte	0xff
	.zero		1


	//   ....[128]....
        /*0910*/ 	.word	0x0000c230
        /*0914*/ 	.word	0x00000003
        /*0918*/ 	.word	0x00000090
        /*091c*/ 	.short	0x010a
        /*091e*/ 	.byte	0xff
	.zero		1


	//   ....[129]....
        /*0920*/ 	.word	0x0000c290
        /*0924*/ 	.word	0x00000003
        /*0928*/ 	.word	0x00000098
        /*092c*/ 	.short	0x010a
        /*092e*/ 	.byte	0xff
	.zero		1


	//   ....[130]....
        /*0930*/ 	.word	0x0000c2f0
        /*0934*/ 	.word	0x00000000
        /*0938*/ 	.word	0x00000080
        /*093c*/ 	.short	0x010a
        /*093e*/ 	.byte	0xff
	.zero		1


	//   ....[131]....
        /*0940*/ 	.word	0x0000c350
        /*0944*/ 	.word	0x00000000
        /*0948*/ 	.word	0x00000088
        /*094c*/ 	.short	0x010a
        /*094e*/ 	.byte	0xff
	.zero		1


	//   ....[132]....
        /*0950*/ 	.word	0x0000c3b0
        /*0954*/ 	.word	0x00000000
        /*0958*/ 	.word	0x00000090
        /*095c*/ 	.short	0x010a
        /*095e*/ 	.byte	0xff
	.zero		1


	//   ....[133]....
        /*0960*/ 	.word	0x0000c400
        /*0964*/ 	.word	0x00000000
        /*0968*/ 	.word	0x000000b0
        /*096c*/ 	.short	0x010a
        /*096e*/ 	.byte	0xff
	.zero		1


	//   ....[134]....
        /*0970*/ 	.word	0x0000c460
        /*0974*/ 	.word	0x00000000
        /*0978*/ 	.word	0x00000060
        /*097c*/ 	.short	0x010a
        /*097e*/ 	.byte	0xff
	.zero		1


	//   ....[135]....
        /*0980*/ 	.word	0x0000c4c0
        /*0984*/ 	.word	0x00000000
        /*0988*/ 	.word	0x000000d0
        /*098c*/ 	.short	0x010a
        /*098e*/ 	.byte	0xff
	.zero		1


	//   ....[136]....
        /*0990*/ 	.word	0x0000c510
        /*0994*/ 	.word	0x00000003
        /*0998*/ 	.word	0x00000060
        /*099c*/ 	.short	0x010a
        /*099e*/ 	.byte	0xff
	.zero		1


	//   ....[137]....
        /*09a0*/ 	.word	0x0000c560
        /*09a4*/ 	.word	0x00000003
        /*09a8*/ 	.word	0x00000060
        /*09ac*/ 	.short	0x010a
        /*09ae*/ 	.byte	0xff
	.zero		1


	//   ....[138]....
        /*09b0*/ 	.word	0x0000c5b0
        /*09b4*/ 	.word	0x00000000
        /*09b8*/ 	.word	0x00000060
        /*09bc*/ 	.short	0x010a
        /*09be*/ 	.byte	0xff
	.zero		1


	//----- nvinfo : EIATTR_NUM_MBARRIERS
	.align		4
.L_47:
        /*09c0*/ 	.byte	0x03, 0x38
        /*09c2*/ 	.short	0x0021


	//----- nvinfo : EIATTR_EXIT_INSTR_OFFSETS
	.align		4
        /*09c4*/ 	.byte	0x04, 0x1c
        /*09c6*/ 	.short	(.L_49 - .L_48)


	//   ....[0]....
.L_48:
        /*09c8*/ 	.word	0x00002a20


	//   ....[1]....
        /*09cc*/ 	.word	0x00002f10


	//   ....[2]....
        /*09d0*/ 	.word	0x00002f70


	//   ....[3]....
        /*09d4*/ 	.word	0x00004490


	//   ....[4]....
        /*09d8*/ 	.word	0x000055b0


	//   ....[5]....
        /*09dc*/ 	.word	0x000055f0


	//   ....[6]....
        /*09e0*/ 	.word	0x0000b950


	//   ....[7]....
        /*09e4*/ 	.word	0x0000b9d0


	//   ....[8]....
        /*09e8*/ 	.word	0x0000ba00


	//   ....[9]....
        /*09ec*/ 	.word	0x0000ba70


	//----- nvinfo : EIATTR_MAX_THREADS
	.align		4
.L_49:
        /*09f0*/ 	.byte	0x04, 0x05
        /*09f2*/ 	.short	(.L_51 - .L_50)
.L_50:
        /*09f4*/ 	.word	0x00000100
        /*09f8*/ 	.word	0x00000001
        /*09fc*/ 	.word	0x00000001


	//----- nvinfo : EIATTR_CRS_STACK_SIZE
	.align		4
.L_51:
        /*0a00*/ 	.byte	0x04, 0x1e
        /*0a02*/ 	.short	(.L_53 - .L_52)
.L_52:
        /*0a04*/ 	.word	0x00000000


	//----- nvinfo : EIATTR_CBANK_PARAM_SIZE
	.align		4
.L_53:
        /*0a08*/ 	.byte	0x03, 0x19
        /*0a0a*/ 	.short	0x0c00


	//----- nvinfo : EIATTR_PARAM_CBANK
	.align		4
        /*0a0c*/ 	.byte	0x04, 0x0a
        /*0a0e*/ 	.short	(.L_55 - .L_54)
	.align		4
.L_54:
        /*0a10*/ 	.word	index@(.nv.constant0._ZN7cutlass13device_kernelINS_4gemm6kernel13GemmUniversalIN4cute5tupleIJiiiiEEENS1_10collective13CollectiveMmaINS1_46MainloopSm100TmaUmmaWarpSpecializedBlockScaledILi6ELi2ELi1ENS5_IJNS4_1CILi1EEESB_SB_EEEEENS5_IJNSA_ILi128EEENSA_ILi256EEESE_EEENS5_IJNS_12float_e2m1_tENS_13float_ue8m0_tEEEENS5_IJNS5_IJlSB_lEEENS4_6LayoutINS5_IJNS5_IJNS5_IJNSA_ILi32EEENSA_ILi4EEEEEEiEEESP_NS5_IJSB_iEEEEEENS5_IJNS5_IJNS5_IJNSA_ILi16EEESN_EEEiEEENS5_IJNS5_IJNSA_ILi0EEESB_EEENSA_ILi512EEEEEENS5_IJSV_iEEEEEEEEEEESJ_S12_NS4_8TiledMMAINS4_8MMA_AtomIJNS4_17SM100_MMA_MXF4_SSISH_SH_fSI_Li128ELi256ELi32ELNS4_4UMMA5MajorE0ELS17_0ELNS16_7ScaleInE0ELS18_0EEEEEENSL_ISC_NS5_IJSV_SV_SV_EEEEENS5_IJNS4_10UnderscoreES1D_S1D_EEEEENS5_IJNS4_13SM90_TMA_LOADES1G_EEENS5_IJNS4_14ComposedLayoutINS4_7SwizzleILi2ELi4ELi3EEENS4_18smem_ptr_flag_bitsILi4EEENSL_INS5_IJNSA_ILi8EEESE_EEENS5_IJSE_SB_EEEEEEENSL_INS5_IJNS5_IJNS5_IJSO_SB_EEENS5_IJSM_NSA_ILi2EEEEEEEEESB_NS5_IJS1T_SB_EEEEEENS5_IJNS5_IJNS5_IJST_SX_EEESW_EEESV_NS5_IJS1T_SX_EEEEEEEEEEEvNS4_8identityES1H_NS5_IJS1R_NSL_INS5_IJNS5_IJNS5_IJSO_S1T_EEES1U_EEESB_S1W_EEENS5_IJS1Z_SV_NS5_IJS1T_NSA_ILi1024EEEEEEEEEEEEEEvS24_EENS_8epilogue10collective18CollectiveEpilogueINS2E_23Sm100TmaWarpSpecializedILi4ELi2ELi64ELb1ELb0EEEJSG_NS5_IJNSL_ISE_SB_EENSL_INSA_ILi64EEESB_EEEEENS_10bfloat16_tESK_S2N_SK_NS2E_6fusion15FusionCallbacksIS2I_NS2O_17LinearCombinationIS2N_fS2N_fLNS_15FloatRoundStyleE2EEESG_S2M_JEEENS4_5SM1004TMEM4LOAD26SM100_TMEM_LOAD_32dp32b64xES1G_NS1I_INS1J_ILi3ELi4ELi3EEENS1L_ILi16EEENSL_INS5_IJS1N_S2K_EEENS5_IJS2K_SB_EEEEEEENS4_39AutoVectorizingCopyWithAssumedAlignmentILi128EEENS4_14SM90_TMA_STOREES33_S35_S35_EEEvvEEEEvNT_6ParamsE)
        /*0a14*/ 	.short	0x0380
        /*0a16*/ 	.short	0x0c00


	//----- nvinfo : EIATTR_SW_WAR
	.align		4
.L_55:
        /*0a18*/ 	.byte	0x04, 0x36
        /*0a1a*/ 	.short	(.L_57 - .L_56)
.L_56:
        /*0a1c*/ 	.word	0x00000008
.L_57:


//--------------------- .nv.callgraph             --------------------------
	.section	.nv.callgraph,"",@"SHT_CUDA_CALLGRAPH"
	.align	4
	.sectionentsize	8
	.align		4
        /*0000*/ 	.word	0x00000000
	.align		4
        /*0004*/ 	.word	0xffffffff
	.align		4
        /*0008*/ 	.word	index@(_ZN7cutlass13device_kernelINS_4gemm6kernel13GemmUniversalIN4cute5tupleIJiiiiEEENS1_10collective13CollectiveMmaINS1_46MainloopSm100TmaUmmaWarpSpecializedBlockScaledILi6ELi2ELi1ENS5_IJNS4_1CILi1EEESB_SB_EEEEENS5_IJNSA_ILi128EEENSA_ILi256EEESE_EEENS5_IJNS_12float_e2m1_tENS_13float_ue8m0_tEEEENS5_IJNS5_IJlSB_lEEENS4_6LayoutINS5_IJNS5_IJNS5_IJNSA_ILi32EEENSA_ILi4EEEEEEiEEESP_NS5_IJSB_iEEEEEENS5_IJNS5_IJNS5_IJNSA_ILi16EEESN_EEEiEEENS5_IJNS5_IJNSA_ILi0EEESB_EEENSA_ILi512EEEEEENS5_IJSV_iEEEEEEEEEEESJ_S12_NS4_8TiledMMAINS4_8MMA_AtomIJNS4_17SM100_MMA_MXF4_SSISH_SH_fSI_Li128ELi256ELi32ELNS4_4UMMA5MajorE0ELS17_0ELNS16_7ScaleInE0ELS18_0EEEEEENSL_ISC_NS5_IJSV_SV_SV_EEEEENS5_IJNS4_10UnderscoreES1D_S1D_EEEEENS5_IJNS4_13SM90_TMA_LOADES1G_EEENS5_IJNS4_14ComposedLayoutINS4_7SwizzleILi2ELi4ELi3EEENS4_18smem_ptr_flag_bitsILi4EEENSL_INS5_IJNSA_ILi8EEESE_EEENS5_IJSE_SB_EEEEEEENSL_INS5_IJNS5_IJNS5_IJSO_SB_EEENS5_IJSM_NSA_ILi2EEEEEEEEESB_NS5_IJS1T_SB_EEEEEENS5_IJNS5_IJNS5_IJST_SX_EEESW_EEESV_NS5_IJS1T_SX_EEEEEEEEEEEvNS4_8identityES1H_NS5_IJS1R_NSL_INS5_IJNS5_IJNS5_IJSO_S1T_EEES1U_EEESB_S1W_EEENS5_IJS1Z_SV_NS5_IJS1T_NSA_ILi1024EEEEEEEEEEEEEEvS24_EENS_8epilogue10collective18CollectiveEpilogueINS2E_23Sm100TmaWarpSpecializedILi4ELi2ELi64ELb1ELb0EEEJSG_NS5_IJNSL_ISE_SB_EENSL_INSA_ILi64EEESB_EEEEENS_10bfloat16_tESK_S2N_SK_NS2E_6fusion15FusionCallbacksIS2I_NS2O_17LinearCombinationIS2N_fS2N_fLNS_15FloatRoundStyleE2EEESG_S2M_JEEENS4_5SM1004TMEM4LOAD26SM100_TMEM_LOAD_32dp32b64xES1G_NS1I_INS1J_ILi3ELi4ELi3EEENS1L_ILi16EEENSL_INS5_IJS1N_S2K_EEENS5_IJS2K_SB_EEEEEEENS4_39AutoVectorizingCopyWithAssumedAlignmentILi128EEENS4_14SM90_TMA_STOREES33_S35_S35_EEEvvEEEEvNT_6ParamsE)
	.align		4
        /*000c*/ 	.word	index@(__assertfail)
	.align		4
        /*0010*/ 	.word	0x00000000
	.align		4
        /*0014*/ 	.word	0xfffffffe
	.align		4
        /*0018*/ 	.word	0x00000000
	.align		4
        /*001c*/ 	.word	0xfffffffd
	.align		4
        /*0020*/ 	.word	0x00000000
	.align		4
        /*0024*/ 	.word	0xfffffffc


//--------------------- .nv.constant4             --------------------------
	.section	.nv.constant4,"a",@progbits
	.align	8
	.align		8
.nv.constant4:
        /*0000*/ 	.dword	__assertfail
	.align		8
        /*0008*/ 	.dword	__unnamed_1
	.align		8
        /*0010*/ 	.dword	__unnamed_2
	.align		8
        /*0018*/ 	.dword	_ZN40_INTERNAL_b978cf74_4_k_cu_8d4c5b14_283614cuda3std3__45__cpo5beginE
	.align		8
        /*0020*/ 	.dword	_ZN40_INTERNAL_b978cf74_4_k_cu_8d4c5b14_283614cuda3std3__45__cpo3endE
	.align		8
        /*0028*/ 	.dword	_ZN40_INTERNAL_b978cf74_4_k_cu_8d4c5b14_283614cuda3std3__45__cpo6cbeginE
	.align		8
        /*0030*/ 	.dword	_ZN40_INTERNAL_b978cf74_4_k_cu_8d4c5b14_283614cuda3std3__45__cpo4cendE
	.align		8
        /*0038*/ 	.dword	_ZN40_INTERNAL_b978cf74_4_k_cu_8d4c5b14_283614cuda3std3__442_GLOBAL__N__b978cf74_4_k_cu_8d4c5b14_283616ignoreE
	.align		8
        /*0040*/ 	.dword	_ZN40_INTERNAL_b978cf74_4_k_cu_8d4c5b14_283614cuda3std3__419piecewise_constructE
	.align		8
        /*0048*/ 	.dword	_ZN40_INTERNAL_b978cf74_4_k_cu_8d4c5b14_283614cuda3std3__48in_placeE
	.align		8
        /*0050*/ 	.dword	_ZN40_INTERNAL_b978cf74_4_k_cu_8d4c5b14_283614cuda3std6ranges3__45__cpo4swapE
	.align		8
        /*0058*/ 	.dword	_ZN40_INTERNAL_b978cf74_4_k_cu_8d4c5b14_283614cuda3std6ranges3__45__cpo9iter_moveE
	.align		8
        /*0060*/ 	.dword	_ZN40_INTERNAL_b978cf74_4_k_cu_8d4c5b14_283614cute7productE
	.align		8
        /*0068*/ 	.dword	_ZN40_INTERNAL_b978cf74_4_k_cu_8d4c5b14_283614cute1_E
	.align		8
        /*0070*/ 	.dword	$str$25
	.align		8
        /*0078*/ 	.dword	$str$26
	.align		8
        /*0080*/ 	.dword	$str$29
	.align		8
        /*0088*/ 	.dword	$str$30


//--------------------- .text._ZN7cutlass13device_kernelINS_4gemm6kernel13GemmUniversalIN4cute5tupleIJiiiiEEENS1_10collective13CollectiveMmaINS1_46MainloopSm100TmaUmmaWarpSpecializedBlockScaledILi6ELi2ELi1ENS5_IJNS4_1CILi1EEESB_SB_EEEEENS5_IJNSA_ILi128EEENSA_ILi256EEESE_EEENS5_IJNS_12float_e2m1_tENS_13float_ue8m0_tEEEENS5_IJNS5_IJlSB_lEEENS4_6LayoutINS5_IJNS5_IJNS5_IJNSA_ILi32EEENSA_ILi4EEEEEEiEEESP_NS5_IJSB_iEEEEEENS5_IJNS5_IJNS5_IJNSA_ILi16EEESN_EEEiEEENS5_IJNS5_IJNSA_ILi0EEESB_EEENSA_ILi512EEEEEENS5_IJSV_iEEEEEEEEEEESJ_S12_NS4_8TiledMMAINS4_8MMA_AtomIJNS4_17SM100_MMA_MXF4_SSISH_SH_fSI_Li128ELi256ELi32ELNS4_4UMMA5MajorE0ELS17_0ELNS16_7ScaleInE0ELS18_0EEEEEENSL_ISC_NS5_IJSV_SV_SV_EEEEENS5_IJNS4_10UnderscoreES1D_S1D_EEEEENS5_IJNS4_13SM90_TMA_LOADES1G_EEENS5_IJNS4_14ComposedLayoutINS4_7SwizzleILi2ELi4ELi3EEENS4_18smem_ptr_flag_bitsILi4EEENSL_INS5_IJNSA_ILi8EEESE_EEENS5_IJSE_SB_EEEEEEENSL_INS5_IJNS5_IJNS5_IJSO_SB_EEENS5_IJSM_NSA_ILi2EEEEEEEEESB_NS5_IJS1T_SB_EEEEEENS5_IJNS5_IJNS5_IJST_SX_EEESW_EEESV_NS5_IJS1T_SX_EEEEEEEEEEEvNS4_8identityES1H_NS5_IJS1R_NSL_INS5_IJNS5_IJNS5_IJSO_S1T_EEES1U_EEESB_S1W_EEENS5_IJS1Z_SV_NS5_IJS1T_NSA_ILi1024EEEEEEEEEEEEEEvS24_EENS_8epilogue10collective18CollectiveEpilogueINS2E_23Sm100TmaWarpSpecializedILi4ELi2ELi64ELb1ELb0EEEJSG_NS5_IJNSL_ISE_SB_EENSL_INSA_ILi64EEESB_EEEEENS_10bfloat16_tESK_S2N_SK_NS2E_6fusion15FusionCallbacksIS2I_NS2O_17LinearCombinationIS2N_fS2N_fLNS_15FloatRoundStyleE2EEESG_S2M_JEEENS4_5SM1004TMEM4LOAD26SM100_TMEM_LOAD_32dp32b64xES1G_NS1I_INS1J_ILi3ELi4ELi3EEENS1L_ILi16EEENSL_INS5_IJS1N_S2K_EEENS5_IJS2K_SB_EEEEEEENS4_39AutoVectorizingCopyWithAssumedAlignmentILi128EEENS4_14SM90_TMA_STOREES33_S35_S35_EEEvvEEEEvNT_6ParamsE --------------------------
	.section	.text._ZN7cutlass13device_kernelINS_4gemm6kernel13GemmUniversalIN4cute5tupleIJiiiiEEENS1_10collective13CollectiveMmaINS1_46MainloopSm100TmaUmmaWarpSpecializedBlockScaledILi6ELi2ELi1ENS5_IJNS4_1CILi1EEESB_SB_EEEEENS5_IJNSA_ILi128EEENSA_ILi256EEESE_EEENS5_IJNS_12float_e2m1_tENS_13float_ue8m0_tEEEENS5_IJNS5_IJlSB_lEEENS4_6LayoutINS5_IJNS5_IJNS5_IJNSA_ILi32EEENSA_ILi4EEEEEEiEEESP_NS5_IJSB_iEEEEEENS5_IJNS5_IJNS5_IJNSA_ILi16EEESN_EEEiEEENS5_IJNS5_IJNSA_ILi0EEESB_EEENSA_ILi512EEEEEENS5_IJSV_iEEEEEEEEEEESJ_S12_NS4_8TiledMMAINS4_8MMA_AtomIJNS4_17SM100_MMA_MXF4_SSISH_SH_fSI_Li128ELi256ELi32ELNS4_4UMMA5MajorE0ELS17_0ELNS16_7ScaleInE0ELS18_0EEEEEENSL_ISC_NS5_IJSV_SV_SV_EEEEENS5_IJNS4_10UnderscoreES1D_S1D_EEEEENS5_IJNS4_13SM90_TMA_LOADES1G_EEENS5_IJNS4_14ComposedLayoutINS4_7SwizzleILi2ELi4ELi3EEENS4_18smem_ptr_flag_bitsILi4EEENSL_INS5_IJNSA_ILi8EEESE_EEENS5_IJSE_SB_EEEEEEENSL_INS5_IJNS5_IJNS5_IJSO_SB_EEENS5_IJSM_NSA_ILi2EEEEEEEEESB_NS5_IJS1T_SB_EEEEEENS5_IJNS5_IJNS5_IJST_SX_EEESW_EEESV_NS5_IJS1T_SX_EEEEEEEEEEEvNS4_8identityES1H_NS5_IJS1R_NSL_INS5_IJNS5_IJNS5_IJSO_S1T_EEES1U_EEESB_S1W_EEENS5_IJS1Z_SV_NS5_IJS1T_NSA_ILi1024EEEEEEEEEEEEEEvS24_EENS_8epilogue10collective18CollectiveEpilogueINS2E_23Sm100TmaWarpSpecializedILi4ELi2ELi64ELb1ELb0EEEJSG_NS5_IJNSL_ISE_SB_EENSL_INSA_ILi64EEESB_EEEEENS_10bfloat16_tESK_S2N_SK_NS2E_6fusion15FusionCallbacksIS2I_NS2O_17LinearCombinationIS2N_fS2N_fLNS_15FloatRoundStyleE2EEESG_S2M_JEEENS4_5SM1004TMEM4LOAD26SM100_TMEM_LOAD_32dp32b64xES1G_NS1I_INS1J_ILi3ELi4ELi3EEENS1L_ILi16EEENSL_INS5_IJS1N_S2K_EEENS5_IJS2K_SB_EEEEEEENS4_39AutoVectorizingCopyWithAssumedAlignmentILi128EEENS4_14SM90_TMA_STOREES33_S35_S35_EEEvvEEEEvNT_6ParamsE,"ax",@progbits
	.align	128
.text._ZN7cutlass13device_kernelINS_4gemm6kernel13GemmUniversalIN4cute5tupleIJiiiiEEENS1_10collective13CollectiveMmaINS1_46MainloopSm100TmaUmmaWarpSpecializedBlockScaledILi6ELi2ELi1ENS5_IJNS4_1CILi1EEESB_SB_EEEEENS5_IJNSA_ILi128EEENSA_ILi256EEESE_EEENS5_IJNS_12float_e2m1_tENS_13float_ue8m0_tEEEENS5_IJNS5_IJlSB_lEEENS4_6LayoutINS5_IJNS5_IJNS5_IJNSA_ILi32EEENSA_ILi4EEEEEEiEEESP_NS5_IJSB_iEEEEEENS5_IJNS5_IJNS5_IJNSA_ILi16EEESN_EEEiEEENS5_IJNS5_IJNSA_ILi0EEESB_EEENSA_ILi512EEEEEENS5_IJSV_iEEEEEEEEEEESJ_S12_NS4_8TiledMMAINS4_8MMA_AtomIJNS4_17SM100_MMA_MXF4_SSISH_SH_fSI_Li128ELi256ELi32ELNS4_4UMMA5MajorE0ELS17_0ELNS16_7ScaleInE0ELS18_0EEEEEENSL_ISC_NS5_IJSV_SV_SV_EEEEENS5_IJNS4_10UnderscoreES1D_S1D_EEEEENS5_IJNS4_13SM90_TMA_LOADES1G_EEENS5_IJNS4_14ComposedLayoutINS4_7SwizzleILi2ELi4ELi3EEENS4_18smem_ptr_flag_bitsILi4EEENSL_INS5_IJNSA_ILi8EEESE_EEENS5_IJSE_SB_EEEEEEENSL_INS5_IJNS5_IJNS5_IJSO_SB_EEENS5_IJSM_NSA_ILi2EEEEEEEEESB_NS5_IJS1T_SB_EEEEEENS5_IJNS5_IJNS5_IJST_SX_EEESW_EEESV_NS5_IJS1T_SX_EEEEEEEEEEEvNS4_8identityES1H_NS5_IJS1R_NSL_INS5_IJNS5_IJNS5_IJSO_S1T_EEES1U_EEESB_S1W_EEENS5_IJS1Z_SV_NS5_IJS1T_NSA_ILi1024EEEEEEEEEEEEEEvS24_EENS_8epilogue10collective18CollectiveEpilogueINS2E_23Sm100TmaWarpSpecializedILi4ELi2ELi64ELb1ELb0EEEJSG_NS5_IJNSL_ISE_SB_EENSL_INSA_ILi64EEESB_EEEEENS_10bfloat16_tESK_S2N_SK_NS2E_6fusion15FusionCallbacksIS2I_NS2O_17LinearCombinationIS2N_fS2N_fLNS_15FloatRoundStyleE2EEESG_S2M_JEEENS4_5SM1004TMEM4LOAD26SM100_TMEM_LOAD_32dp32b64xES1G_NS1I_INS1J_ILi3ELi4ELi3EEENS1L_ILi16EEENSL_INS5_IJS1N_S2K_EEENS5_IJS2K_SB_EEEEEEENS4_39AutoVectorizingCopyWithAssumedAlignmentILi128EEENS4_14SM90_TMA_STOREES33_S35_S35_EEEvvEEEEvNT_6ParamsE:
        .type           _ZN7cutlass13device_kernelINS_4gemm6kernel13GemmUniversalIN4cute5tupleIJiiiiEEENS1_10collective13CollectiveMmaINS1_46MainloopSm100TmaUmmaWarpSpecializedBlockScaledILi6ELi2ELi1ENS5_IJNS4_1CILi1EEESB_SB_EEEEENS5_IJNSA_ILi128EEENSA_ILi256EEESE_EEENS5_IJNS_12float_e2m1_tENS_13float_ue8m0_tEEEENS5_IJNS5_IJlSB_lEEENS4_6LayoutINS5_IJNS5_IJNS5_IJNSA_ILi32EEENSA_ILi4EEEEEEiEEESP_NS5_IJSB_iEEEEEENS5_IJNS5_IJNS5_IJNSA_ILi16EEESN_EEEiEEENS5_IJNS5_IJNSA_ILi0EEESB_EEENSA_ILi512EEEEEENS5_IJSV_iEEEEEEEEEEESJ_S12_NS4_8TiledMMAINS4_8MMA_AtomIJNS4_17SM100_MMA_MXF4_SSISH_SH_fSI_Li128ELi256ELi32ELNS4_4UMMA5MajorE0ELS17_0ELNS16_7ScaleInE0ELS18_0EEEEEENSL_ISC_NS5_IJSV_SV_SV_EEEEENS5_IJNS4_10UnderscoreES1D_S1D_EEEEENS5_IJNS4_13SM90_TMA_LOADES1G_EEENS5_IJNS4_14ComposedLayoutINS4_7SwizzleILi2ELi4ELi3EEENS4_18smem_ptr_flag_bitsILi4EEENSL_INS5_IJNSA_ILi8EEESE_EEENS5_IJSE_SB_EEEEEEENSL_INS5_IJNS5_IJNS5_IJSO_SB_EEENS5_IJSM_NSA_ILi2EEEEEEEEESB_NS5_IJS1T_SB_EEEEEENS5_IJNS5_IJNS5_IJST_SX_EEESW_EEESV_NS5_IJS1T_SX_EEEEEEEEEEEvNS4_8identityES1H_NS5_IJS1R_NSL_INS5_IJNS5_IJNS5_IJSO_S1T_EEES1U_EEESB_S1W_EEENS5_IJS1Z_SV_NS5_IJS1T_NSA_ILi1024EEEEEEEEEEEEEEvS24_EENS_8epilogue10collective18CollectiveEpilogueINS2E_23Sm100TmaWarpSpecializedILi4ELi2ELi64ELb1ELb0EEEJSG_NS5_IJNSL_ISE_SB_EENSL_INSA_ILi64EEESB_EEEEENS_10bfloat16_tESK_S2N_SK_NS2E_6fusion15FusionCallbacksIS2I_NS2O_17LinearCombinationIS2N_fS2N_fLNS_15FloatRoundStyleE2EEESG_S2M_JEEENS4_5SM1004TMEM4LOAD26SM100_TMEM_LOAD_32dp32b64xES1G_NS1I_INS1J_ILi3ELi4ELi3EEENS1L_ILi16EEENSL_INS5_IJS1N_S2K_EEENS5_IJS2K_SB_EEEEEEENS4_39AutoVectorizingCopyWithAssumedAlignmentILi128EEENS4_14SM90_TMA_STOREES33_S35_S35_EEEvvEEEEvNT_6ParamsE,@function
        .size           _ZN7cutlass13device_kernelINS_4gemm6kernel13GemmUniversalIN4cute5tupleIJiiiiEEENS1_10collective13CollectiveMmaINS1_46MainloopSm100TmaUmmaWarpSpecializedBlockScaledILi6ELi2ELi1ENS5_IJNS4_1CILi1EEESB_SB_EEEEENS5_IJNSA_ILi128EEENSA_ILi256EEESE_EEENS5_IJNS_12float_e2m1_tENS_13float_ue8m0_tEEEENS5_IJNS5_IJlSB_lEEENS4_6LayoutINS5_IJNS5_IJNS5_IJNSA_ILi32EEENSA_ILi4EEEEEEiEEESP_NS5_IJSB_iEEEEEENS5_IJNS5_IJNS5_IJNSA_ILi16EEESN_EEEiEEENS5_IJNS5_IJNSA_ILi0EEESB_EEENSA_ILi512EEEEEENS5_IJSV_iEEEEEEEEEEESJ_S12_NS4_8TiledMMAINS4_8MMA_AtomIJNS4_17SM100_MMA_MXF4_SSISH_SH_fSI_Li128ELi256ELi32ELNS4_4UMMA5MajorE0ELS17_0ELNS16_7ScaleInE0ELS18_0EEEEEENSL_ISC_NS5_IJSV_SV_SV_EEEEENS5_IJNS4_10UnderscoreES1D_S1D_EEEEENS5_IJNS4_13SM90_TMA_LOADES1G_EEENS5_IJNS4_14ComposedLayoutINS4_7SwizzleILi2ELi4ELi3EEENS4_18smem_ptr_flag_bitsILi4EEENSL_INS5_IJNSA_ILi8EEESE_EEENS5_IJSE_SB_EEEEEEENSL_INS5_IJNS5_IJNS5_IJSO_SB_EEENS5_IJSM_NSA_ILi2EEEEEEEEESB_NS5_IJS1T_SB_EEEEEENS5_IJNS5_IJNS5_IJST_SX_EEESW_EEESV_NS5_IJS1T_SX_EEEEEEEEEEEvNS4_8identityES1H_NS5_IJS1R_NSL_INS5_IJNS5_IJNS5_IJSO_S1T_EEES1U_EEESB_S1W_EEENS5_IJS1Z_SV_NS5_IJS1T_NSA_ILi1024EEEEEEEEEEEEEEvS24_EENS_8epilogue10collective18CollectiveEpilogueINS2E_23Sm100TmaWarpSpecializedILi4ELi2ELi64ELb1ELb0EEEJSG_NS5_IJNSL_ISE_SB_EENSL_INSA_ILi64EEESB_EEEEENS_10bfloat16_tESK_S2N_SK_NS2E_6fusion15FusionCallbacksIS2I_NS2O_17LinearCombinationIS2N_fS2N_fLNS_15FloatRoundStyleE2EEESG_S2M_JEEENS4_5SM1004TMEM4LOAD26SM100_TMEM_LOAD_32dp32b64xES1G_NS1I_INS1J_ILi3ELi4ELi3EEENS1L_ILi16EEENSL_INS5_IJS1N_S2K_EEENS5_IJS2K_SB_EEEEEEENS4_39AutoVectorizingCopyWithAssumedAlignmentILi128EEENS4_14SM90_TMA_STOREES33_S35_S35_EEEvvEEEEvNT_6ParamsE,(.L_x_178 - _ZN7cutlass13device_kernelINS_4gemm6kernel13GemmUniversalIN4cute5tupleIJiiiiEEENS1_10collective13CollectiveMmaINS1_46MainloopSm100TmaUmmaWarpSpecializedBlockScaledILi6ELi2ELi1ENS5_IJNS4_1CILi1EEESB_SB_EEEEENS5_IJNSA_ILi128EEENSA_ILi256EEESE_EEENS5_IJNS_12float_e2m1_tENS_13float_ue8m0_tEEEENS5_IJNS5_IJlSB_lEEENS4_6LayoutINS5_IJNS5_IJNS5_IJNSA_ILi32EEENSA_ILi4EEEEEEiEEESP_NS5_IJSB_iEEEEEENS5_IJNS5_IJNS5_IJNSA_ILi16EEESN_EEEiEEENS5_IJNS5_IJNSA_ILi0EEESB_EEENSA_ILi512EEEEEENS5_IJSV_iEEEEEEEEEEESJ_S12_NS4_8TiledMMAINS4_8MMA_AtomIJNS4_17SM100_MMA_MXF4_SSISH_SH_fSI_Li128ELi256ELi32ELNS4_4UMMA5MajorE0ELS17_0ELNS16_7ScaleInE0ELS18_0EEEEEENSL_ISC_NS5_IJSV_SV_SV_EEEEENS5_IJNS4_10UnderscoreES1D_S1D_EEEEENS5_IJNS4_13SM90_TMA_LOADES1G_EEENS5_IJNS4_14ComposedLayoutINS4_7SwizzleILi2ELi4ELi3EEENS4_18smem_ptr_flag_bitsILi4EEENSL_INS5_IJNSA_ILi8EEESE_EEENS5_IJSE_SB_EEEEEEENSL_INS5_IJNS5_IJNS5_IJSO_SB_EEENS5_IJSM_NSA_ILi2EEEEEEEEESB_NS5_IJS1T_SB_EEEEEENS5_IJNS5_IJNS5_IJST_SX_EEESW_EEESV_NS5_IJS1T_SX_EEEEEEEEEEEvNS4_8identityES1H_NS5_IJS1R_NSL_INS5_IJNS5_IJNS5_IJSO_S1T_EEES1U_EEESB_S1W_EEENS5_IJS1Z_SV_NS5_IJS1T_NSA_ILi1024EEEEEEEEEEEEEEvS24_EENS_8epilogue10collective18CollectiveEpilogueINS2E_23Sm100TmaWarpSpecializedILi4ELi2ELi64ELb1ELb0EEEJSG_NS5_IJNSL_ISE_SB_EENSL_INSA_ILi64EEESB_EEEEENS_10bfloat16_tESK_S2N_SK_NS2E_6fusion15FusionCallbacksIS2I_NS2O_17LinearCombinationIS2N_fS2N_fLNS_15FloatRoundStyleE2EEESG_S2M_JEEENS4_5SM1004TMEM4LOAD26SM100_TMEM_LOAD_32dp32b64xES1G_NS1I_INS1J_ILi3ELi4ELi3EEENS1L_ILi16EEENSL_INS5_IJS1N_S2K_EEENS5_IJS2K_SB_EEEEEEENS4_39AutoVectorizingCopyWithAssumedAlignmentILi128EEENS4_14SM90_TMA_STOREES33_S35_S35_EEEvvEEEEvNT_6ParamsE)
        .other          _ZN7cutlass13device_kernelINS_4gemm6kernel13GemmUniversalIN4cute5tupleIJiiiiEEENS1_10collective13CollectiveMmaINS1_46MainloopSm100TmaUmmaWarpSpecializedBlockScaledILi6ELi2ELi1ENS5_IJNS4_1CILi1EEESB_SB_EEEEENS5_IJNSA_ILi128EEENSA_ILi256EEESE_EEENS5_IJNS_12float_e2m1_tENS_13float_ue8m0_tEEEENS5_IJNS5_IJlSB_lEEENS4_6LayoutINS5_IJNS5_IJNS5_IJNSA_ILi32EEENSA_ILi4EEEEEEiEEESP_NS5_IJSB_iEEEEEENS5_IJNS5_IJNS5_IJNSA_ILi16EEESN_EEEiEEENS5_IJNS5_IJNSA_ILi0EEESB_EEENSA_ILi512EEEEEENS5_IJSV_iEEEEEEEEEEESJ_S12_NS4_8TiledMMAINS4_8MMA_AtomIJNS4_17SM100_MMA_MXF4_SSISH_SH_fSI_Li128ELi256ELi32ELNS4_4UMMA5MajorE0ELS17_0ELNS16_7ScaleInE0ELS18_0EEEEEENSL_ISC_NS5_IJSV_SV_SV_EEEEENS5_IJNS4_10UnderscoreES1D_S1D_EEEEENS5_IJNS4_13SM90_TMA_LOADES1G_EEENS5_IJNS4_14ComposedLayoutINS4_7SwizzleILi2ELi4ELi3EEENS4_18smem_ptr_flag_bitsILi4EEENSL_INS5_IJNSA_ILi8EEESE_EEENS5_IJSE_SB_EEEEEEENSL_INS5_IJNS5_IJNS5_IJSO_SB_EEENS5_IJSM_NSA_ILi2EEEEEEEEESB_NS5_IJS1T_SB_EEEEEENS5_IJNS5_IJNS5_IJST_SX_EEESW_EEESV_NS5_IJS1T_SX_EEEEEEEEEEEvNS4_8identityES1H_NS5_IJS1R_NSL_INS5_IJNS5_IJNS5_IJSO_S1T_EEES1U_EEESB_S1W_EEENS5_IJS1Z_SV_NS5_IJS1T_NSA_ILi1024EEEEEEEEEEEEEEvS24_EENS_8epilogue10collective18CollectiveEpilogueINS2E_23Sm100TmaWarpSpecializedILi4ELi2ELi64ELb1ELb0EEEJSG_NS5_IJNSL_ISE_SB_EENSL_INSA_ILi64EEESB_EEEEENS_10bfloat16_tESK_S2N_SK_NS2E_6fusion15FusionCallbacksIS2I_NS2O_17LinearCombinationIS2N_fS2N_fLNS_15FloatRoundStyleE2EEESG_S2M_JEEENS4_5SM1004TMEM4LOAD26SM100_TMEM_LOAD_32dp32b64xES1G_NS1I_INS1J_ILi3ELi4ELi3EEENS1L_ILi16EEENSL_INS5_IJS1N_S2K_EEENS5_IJS2K_SB_EEEEEEENS4_39AutoVectorizingCopyWithAssumedAlignmentILi128EEENS4_14SM90_TMA_STOREES33_S35_S35_EEEvvEEEEvNT_6ParamsE,@"STO_CUDA_ENTRY STV_DEFAULT"
_ZN7cutlass13device_kernelINS_4gemm6kernel13GemmUniversalIN4cute5tupleIJiiiiEEENS1_10collective13CollectiveMmaINS1_46MainloopSm100TmaUmmaWarpSpecializedBlockScaledILi6ELi2ELi1ENS5_IJNS4_1CILi1EEESB_SB_EEEEENS5_IJNSA_ILi128EEENSA_ILi256EEESE_EEENS5_IJNS_12float_e2m1_tENS_13float_ue8m0_tEEEENS5_IJNS5_IJlSB_lEEENS4_6LayoutINS5_IJNS5_IJNS5_IJNSA_ILi32EEENSA_ILi4EEEEEEiEEESP_NS5_IJSB_iEEEEEENS5_IJNS5_IJNS5_IJNSA_ILi16EEESN_EEEiEEENS5_IJNS5_IJNSA_ILi0EEESB_EEENSA_ILi512EEEEEENS5_IJSV_iEEEEEEEEEEESJ_S12_NS4_8TiledMMAINS4_8MMA_AtomIJNS4_17SM100_MMA_MXF4_SSISH_SH_fSI_Li128ELi256ELi32ELNS4_4UMMA5MajorE0ELS17_0ELNS16_7ScaleInE0ELS18_0EEEEEENSL_ISC_NS5_IJSV_SV_SV_EEEEENS5_IJNS4_10UnderscoreES1D_S1D_EEEEENS5_IJNS4_13SM90_TMA_LOADES1G_EEENS5_IJNS4_14ComposedLayoutINS4_7SwizzleILi2ELi4ELi3EEENS4_18smem_ptr_flag_bitsILi4EEENSL_INS5_IJNSA_ILi8EEESE_EEENS5_IJSE_SB_EEEEEEENSL_INS5_IJNS5_IJNS5_IJSO_SB_EEENS5_IJSM_NSA_ILi2EEEEEEEEESB_NS5_IJS1T_SB_EEEEEENS5_IJNS5_IJNS5_IJST_SX_EEESW_EEESV_NS5_IJS1T_SX_EEEEEEEEEEEvNS4_8identityES1H_NS5_IJS1R_NSL_INS5_IJNS5_IJNS5_IJSO_S1T_EEES1U_EEESB_S1W_EEENS5_IJS1Z_SV_NS5_IJS1T_NSA_ILi1024EEEEEEEEEEEEEEvS24_EENS_8epilogue10collective18CollectiveEpilogueINS2E_23Sm100TmaWarpSpecializedILi4ELi2ELi64ELb1ELb0EEEJSG_NS5_IJNSL_ISE_SB_EENSL_INSA_ILi64EEESB_EEEEENS_10bfloat16_tESK_S2N_SK_NS2E_6fusion15FusionCallbacksIS2I_NS2O_17LinearCombinationIS2N_fS2N_fLNS_15FloatRoundStyleE2EEESG_S2M_JEEENS4_5SM1004TMEM4LOAD26SM100_TMEM_LOAD_32dp32b64xES1G_NS1I_INS1J_ILi3ELi4ELi3EEENS1L_ILi16EEENSL_INS5_IJS1N_S2K_EEENS5_IJS2K_SB_EEEEEEENS4_39AutoVectorizingCopyWithAssumedAlignmentILi128EEENS4_14SM90_TMA_STOREES33_S35_S35_EEEvvEEEEvNT_6ParamsE:
[----:B------:R-:W1:Y:S01]  /*0000*/  LDC R1, c[0x0][0x37c] ;  /* 0x0000df00ff017b82 */ /* 0x000e620000000800 */
[----:B------:R-:W2:Y:S01]  /*0010*/  S2R R165, SR_TID.X ;  /* 0x0000000000a57919 */ /* 0x000ea20000002100 */
[----:B------:R-:W3:Y:S01]  /*0020*/  LDCU.64 UR4, c[0x0][0xc90] ;  /* 0x00019200ff0477ac */ /* 0x000ee20008000a00 */
[----:B------:R-:W-:Y:S02]  /*0030*/  PRMT R151, RZ, 0x7610, R151 ;  /* 0x00007610ff977816 */ /* 0x000fe40000000097 */
[----:B------:R-:W-:Y:S01]  /*0040*/  ELECT P5, URZ, PT ;  /* 0x0000000000ff782f */ /* 0x000fe200038a0000 */
[----:B------:R-:W4:Y:S01]  /*0050*/  LDCU.64 UR42, c[0x0][0x358] ;  /* 0x00006b00ff2a77ac */ /* 0x000f220008000a00 */
[----:B---3--:R-:W-:-:S04]  /*0060*/  UISETP.NE.U32.AND UP0, UPT, UR4, URZ, UPT ;  /* 0x000000ff0400728c */ /* 0x008fc8000bf05070 */
[----:B------:R-:W-:Y:S01]  /*0070*/  UISETP.NE.AND.EX UP0, UPT, UR5, URZ, UPT, UP0 ;  /* 0x000000ff0500728c */ /* 0x000fe2000bf05300 */
[----:B--2---:R-:W-:-:S05]  /*0080*/  SHF.R.U32.HI R158, RZ, 0x5, R165 ;  /* 0x00000005ff9e7819 */ /* 0x004fca00000116a5 */
[----:B------:R-:W2:Y:S02]  /*0090*/  SHFL.IDX PT, R0, R158, RZ, 0x1f ;  /* 0x00001fff9e007589 */ /* 0x000ea400000e0000 */
[----:B--2---:R-:W-:Y:S01]  /*00a0*/  R2UR UR8, R0 ;  /* 0x00000000000872ca */ /* 0x004fe200000e0000 */
[----:B-1--4-:R-:W-:-:S14]  /*00b0*/  BRA.U UP0, `(.L_x_0) ;  /* 0x00000001002c7547 */ /* 0x012fdc000b800000 */
[----:B------:R-:W1:Y:S02]  /*00c0*/  LDCU.64 UR6, c[0x0][0xc88] ;  /* 0x00019100ff0677ac */ /* 0x000e640008000a00 */
[----:B-1----:R-:W-:-:S04]  /*00d0*/  UISETP.NE.U32.AND UP0, UPT, UR6, URZ, UPT ;  /* 0x000000ff0600728c */ /* 0x002fc8000bf05070 */
[----:B------:R-:W-:-:S09]  /*00e0*/  UISETP.NE.AND.EX UP0, UPT, UR7, URZ, UPT, UP0 ;  /* 0x000000ff0700728c */ /* 0x000fd2000bf05300 */
[----:B------:R-:W-:Y:S05]  /*00f0*/  BRA.U !UP0, `(.L_x_1) ;  /* 0x0000000108107547 */ /* 0x000fea000b800000 */
[----:B------:R-:W1:Y:S02]  /*0100*/  LDC.64 R2, c[0x0][0xc88] ;  /* 0x00032200ff027b82 */ /* 0x000e640000000a00 */
[----:B-1----:R1:W5:Y:S01]  /*0110*/  LDG.E R83, desc[UR42][R2.64] ;  /* 0x0000002a02537981 */ /* 0x002362000c1e1900 */
[----:B------:R-:W-:Y:S01]  /*0120*/  HFMA2 R151, -RZ, RZ, 0, 5.9604644775390625e-08 ;  /* 0x00000001ff977431 */ /* 0x000fe200000001ff */
[----:B------:R-:W-:Y:S05]  /*0130*/  BRA `(.L_x_0) ;  /* 0x00000000000c7947 */ /* 0x000fea0003800000 */
.L_x_1:
[----:B------:R-:W1:Y:S01]  /*0140*/  LDCU UR6, c[0x0][0xc80] ;  /* 0x00019000ff0677ac */ /* 0x000e620008000800 */
[----:B------:R-:W-:Y:S01]  /*0150*/  HFMA2 R151, -RZ, RZ, 0, 5.9604644775390625e-08 ;  /* 0x00000001ff977431 */ /* 0x000fe200000001ff */
[----:B-1----:R-:W-:-:S07]  /*0160*/  MOV R83, UR6 ;  /* 0x0000000600537c02 */ /* 0x002fce0008000f00 */
.L_x_0:
[----:B------:R-:W2:Y:S02]  /*0170*/  LDCU.64 UR6, c[0x0][0xcb0] ;  /* 0x00019600ff0677ac */ /* 0x000ea40008000a00 */
[----:B--2---:R-:W-:-:S04]  /*0180*/  UISETP.NE.U32.AND UP0, UPT, UR6, URZ, UPT ;  /* 0x000000ff0600728c */ /* 0x004fc8000bf05070 */
[----:B------:R-:W-:-:S09]  /*0190*/  UISETP.NE.AND.EX UP0, UPT, UR7, URZ, UPT, UP0 ;  /* 0x000000ff0700728c */ /* 0x000fd2000bf05300 */
[----:B------:R-:W-:Y:S05]  /*01a0*/  BRA.U UP0, `(.L_x_2) ;  /* 0x0000000100247547 */ /* 0x000fea000b800000 */
[----:B------:R-:W2:Y:S02]  /*01b0*/  LDCU.64 UR6, c[0x0][0xca8] ;  /* 0x00019500ff0677ac */ /* 0x000ea40008000a00 */
[----:B--2---:R-:W-:-:S04]  /*01c0*/  UISETP.NE.U32.AND UP0, UPT, UR6, URZ, UPT ;  /* 0x000000ff0600728c */ /* 0x004fc8000bf05070 */
[----:B------:R-:W-:-:S09]  /*01d0*/  UISETP.NE.AND.EX UP0, UPT, UR7, URZ, UPT, UP0 ;  /* 0x000000ff0700728c */ /* 0x000fd2000bf05300 */
[----:B------:R-:W-:Y:S05]  /*01e0*/  BRA.U !UP0, `(.L_x_3) ;  /* 0x00000001080c7547 */ /* 0x000fea000b800000 */
[----:B------:R-:W2:Y:S02]  /*01f0*/  LDC.64 R76, c[0x0][0xca8] ;  /* 0x00032a00ff4c7b82 */ /* 0x000ea40000000a00 */
[----:B--2---:R2:W5:Y:S01]  /*0200*/  LDG.E R76, desc[UR42][R76.64] ;  /* 0x0000002a4c4c7981 */ /* 0x004562000c1e1900 */
[----:B------:R-:W-:Y:S05]  /*0210*/  BRA `(.L_x_2) ;  /* 0x0000000000087947 */ /* 0x000fea0003800000 */
.L_x_3:
[----:B------:R-:W2:Y:S02]  /*0220*/  LDCU UR6, c[0x0][0xca0] ;  /* 0x00019400ff0677ac */ /* 0x000ea40008000800 */
[----:B--2---:R-:W-:Y:S02]  /*0230*/  MOV R76, UR6 ;  /* 0x00000006004c7c02 */ /* 0x004fe40008000f00 */
.L_x_2:
[----:B------:R-:W-:Y:S01]  /*0240*/  IMAD.U32 R0, RZ, RZ, UR8 ;  /* 0x00000008ff007e24 */ /* 0x000fe2000f8e00ff */
[----:B------:R-:W-:Y:S04]  /*0250*/  BSSY.RECONVERGENT B0, `(.L_x_4) ;  /* 0x0000012000007945 */ /* 0x000fe80003800200 */
[C---:B------:R-:W-:Y:S02]  /*0260*/  ISETP.NE.OR P1, PT, R0.reuse, 0x1, !P5 ;  /* 0x000000010000780c */ /* 0x040fe40006f25670 */
[----:B------:R-:W-:-:S11]  /*0270*/  ISETP.NE.OR P0, PT, R0, 0x3, !P5 ;  /* 0x000000030000780c */ /* 0x000fd60006f05670 */
[----:B------:R-:W-:Y:S05]  /*0280*/  @P1 BRA `(.L_x_5) ;  /* 0x0000000000381947 */ /* 0x000fea0003800000 */
[----:B------:R-:W3:Y:S02]  /*0290*/  LDCU.64 UR6, c[0x0][0x348] ;  /* 0x00006900ff0677ac */ /* 0x000ee40008000a00 */
[----:B---3--:R-:W-:Y:S02]  /*02a0*/  UIADD3 UR14, UP3, UPT, UR6, 0x80, URZ ;  /* 0x00000080060e7890 */ /* 0x008fe4000ff7e0ff */
[----:B------:R-:W-:Y:S02]  /*02b0*/  UIADD3 UR12, UP2, UPT, UR6, 0x180, URZ ;  /* 0x00000180060c7890 */ /* 0x000fe4000ff5e0ff */
[----:B------:R-:W-:Y:S02]  /*02c0*/  UIADD3 UR10, UP1, UPT, UR6, 0x280, URZ ;  /* 0x00000280060a7890 */ /* 0x000fe4000ff3e0ff */
[----:B------:R-:W-:Y:S02]  /*02d0*/  UIADD3 UR6, UP0, UPT, UR6, 0x380, URZ ;  /* 0x0000038006067890 */ /* 0x000fe4000ff1e0ff */
[----:B------:R-:W-:-:S02]  /*02e0*/  UIADD3.X UR15, UPT, UPT, URZ, UR7, URZ, UP3, !UPT ;  /* 0x00000007ff0f7290 */ /* 0x000fc40009ffe4ff */
[----:B------:R-:W-:Y:S02]  /*02f0*/  UIADD3.X UR13, UPT, UPT, URZ, UR7, URZ, UP2, !UPT ;  /* 0x00000007ff0d7290 */ /* 0x000fe400097fe4ff */
[----:B------:R-:W-:Y:S02]  /*0300*/  UIADD3.X UR11, UPT, UPT, URZ, UR7, URZ, UP1, !UPT ;  /* 0x00000007ff0b7290 */ /* 0x000fe40008ffe4ff */
[----:B------:R-:W-:-:S03]  /*0310*/  UIADD3.X UR7, UPT, UPT, URZ, UR7, URZ, UP0, !UPT ;  /* 0x00000007ff077290 */ /* 0x000fc600087fe4ff */
[----:B------:R3:W-:Y:S02]  /*0320*/  UTMACCTL.PF [UR14] ;  /* 0x000000000e0079b9 */ /* 0x0007e40008040000 */
[----:B------:R3:W-:Y:S02]  /*0330*/  UTMACCTL.PF [UR12] ;  /* 0x000000000c0079b9 */ /* 0x0007e40008040000 */
[----:B------:R3:W-:Y:S02]  /*0340*/  UTMACCTL.PF [UR10] ;  /* 0x000000000a0079b9 */ /* 0x0007e40008040000 */
[----:B------:R3:W-:Y:S02]  /*0350*/  UTMACCTL.PF [UR6] ;  /* 0x00000000060079b9 */ /* 0x0007e40008040000 */
[----:B---3--:R-:W-:Y:S01]  /*0360*/  NOP ;  /* 0x0000000000007918 */ /* 0x008fe20000000000 */
.L_x_5:
[----:B------:R-:W-:Y:S05]  /*0370*/  BSYNC.RECONVERGENT B0 ;  /* 0x0000000000007941 */ /* 0x000fea0003800200 */
.L_x_4:
[----:B------:R-:W-:Y:S04]  /*0380*/  BSSY.RECONVERGENT B0, `(.L_x_6) ;  /* 0x000000a000007945 */ /* 0x000fe80003800200 */
[----:B------:R-:W-:Y:S05]  /*0390*/  @P0 BRA `(.L_x_7) ;  /* 0x0000000000200947 */ /* 0x000fea0003800000 */
[----:B------:R-:W3:Y:S02]  /*03a0*/  LDCU.64 UR6, c[0x0][0x348] ;  /* 0x00006900ff0677ac */ /* 0x000ee40008000a00 */
[----:B---3--:R-:W-:Y:S02]  /*03b0*/  UIADD3 UR10, UP1, UPT, UR6, 0x980, URZ ;  /* 0x00000980060a7890 */ /* 0x008fe4000ff3e0ff */
[----:B------:R-:W-:Y:S02]  /*03c0*/  UIADD3 UR6, UP0, UPT, UR6, 0xa80, URZ ;  /* 0x00000a8006067890 */ /* 0x000fe4000ff1e0ff */
[----:B------:R-:W-:Y:S02]  /*03d0*/  UIADD3.X UR11, UPT, UPT, URZ, UR7, URZ, UP1, !UPT ;  /* 0x00000007ff0b7290 */ /* 0x000fe40008ffe4ff */
[----:B------:R-:W-:-:S07]  /*03e0*/  UIADD3.X UR7, UPT, UPT, URZ, UR7, URZ, UP0, !UPT ;  /* 0x00000007ff077290 */ /* 0x000fce00087fe4ff */
[----:B------:R3:W-:Y:S02]  /*03f0*/  UTMACCTL.PF [UR10] ;  /* 0x000000000a0079b9 */ /* 0x0007e40008040000 */
[----:B------:R3:W-:Y:S02]  /*0400*/  UTMACCTL.PF [UR6] ;  /* 0x00000000060079b9 */ /* 0x0007e40008040000 */
[----:B---3--:R-:W-:Y:S01]  /*0410*/  NOP ;  /* 0x0000000000007918 */ /* 0x008fe20000000000 */
.L_x_7:
[----:B------:R-:W-:Y:S05]  /*0420*/  BSYNC.RECONVERGENT B0 ;  /* 0x0000000000007941 */ /* 0x000fea0003800200 */
.L_x_6:
[----:B------:R-:W3:Y:S01]  /*0430*/  LDCU.64 UR6, c[0x0][0xc88] ;  /* 0x00019100ff0677ac */ /* 0x000ee20008000a00 */
[----:B------:R-:W-:Y:S02]  /*0440*/  UISETP.EQ.U32.AND UP1, UPT, UR4, URZ, UPT ;  /* 0x000000ff0400728c */ /* 0x000fe4000bf22070 */
[----:B------:R-:W-:Y:S02]  /*0450*/  UPLOP3.LUT UP2, UPT, UPT, UPT, UPT, 0x80, 0x8 ;  /* 0x000000000008789c */ /* 0x000fe40003f4f070 */
[----:B---3--:R-:W-:-:S04]  /*0460*/  UISETP.NE.U32.AND UP0, UPT, UR6, URZ, UPT ;  /* 0x000000ff0600728c */ /* 0x008fc8000bf05070 */
[----:B------:R-:W-:-:S04]  /*0470*/  UISETP.NE.AND.EX UP0, UPT, UR7, URZ, UPT, UP0 ;  /* 0x000000ff0700728c */ /* 0x000fc8000bf05300 */
[----:B------:R-:W-:-:S04]  /*0480*/  UISETP.EQ.OR.EX UP3, UPT, UR5, URZ, !UP0, UP1 ;  /* 0x000000ff0500728c */ /* 0x000fc8000c762710 */
[----:B------:R-:W-:-:S05]  /*0490*/  UP2UR UR46, UPR, URZ, 0x8 ;  /* 0x00000008ff2e7883 */ /* 0x000fca0008000000 */
[----:B------:R-:W-:Y:S07]  /*04a0*/  BRA.U !UP3, `(.L_x_8) ;  /* 0x000000010b207547 */ /* 0x000fee000b800000 */
[----:B------:R-:W-:Y:S01]  /*04b0*/  UISETP.NE.U32.AND UP2, UPT, UR4, URZ, UPT ;  /* 0x000000ff0400728c */ /* 0x000fe2000bf45070 */
[----:B-----5:R-:W-:Y:S01]  /*04c0*/  FSETP.NEU.AND P0, PT, R83, RZ, PT ;  /* 0x000000ff5300720b */ /* 0x020fe20003f0d000 */
[----:B------:R-:W-:Y:S02]  /*04d0*/  USEL UR4, URZ, 0xffffffff, UP0 ;  /* 0xffffffffff047887 */ /* 0x000fe40008000000 */
[----:B------:R-:W-:-:S10]  /*04e0*/  UISETP.NE.AND.EX UP2, UPT, UR5, URZ, UPT, UP2 ;  /* 0x000000ff0500728c */ /* 0x000fd4000bf45320 */
[----:B------:R-:W-:Y:S01]  /*04f0*/  VOTEU.ANY UP1, P0 ;  /* 0x0000000000ff7886 */ /* 0x000fe20000020100 */
[----:B------:R-:W-:-:S04]  /*0500*/  @!UP2 USEL UR4, URZ, 0xffffffff, UP1 ;  /* 0xffffffffff04a887 */ /* 0x000fc80008800000 */
[----:B------:R-:W-:-:S04]  /*0510*/  ULOP3.LUT UR4, UR4, 0x1, URZ, 0xc0, !UPT ;  /* 0x0000000104047892 */ /* 0x000fc8000f8ec0ff */
[----:B------:R-:W-:-:S11]  /*0520*/  UISETP.NE.U32.AND UP2, UPT, UR4, 0x1, UPT ;  /* 0x000000010400788c */ /* 0x000fd6000bf45070 */
.L_x_8:
[----:B-1----:R-:W1:Y:S01]  /*0530*/  SHFL.IDX PT, R2, R158, RZ, 0x1f ;  /* 0x00001fff9e027589 */ /* 0x002e6200000e0000 */
[----:B------:R-:W-:-:S04]  /*0540*/  UISETP.NE.AND UP1, UPT, UR8, 0x2, UPT ;  /* 0x000000020800788c */ /* 0x000fc8000bf25270 */
[----:B------:R-:W-:Y:S01]  /*0550*/  USEL UR6, URZ, 0x1, UP1 ;  /* 0x00000001ff067887 */ /* 0x000fe20008800000 */
[----:B-1----:R-:W-:-:S13]  /*0560*/  ISETP.NE.AND P0, PT, R2, RZ, PT ;  /* 0x000000ff0200720c */ /* 0x002fda0003f05270 */
[----:B------:R-:W-:Y:S05]  /*0570*/  @P0 BRA `(.L_x_9) ;  /* 0x0000000000580947 */ /* 0x000fea0003800000 */
[----:B------:R-:W1:Y:S01]  /*0580*/  S2UR UR5, SR_CgaCtaId ;  /* 0x00000000000579c3 */ /* 0x000e620000008800 */
[----:B------:R-:W-:Y:S01]  /*0590*/  UMOV UR7, 0x400 ;  /* 0x0000040000077882 */ /* 0x000fe20000000000 */
[----:B------:R-:W-:Y:S01]  /*05a0*/  UMOV UR4, 0x1 ;  /* 0x0000000100047882 */ /* 0x000fe20000000000 */
[----:B------:R-:W-:Y:S01]  /*05b0*/  ELECT P0, URZ, PT ;  /* 0x0000000000ff782f */ /* 0x000fe20003800000 */
[----:B------:R-:W-:-:S04]  /*05c0*/  UIADD3 UR10, UPT, UPT, -UR4, 0x100000, URZ ;  /* 0x00100000040a7890 */ /* 0x000fc8000fffe1ff */
[----:B------:R-:W-:Y:S02]  /*05d0*/  USHF.L.U32 UR11, UR10, 0xb, URZ ;  /* 0x0000000b0a0b7899 */ /* 0x000fe400080006ff */
[----:B------:R-:W-:Y:S02]  /*05e0*/  USHF.L.U32 UR10, UR10, 0x1, URZ ;  /* 0x000000010a0a7899 */ /* 0x000fe400080006ff */
[----:B-1----:R-:W-:Y:S01]  /*05f0*/  ULEA UR5, UR5, UR7, 0x18 ;  /* 0x0000000705057291 */ /* 0x002fe2000f8ec0ff */
[----:B------:R-:W1:Y:S11]  /*0600*/  FENCE.VIEW.ASYNC.S ;  /* 0x00000000000073c6 */ /* 0x000e760000000000 */
[----:B-1----:R1:W3:Y:S01]  /*0610*/  SYNCS.EXCH.64 URZ, [UR5], UR10 ;  /* 0x0000000a05ff75b2 */ /* 0x0022e20008000100 */
[----:B------:R1:W4:Y:S01]  /*0620*/  SYNCS.EXCH.64 URZ, [UR5+0x30], UR10 ;  /* 0x0000300a05ff75b2 */ /* 0x0003220008000100 */
[----:B------:R1:W1:Y:S01]  /*0630*/  SYNCS.EXCH.64 URZ, [UR5+0x8], UR10 ;  /* 0x0000080a05ff75b2 */ /* 0x0002620008000100 */
        /* <DEDUP_REMOVED lines=9> */
[----:B------:R-:W-:Y:S01]  /*06d0*/  NOP ;  /* 0x0000000000007918 */ /* 0x000fe20000000000 */
.L_x_9:
[----:B------:R-:W2:Y:S01]  /*06e0*/  SHFL.IDX PT, R2, R158, RZ, 0x1f ;  /* 0x00001fff9e027589 */ /* 0x000ea200000e0000 */
[----:B------:R-:W-:Y:S01]  /*06f0*/  NOP ;  /* 0x0000000000007918 */ /* 0x000fe20000000000 */
[----:B--2---:R-:W-:-:S13]  /*0700*/  ISETP.NE.AND P0, PT, R2, 0x1, PT ;  /* 0x000000010200780c */ /* 0x004fda0003f05270 */
[----:B------:R-:W-:Y:S05]  /*0710*/  @P0 BRA `(.L_x_10) ;  /* 0x0000000000580947 */ /* 0x000fea0003800000 */
[----:B------:R-:W2:Y:S01]  /*0720*/  S2UR UR7, SR_CgaCtaId ;  /* 0x00000000000779c3 */ /* 0x000ea20000008800 */
[----:B------:R-:W-:Y:S01]  /*0730*/  UMOV UR9, 0x400 ;  /* 0x0000040000097882 */ /* 0x000fe20000000000 */
[----:B-1----:R-:W-:Y:S01]  /*0740*/  UMOV UR5, 0x20 ;  /* 0x0000002000057882 */ /* 0x002fe20000000000 */
[----:B------:R-:W-:Y:S01]  /*0750*/  UMOV UR4, 0x80 ;  /* 0x0000008000047882 */ /* 0x000fe20000000000 */
[----:B------:R-:W-:-:S04]  /*0760*/  UIADD3 UR10, UPT, UPT, -UR5, 0x100000, URZ ;  /* 0x00100000050a7890 */ /* 0x000fc8000fffe1ff */
[----:B------:R-:W-:Y:S02]  /*0770*/  USHF.L.U32 UR11, UR10, 0xb, URZ ;  /* 0x0000000b0a0b7899 */ /* 0x000fe400080006ff */
[----:B------:R-:W-:Y:S02]  /*0780*/  USHF.L.U32 UR10, UR10, 0x1, URZ ;  /* 0x000000010a0a7899 */ /* 0x000fe400080006ff */
[----:B------:R-:W-:-:S04]  /*0790*/  UIADD3 UR4, UPT, UPT, -UR4, 0x100000, URZ ;  /* 0x0010000004047890 */ /* 0x000fc8000fffe1ff */
[----:B------:R-:W-:Y:S02]  /*07a0*/  USHF.L.U32 UR5, UR4, 0xb, URZ ;  /* 0x0000000b04057899 */ /* 0x000fe400080006ff */
[----:B------:R-:W-:Y:S01]  /*07b0*/  USHF.L.U32 UR4, UR4, 0x1, URZ ;  /* 0x0000000104047899 */ /* 0x000fe200080006ff */
[----:B------:R-:W-:Y:S01]  /*07c0*/  ELECT P0, URZ, PT ;  /* 0x0000000000ff782f */ /* 0x000fe20003800000 */
[----:B--2---:R-:W-:Y:S01]  /*07d0*/  ULEA UR7, UR7, UR9, 0x18 ;  /* 0x0000000907077291 */ /* 0x004fe2000f8ec0ff */
[----:B------:R-:W1:Y:S11]  /*07e0*/  FENCE.VIEW.ASYNC.S ;  /* 0x00000000000073c6 */ /* 0x000e760000000000 */
[----:B-1----:R2:W1:Y:S01]  /*07f0*/  SYNCS.EXCH.64 URZ, [UR7+0x60], UR10 ;  /* 0x0000600a07ff75b2 */ /* 0x0024620008000100 */
[----:B------:R2:W1:Y:S01]  /*0800*/  SYNCS.EXCH.64 URZ, [UR7+0x80], UR4 ;  /* 0x0000800407ff75b2 */ /* 0x0004620008000100 */
[----:B------:R2:W1:Y:S01]  /*0810*/  SYNCS.EXCH.64 URZ, [UR7+0x68], UR10 ;  /* 0x0000680a07ff75b2 */ /* 0x0004620008000100 */
[----:B------:R2:W1:Y:S01]  /*0820*/  SYNCS.EXCH.64 URZ, [UR7+0x88], UR4 ;  /* 0x0000880407ff75b2 */ /* 0x0004620008000100 */
[----:B------:R2:W1:Y:S01]  /*0830*/  SYNCS.EXCH.64 URZ, [UR7+0x70], UR10 ;  /* 0x0000700a07ff75b2 */ /* 0x0004620008000100 */
[----:B------:R2:W1:Y:S01]  /*0840*/  SYNCS.EXCH.64 URZ, [UR7+0x90], UR4 ;  /* 0x0000900407ff75b2 */ /* 0x0004620008000100 */
[----:B------:R2:W1:Y:S01]  /*0850*/  SYNCS.EXCH.64 URZ, [UR7+0x78], UR10 ;  /* 0x0000780a07ff75b2 */ /* 0x0004620008000100 */
[----:B------:R2:W1:Y:S02]  /*0860*/  SYNCS.EXCH.64 URZ, [UR7+0x98], UR4 ;  /* 0x0000980407ff75b2 */ /* 0x0004640008000100 */
[----:B--2---:R-:W-:Y:S01]  /*0870*/  NOP ;  /* 0x0000000000007918 */ /* 0x004fe20000000000 */
.L_x_10:
[----:B------:R-:W2:Y:S01]  /*0880*/  SHFL.IDX PT, R2, R158, RZ, 0x1f ;  /* 0x00001fff9e027589 */ /* 0x000ea200000e0000 */
[----:B------:R-:W-:Y:S01]  /*0890*/  NOP ;  /* 0x0000000000007918 */ /* 0x000fe20000000000 */
[----:B--2---:R-:W-:-:S13]  /*08a0*/  ISETP.NE.AND P0, PT, R2, 0x3, PT ;  /* 0x000000030200780c */ /* 0x004fda0003f05270 */
[----:B------:R-:W-:Y:S05]  /*08b0*/  @P0 BRA `(.L_x_11) ;  /* 0x0000000000300947 */ /* 0x000fea0003800000 */
[----:B-1----:R-:W1:Y:S01]  /*08c0*/  S2UR UR5, SR_CgaCtaId ;  /* 0x00000000000579c3 */ /* 0x002e620000008800 */
        /* <DEDUP_REMOVED lines=8> */
[----:B-1----:R2:W1:Y:S01]  /*0950*/  SYNCS.EXCH.64 URZ, [UR5+0xa0], UR10 ;  /* 0x0000a00a05ff75b2 */ /* 0x0024620008000100 */
[----:B------:R2:W1:Y:S02]  /*0960*/  SYNCS.EXCH.64 URZ, [UR5+0xa8], UR10 ;  /* 0x0000a80a05ff75b2 */ /* 0x0004640008000100 */
[----:B--2---:R-:W-:Y:S01]  /*0970*/  NOP ;  /* 0x0000000000007918 */ /* 0x004fe20000000000 */
.L_x_11:
[----:B------:R-:W2:Y:S01]  /*0980*/  SHFL.IDX PT, R2, R158, RZ, 0x1f ;  /* 0x00001fff9e027589 */ /* 0x000ea200000e0000 */
[----:B------:R-:W-:Y:S01]  /*0990*/  NOP ;  /* 0x0000000000007918 */ /* 0x000fe20000000000 */
[----:B--2---:R-:W-:-:S13]  /*09a0*/  ISETP.NE.AND P0, PT, R2, 0x4, PT ;  /* 0x000000040200780c */ /* 0x004fda0003f05270 */
[----:B------:R-:W-:Y:S05]  /*09b0*/  @P0 BRA `(.L_x_12) ;  /* 0x00000000004c0947 */ /* 0x000fea0003800000 */
[----:B-1----:R-:W1:Y:S01]  /*09c0*/  S2UR UR5, SR_CgaCtaId ;  /* 0x00000000000579c3 */ /* 0x002e620000008800 */
[----:B------:R-:W-:Y:S01]  /*09d0*/  UMOV UR9, 0x100 ;  /* 0x0000010000097882 */ /* 0x000fe20000000000 */
[----:B------:R-:W-:Y:S01]  /*09e0*/  UMOV UR7, 0x400 ;  /* 0x0000040000077882 */ /* 0x000fe20000000000 */
[----:B------:R-:W-:Y:S01]  /*09f0*/  USEL UR9, UR9, 0xe0, UP2 ;  /* 0x000000e009097887 */ /* 0x000fe20009000000 */
[----:B------:R-:W-:Y:S01]  /*0a00*/  UMOV UR4, 0x1 ;  /* 0x0000000100047882 */ /* 0x000fe20000000000 */
[----:B------:R-:W-:Y:S01]  /*0a10*/  ELECT P0, URZ, PT ;  /* 0x0000000000ff782f */ /* 0x000fe20003800000 */
[----:B------:R-:W-:-:S04]  /*0a20*/  UIADD3 UR10, UPT, UPT, -UR4, 0x100000, URZ ;  /* 0x00100000040a7890 */ /* 0x000fc8000fffe1ff */
[----:B------:R-:W-:Y:S02]  /*0a30*/  USHF.L.U32 UR11, UR10, 0xb, URZ ;  /* 0x0000000b0a0b7899 */ /* 0x000fe400080006ff */
[----:B------:R-:W-:Y:S02]  /*0a40*/  USHF.L.U32 UR10, UR10, 0x1, URZ ;  /* 0x000000010a0a7899 */ /* 0x000fe400080006ff */
[----:B------:R-:W-:-:S04]  /*0a50*/  UIADD3 UR12, UPT, UPT, -UR9, 0x100000, URZ ;  /* 0x00100000090c7890 */ /* 0x000fc8000fffe1ff */
[----:B------:R-:W-:Y:S02]  /*0a60*/  USHF.L.U32 UR13, UR12, 0xb, URZ ;  /* 0x0000000b0c0d7899 */ /* 0x000fe400080006ff */
[----:B------:R-:W-:Y:S02]  /*0a70*/  USHF.L.U32 UR12, UR12, 0x1, URZ ;  /* 0x000000010c0c7899 */ /* 0x000fe400080006ff */
[----:B-1----:R-:W-:Y:S01]  /*0a80*/  ULEA UR5, UR5, UR7, 0x18 ;  /* 0x0000000705057291 */ /* 0x002fe2000f8ec0ff */
[----:B------:R-:W1:Y:S11]  /*0a90*/  FENCE.VIEW.ASYNC.S ;  /* 0x00000000000073c6 */ /* 0x000e760000000000 */
[----:B-1----:R2:W1:Y:S01]  /*0aa0*/  SYNCS.EXCH.64 URZ, [UR5+0xb0], UR10 ;  /* 0x0000b00a05ff75b2 */ /* 0x0024620008000100 */
[----:B------:R2:W1:Y:S01]  /*0ab0*/  SYNCS.EXCH.64 URZ, [UR5+0xc0], UR12 ;  /* 0x0000c00c05ff75b2 */ /* 0x0004620008000100 */
[----:B------:R2:W1:Y:S01]  /*0ac0*/  SYNCS.EXCH.64 URZ, [UR5+0xb8], UR10 ;  /* 0x0000b80a05ff75b2 */ /* 0x0004620008000100 */
[----:B------:R2:W1:Y:S02]  /*0ad0*/  SYNCS.EXCH.64 URZ, [UR5+0xc8], UR12 ;  /* 0x0000c80c05ff75b2 */ /* 0x0004640008000100 */
[----:B--2---:R-:W-:Y:S01]  /*0ae0*/  NOP ;  /* 0x0000000000007918 */ /* 0x004fe20000000000 */
.L_x_12:
        /* <DEDUP_REMOVED lines=18> */
[----:B------:R2:W1:Y:S02]  /*0c10*/  SYNCS.EXCH.64 URZ, [UR7+0xd8], UR4 ;  /* 0x0000d80407ff75b2 */ /* 0x0004640008000100 */
[----:B--2---:R-:W-:Y:S01]  /*0c20*/  NOP ;  /* 0x0000000000007918 */ /* 0x004fe20000000000 */
.L_x_13:
[----:B------:R-:W2:Y:S01]  /*0c30*/  SHFL.IDX PT, R2, R158, RZ, 0x1f ;  /* 0x00001fff9e027589 */ /* 0x000ea200000e0000 */
[----:B------:R-:W1:Y:S01]  /*0c40*/  S2UR UR27, SR_CTAID.X ;  /* 0x00000000001b79c3 */ /* 0x000e620000002500 */
[----:B------:R-:W-:Y:S01]  /*0c50*/  NOP ;  /* 0x0000000000007918 */ /* 0x000fe20000000000 */
[----:B--2---:R-:W-:-:S13]  /*0c60*/  ISETP.NE.AND P0, PT, R2, 0x3, PT ;  /* 0x000000030200780c */ /* 0x004fda0003f05270 */
[----:B-1----:R-:W-:Y:S05]  /*0c70*/  @P0 BRA `(.L_x_14) ;  /* 0x0000000000380947 */ /* 0x002fea0003800000 */
        /* <DEDUP_REMOVED lines=9> */
[----:B-1----:R1:W2:Y:S01]  /*0d10*/  SYNCS.EXCH.64 URZ, [UR5+0xe0], UR10 ;  /* 0x0000e00a05ff75b2 */ /* 0x0022a20008000100 */
[----:B------:R1:W1:Y:S01]  /*0d20*/  SYNCS.EXCH.64 URZ, [UR5+0xf0], UR10 ;  /* 0x0000f00a05ff75b2 */ /* 0x0002620008000100 */
[----:B------:R1:W1:Y:S01]  /*0d30*/  SYNCS.EXCH.64 URZ, [UR5+0xe8], UR10 ;  /* 0x0000e80a05ff75b2 */ /* 0x0002620008000100 */
[----:B------:R1:W1:Y:S01]  /*0d40*/  SYNCS.EXCH.64 URZ, [UR5+0xf8], UR10 ;  /* 0x0000f80a05ff75b2 */ /* 0x0002620008000100 */
[----:B------:R-:W-:Y:S01]  /*0d50*/  NOP ;  /* 0x0000000000007918 */ /* 0x000fe20000000000 */
.L_x_14:
[----:B------:R-:W-:Y:S01]  /*0d60*/  ISETP.NE.OR P1, PT, RZ, UR8, !P5 ;  /* 0x00000008ff007c0c */ /* 0x000fe2000ef25670 */
[----:B-1----:R-:W1:Y:S01]  /*0d70*/  S2UR UR5, SR_CTAID.Y ;  /* 0x00000000000579c3 */ /* 0x002e620000002600 */
[----:B------:R-:W-:-:S05]  /*0d80*/  CS2R.32 R152, SR_CgaSize ;  /* 0x0000000000987805 */ /* 0x000fca0000008a00 */
[----:B------:R-:W-:-:S05]  /*0d90*/  IMAD R152, R152, -0xa0, RZ ;  /* 0xffffff6098987824 */ /* 0x000fca00078e02ff */
[----:B------:R-:W-:-:S14]  /*0da0*/  R2UR UR7, R152 ;  /* 0x00000000980772ca */ /* 0x000fdc00000e0000 */
[----:B------:R-:W3:Y:S01]  /*0db0*/  LDCU UR7, c[0x0][UR7+0x2b4] ;  /* 0x00005680070777ac */ /* 0x000ee20008000800 */
[----:B------:R-:W-:Y:S01]  /*0dc0*/  I2FP.F32.U32 R4, UR27 ;  /* 0x0000001b00047c45 */ /* 0x000fe20008201000 */
[----:B------:R-:W-:Y:S01]  /*0dd0*/  NOP ;  /* 0x0000000000007918 */ /* 0x000fe20000000000 */
[----:B------:R-:W-:-:S05]  /*0de0*/  CS2R.32 R152, SR_CgaSize ;  /* 0x0000000000987805 */ /* 0x000fca0000008a00 */
[----:B------:R-:W-:-:S05]  /*0df0*/  IMAD R152, R152, -0xa0, RZ ;  /* 0xffffff6098987824 */ /* 0x000fca00078e02ff */
[----:B------:R-:W-:-:S14]  /*0e00*/  R2UR UR9, R152 ;  /* 0x00000000980972ca */ /* 0x000fdc00000e0000 */
[----:B------:R-:W4:Y:S01]  /*0e10*/  LDCU UR9, c[0x0][UR9+0x2b0] ;  /* 0x00005600090977ac */ /* 0x000f220008000800 */
[----:B------:R-:W2:Y:S01]  /*0e20*/  LDC R10, c[0x0][0xf24] ;  /* 0x0003c900ff0a7b82 */ /* 0x000ea20000000800 */
[----:B------:R-:W-:Y:S01]  /*0e30*/  UMOV UR10, 0x80 ;  /* 0x00000080000a7882 */ /* 0x000fe20000000000 */
[----:B------:R-:W-:Y:S01]  /*0e40*/  VOTEU.ALL UP1, P1 ;  /* 0x0000000000ff7886 */ /* 0x000fe20000820000 */
[----:B------:R-:W-:-:S05]  /*0e50*/  CS2R.32 R3, SR_CgaSize ;  /* 0x0000000000037805 */ /* 0x000fca0000008a00 */
[----:B------:R-:W-:-:S06]  /*0e60*/  IMAD R3, R3, -0xa0, RZ ;  /* 0xffffff6003037824 */ /* 0x000fcc00078e02ff */
[----:B------:R-:W2:Y:S01]  /*0e70*/  LDC R3, c[0x0][R3+0x2a4] ;  /* 0x0000a90003037b82 */ /* 0x000ea20000000800 */
[----:B------:R-:W-:-:S04]  /*0e80*/  @!UP1 UIADD3 UR10, UPT, UPT, -UR10, 0x100000, URZ ;  /* 0x001000000a0a9890 */ /* 0x000fc8000fffe1ff */
[----:B------:R-:W-:Y:S02]  /*0e90*/  @!UP1 USHF.L.U32 UR11, UR10, 0xb, URZ ;  /* 0x0000000b0a0b9899 */ /* 0x000fe400080006ff */
[----:B------:R-:W-:Y:S01]  /*0ea0*/  @!UP1 USHF.L.U32 UR10, UR10, 0x1, URZ ;  /* 0x000000010a0a9899 */ /* 0x000fe200080006ff */
[----:B----4-:R-:W-:Y:S01]  /*0eb0*/  FMUL R4, R4, UR9 ;  /* 0x0000000904047c20 */ /* 0x010fe20008400000 */
[----:B------:R-:W4:Y:S01]  /*0ec0*/  @!UP1 S2UR UR4, SR_CgaCtaId ;  /* 0x00000000000499c3 */ /* 0x000f220000008800 */
[----:B-1----:R-:W-:Y:S02]  /*0ed0*/  I2FP.F32.U32 R2, UR5 ;  /* 0x0000000500027c45 */ /* 0x002fe40008201000 */
[----:B------:R-:W1:Y:S01]  /*0ee0*/  F2I.U32.TRUNC.NTZ R152, R4 ;  /* 0x0000000400987305 */ /* 0x000e62000020f000 */
[----:B------:R-:W-:Y:S02]  /*0ef0*/  MOV R20, UR5 ;  /* 0x0000000500147c02 */ /* 0x000fe40008000f00 */
[----:B---3--:R-:W-:Y:S01]  /*0f00*/  FMUL R2, R2, UR7 ;  /* 0x0000000702027c20 */ /* 0x008fe20008400000 */
[----:B------:R-:W-:Y:S01]  /*0f10*/  @!UP1 UMOV UR7, 0x400 ;  /* 0x0000040000079882 */ /* 0x000fe20000000000 */
[----:B------:R-:W-:-:S05]  /*0f20*/  CS2R.32 R5, SR_CgaSize ;  /* 0x0000000000057805 */ /* 0x000fca0000008a00 */
[----:B------:R-:W-:-:S06]  /*0f30*/  IMAD R5, R5, -0xa0, RZ ;  /* 0xffffff6005057824 */ /* 0x000fcc00078e02ff */
[----:B------:R-:W3:Y:S01]  /*0f40*/  LDC R5, c[0x0][R5+0x2a0] ;  /* 0x0000a80005057b82 */ /* 0x000ee20000000800 */
[----:B--2---:R-:W-:Y:S01]  /*0f50*/  ISETP.GE.AND P0, PT, R10, 0x1, PT ;  /* 0x000000010a00780c */ /* 0x004fe20003f06270 */
[----:B------:R-:W2:Y:S06]  /*0f60*/  F2I.U32.TRUNC.NTZ R150, R2 ;  /* 0x0000000200967305 */ /* 0x000eac000020f000 */
[----:B------:R-:W3:Y:S01]  /*0f70*/  S2UR UR44, SR_CTAID.Z ;  /* 0x00000000002c79c3 */ /* 0x000ee20000002700 */
[----:B-1----:R-:W-:Y:S01]  /*0f80*/  IADD3 R152, PT, PT, -R152, RZ, RZ ;  /* 0x000000ff98987210 */ /* 0x002fe20007ffe1ff */
[----:B----4-:R-:W-:Y:S01]  /*0f90*/  @!UP1 ULEA UR4, UR4, UR7, 0x18 ;  /* 0x0000000704049291 */ /* 0x010fe2000f8ec0ff */
[----:B------:R-:W-:Y:S01]  /*0fa0*/  VOTEU.ALL UP1, P1 ;  /* 0x0000000000ff7886 */ /* 0x000fe20000820000 */
[----:B--2---:R-:W-:-:S05]  /*0fb0*/  IADD3 R150, PT, PT, -R150, RZ, RZ ;  /* 0x000000ff96967210 */ /* 0x004fca0007ffe1ff */
[----:B------:R-:W-:Y:S02]  /*0fc0*/  IMAD R150, R3, R150, UR5 ;  /* 0x0000000503967e24 */ /* 0x000fe4000f8e0296 */
[----:B---3--:R-:W-:Y:S01]  /*0fd0*/  IMAD R152, R5, R152, UR27 ;  /* 0x0000001b05987e24 */ /* 0x008fe2000f8e0298 */
[----:B------:R-:W1:Y:S02]  /*0fe0*/  FENCE.VIEW.ASYNC.S ;  /* 0x00000000000073c6 */ /* 0x000e640000000000 */
[----:B-1----:R1:W2:Y:S02]  /*0ff0*/  @!UP1 SYNCS.EXCH.64 URZ, [UR4+0x100], UR10 ;  /* 0x0001000a04ff95b2 */ /* 0x0022a40008000100 */
[----:B--2---:R-:W-:Y:S06]  /*1000*/  BAR.SYNC.DEFER_BLOCKING 0x0 ;  /* 0x0000000000007b1d */ /* 0x004fec0000010000 */
[----:B------:R-:W-:Y:S05]  /*1010*/  @!P0 BRA `(.L_x_15) ;  /* 0x0000000000c08947 */ /* 0x000fea0003800000 */
[----:B------:R-:W2:Y:S01]  /*1020*/  LDC.64 R4, c[0x0][0xf18] ;  /* 0x0003c600ff047b82 */ /* 0x000ea20000000a00 */
[----:B------:R-:W-:-:S07]  /*1030*/  ISETP.NE.AND P0, PT, R10, 0x1, PT ;  /* 0x000000010a00780c */ /* 0x000fce0003f05270 */
[----:B------:R-:W3:Y:S08]  /*1040*/  LDC R9, c[0x0][0xf0c] ;  /* 0x0003c300ff097b82 */ /* 0x000ef00000000800 */
[----:B------:R-:W4:Y:S08]  /*1050*/  LDC R13, c[0x0][0x370] ;  /* 0x0000dc00ff0d7b82 */ /* 0x000f300000000800 */
[----:B------:R-:W1:Y:S01]  /*1060*/  LDC R11, c[0x0][0x374] ;  /* 0x0000dd00ff0b7b82 */ /* 0x000e620000000800 */
[----:B--2---:R-:W-:-:S07]  /*1070*/  ISETP.NE.AND P1, PT, R4, 0x1, PT ;  /* 0x000000010400780c */ /* 0x004fce0003f25270 */
[----:B------:R-:W4:Y:S01]  /*1080*/  LDC.64 R6, c[0x0][0xf10] ;  /* 0x0003c400ff067b82 */ /* 0x000f220000000a00 */
[----:B---3--:R-:W-:-:S07]  /*1090*/  ISETP.NE.AND P2, PT, R9, 0x1, PT ;  /* 0x000000010900780c */ /* 0x008fce0003f45270 */
[----:B------:R-:W2:Y:S08]  /*10a0*/  LDC R8, c[0x0][0xf20] ;  /* 0x0003c800ff087b82 */ /* 0x000eb00000000800 */
[----:B------:R-:W3:Y:S01]  /*10b0*/  LDC.64 R2, c[0x0][0xf28] ;  /* 0x0003ca00ff027b82 */ /* 0x000ee20000000a00 */
[----:B-1----:R-:W-:-:S04]  /*10c0*/  IMAD.HI.U32 R15, R11, R5, RZ ;  /* 0x000000050b0f7227 */ /* 0x002fc800078e00ff */
[----:B------:R-:W-:-:S04]  /*10d0*/  IMAD.HI.U32 R5, R20, R5, RZ ;  /* 0x0000000514057227 */ /* 0x000fc800078e00ff */
[----:B----4-:R-:W-:-:S04]  /*10e0*/  IMAD.HI.U32 R12, R13, R6, RZ ;  /* 0x000000060d0c7227 */ /* 0x010fc800078e00ff */
[----:B------:R-:W-:Y:S01]  /*10f0*/  IMAD.HI.U32 R6, R6, UR27, RZ ;  /* 0x0000001b06067c27 */ /* 0x000fe2000f8e00ff */
[-C--:B------:R-:W-:Y:S02]  /*1100*/  @P2 SHF.R.U32.HI R13, RZ, R7.reuse, R12 ;  /* 0x00000007ff0d2219 */ /* 0x080fe4000001160c */
[-C--:B--2---:R-:W-:Y:S02]  /*1110*/  @P1 SHF.R.U32.HI R11, RZ, R8.reuse, R15 ;  /* 0x00000008ff0b1219 */ /* 0x084fe4000001160f */
[----:B------:R-:W-:Y:S01]  /*1120*/  SHF.R.U32.HI R6, RZ, R7, R6 ;  /* 0x00000007ff067219 */ /* 0x000fe20000011606 */
[----:B------:R-:W-:Y:S01]  /*1130*/  IMAD.U32 R7, RZ, RZ, UR27 ;  /* 0x0000001bff077e24 */ /* 0x000fe2000f8e00ff */
[----:B------:R-:W-:Y:S01]  /*1140*/  SHF.R.U32.HI R5, RZ, R8, R5 ;  /* 0x00000008ff057219 */ /* 0x000fe20000011605 */
[----:B---3--:R-:W-:-:S03]  /*1150*/  IMAD.HI.U32 R12, R11, R2, RZ ;  /* 0x000000020b0c7227 */ /* 0x008fc600078e00ff */
[----:B------:R-:W-:Y:S02]  /*1160*/  SEL R5, R20, R5, !P1 ;  /* 0x0000000514057207 */ /* 0x000fe40004800000 */
[----:B------:R-:W-:Y:S01]  /*1170*/  SEL R7, R7, R6, !P2 ;  /* 0x0000000607077207 */ /* 0x000fe20005000000 */
[----:B------:R-:W-:Y:S01]  /*1180*/  IMAD.HI.U32 R14, R13, R2, RZ ;  /* 0x000000020d0e7227 */ /* 0x000fe200078e00ff */
[----:B------:R-:W-:-:S04]  /*1190*/  @P0 SHF.R.U32.HI R11, RZ, R3, R12 ;  /* 0x00000003ff0b0219 */ /* 0x000fc8000001160c */
[----:B------:R-:W-:Y:S01]  /*11a0*/  @P0 SHF.R.U32.HI R13, RZ, R3, R14 ;  /* 0x00000003ff0d0219 */ /* 0x000fe2000001160e */
[----:B------:R-:W-:-:S04]  /*11b0*/  IMAD R11, R11, R10, RZ ;  /* 0x0000000a0b0b7224 */ /* 0x000fc800078e02ff */
[----:B------:R-:W-:Y:S01]  /*11c0*/  IMAD R6, R13, R10, RZ ;  /* 0x0000000a0d067224 */ /* 0x000fe200078e02ff */
[----:B------:R-:W-:-:S04]  /*11d0*/  ISETP.GE.AND P1, PT, R5, R11, PT ;  /* 0x0000000b0500720c */ /* 0x000fc80003f26270 */
[----:B------:R-:W-:Y:S01]  /*11e0*/  ISETP.GE.OR P1, PT, R7, R6, P1 ;  /* 0x000000060700720c */ /* 0x000fe20000f26670 */
[----:B------:R-:W-:-:S05]  /*11f0*/  IMAD.HI.U32 R6, R5, R2, RZ ;  /* 0x0000000205067227 */ /* 0x000fca00078e00ff */
[----:B------:R-:W-:-:S04]  /*1200*/  SHF.R.U32.HI R6, RZ, R3, R6 ;  /* 0x00000003ff067219 */ /* 0x000fc80000011606 */
[----:B------:R-:W-:-:S03]  /*1210*/  SEL R6, R5, R6, !P0 ;  /* 0x0000000605067207 */ /* 0x000fc60004000000 */
[----:B------:R-:W-:-:S04]  /*1220*/  @!P1 IMAD.HI.U32 R8, R7, R2, RZ ;  /* 0x0000000207089227 */ /* 0x000fc800078e00ff */
[----:B------:R-:W-:Y:S01]  /*1230*/  IMAD.MOV R2, RZ, RZ, -R6 ;  /* 0x000000ffff027224 */ /* 0x000fe200078e0a06 */
[----:B------:R-:W-:-:S03]  /*1240*/  @!P1 SHF.R.U32.HI R8, RZ, R3, R8 ;  /* 0x00000003ff089219 */ /* 0x000fc60000011608 */
[----:B------:R-:W-:Y:S01]  /*1250*/  IMAD R2, R10, R2, R5 ;  /* 0x000000020a027224 */ /* 0x000fe200078e0205 */
[----:B------:R-:W-:-:S04]  /*1260*/  @!P1 SEL R3, R7, R8, !P0 ;  /* 0x0000000807039207 */ /* 0x000fc80004000000 */
[----:B------:R-:W-:Y:S01]  /*1270*/  @!P1 IADD3 R6, PT, PT, R6, -R3, RZ ;  /* 0x8000000306069210 */ /* 0x000fe20007ffe0ff */
[----:B------:R-:W-:Y:S01]  /*1280*/  @!P1 IMAD R13, R2, R13, R3 ;  /* 0x0000000d020d9224 */ /* 0x000fe200078e0203 */
[----:B------:R-:W-:Y:S01]  /*1290*/  IADD3 R3, PT, PT, -R5, RZ, RZ ;  /* 0x000000ff05037210 */ /* 0x000fe20007ffe1ff */
[--C-:B------:R-:W-:Y:S02]  /*12a0*/  IMAD.MOV R2, RZ, RZ, -R7.reuse ;  /* 0x000000ffff027224 */ /* 0x100fe400078e0a07 */
[----:B------:R-:W-:Y:S01]  /*12b0*/  @!P1 IMAD R5, R6, R10, R7 ;  /* 0x0000000a06059224 */ /* 0x000fe200078e0207 */
[----:B------:R-:W-:Y:S01]  /*12c0*/  @!P1 MOV R7, R13 ;  /* 0x0000000d00079202 */ /* 0x000fe20000000f00 */
[----:B------:R-:W-:Y:S02]  /*12d0*/  IMAD R2, R9, R2, UR27 ;  /* 0x0000001b09027e24 */ /* 0x000fe4000f8e0202 */
[----:B------:R-:W-:Y:S02]  /*12e0*/  IMAD R3, R4, R3, R20 ;  /* 0x0000000304037224 */ /* 0x000fe400078e0214 */
[----:B------:R-:W-:-:S02]  /*12f0*/  IMAD R2, R7, R9, R2 ;  /* 0x0000000907027224 */ /* 0x000fc400078e0202 */
[----:B------:R-:W-:-:S03]  /*1300*/  IMAD R20, R5, R4, R3 ;  /* 0x0000000405147224 */ /* 0x000fc600078e0203 */
[----:B------:R-:W-:Y:S02]  /*1310*/  R2UR UR27, R2 ;  /* 0x00000000021b72ca */ /* 0x000fe400000e0000 */
.L_x_15:
[----:B-1----:R-:W1:Y:S01]  /*1320*/  LDCU UR4, c[0x0][0xf30] ;  /* 0x0001e600ff0477ac */ /* 0x002e620008000800 */
[----:B------:R-:W2:Y:S08]  /*1330*/  S2UR UR37, SR_CgaCtaId ;  /* 0x00000000002579c3 */ /* 0x000eb00000008800 */
[----:B------:R-:W3:Y:S01]  /*1340*/  LDC R72, c[0x0][0xf24] ;  /* 0x0003c900ff487b82 */ /* 0x000ee20000000800 */
[----:B-1----:R-:W-:-:S09]  /*1350*/  UISETP.NE.AND UP1, UPT, UR4, 0x1, UPT ;  /* 0x000000010400788c */ /* 0x002fd2000bf25270 */
[----:B--2---:R-:W-:Y:S05]  /*1360*/  BRA.U UP1, `(.L_x_16) ;  /* 0x0000000101487547 */ /* 0x004fea000b800000 */
[----:B------:R-:W1:Y:S08]  /*1370*/  LDC.64 R4, c[0x0][0xf10] ;  /* 0x0003c400ff047b82 */ /* 0x000e700000000a00 */
[----:B------:R-:W2:Y:S08]  /*1380*/  LDC.64 R2, c[0x0][0xf18] ;  /* 0x0003c600ff027b82 */ /* 0x000eb00000000a00 */
[----:B------:R-:W4:Y:S08]  /*1390*/  LDC R6, c[0x0][0xf20] ;  /* 0x0003c800ff067b82 */ /* 0x000f300000000800 */
[----:B------:R-:W3:Y:S01]  /*13a0*/  LDC R7, c[0x0][0xf0c] ;  /* 0x0003c300ff077b82 */ /* 0x000ee20000000800 */
[----:B-1----:R-:W-:-:S05]  /*13b0*/  IMAD.HI.U32 R4, R4, UR27, RZ ;  /* 0x0000001b04047c27 */ /* 0x002fca000f8e00ff */
[----:B------:R-:W-:Y:S01]  /*13c0*/  SHF.R.U32.HI R4, RZ, R5, R4 ;  /* 0x00000005ff047219 */ /* 0x000fe20000011604 */
[----:B--2---:R-:W-:Y:S01]  /*13d0*/  IMAD.HI.U32 R3, R20, R3, RZ ;  /* 0x0000000314037227 */ /* 0x004fe200078e00ff */
[----:B------:R-:W-:-:S04]  /*13e0*/  ISETP.NE.AND P0, PT, R2, 0x1, PT ;  /* 0x000000010200780c */ /* 0x000fc80003f05270 */
[----:B----4-:R-:W-:Y:S01]  /*13f0*/  SHF.R.U32.HI R5, RZ, R6, R3 ;  /* 0x00000006ff057219 */ /* 0x010fe20000011603 */
[----:B------:R-:W-:Y:S01]  /*1400*/  IMAD.U32 R3, RZ, RZ, UR27 ;  /* 0x0000001bff037e24 */ /* 0x000fe2000f8e00ff */
[----:B---3--:R-:W-:-:S04]  /*1410*/  ISETP.NE.AND P1, PT, R7, 0x1, PT ;  /* 0x000000010700780c */ /* 0x008fc80003f25270 */
[----:B------:R-:W-:Y:S02]  /*1420*/  SEL R3, R3, R4, !P1 ;  /* 0x0000000403037207 */ /* 0x000fe40004800000 */
[----:B------:R-:W-:-:S05]  /*1430*/  SEL R4, R20, R5, !P0 ;  /* 0x0000000514047207 */ /* 0x000fca0004000000 */
[----:B------:R-:W-:Y:S02]  /*1440*/  IMAD.IADD R6, R4, 0x1, -R3 ;  /* 0x0000000104067824 */ /* 0x000fe400078e0a03 */
[----:B------:R-:W-:Y:S02]  /*1450*/  IMAD.IADD R3, R3, 0x1, -R4 ;  /* 0x0000000103037824 */ /* 0x000fe400078e0a04 */
[----:B------:R-:W-:Y:S02]  /*1460*/  IMAD R6, R6, R7, UR27 ;  /* 0x0000001b06067e24 */ /* 0x000fe4000f8e0207 */
[----:B------:R-:W-:-:S03]  /*1470*/  IMAD R20, R3, R2, R20 ;  /* 0x0000000203147224 */ /* 0x000fc600078e0214 */
[----:B------:R-:W-:-:S15]  /*1480*/  R2UR UR27, R6 ;  /* 0x00000000061b72ca */ /* 0x000fde00000e0000 */
.L_x_16:
[----:B------:R-:W-:Y:S01]  /*1490*/  BAR.SYNC.DEFER_BLOCKING 0x0 ;  /* 0x0000000000007b1d */ /* 0x000fe20000010000 */
[----:B------:R-:W-:Y:S01]  /*14a0*/  UISETP.NE.AND UP1, UPT, UR8, 0x2, UPT ;  /* 0x000000020800788c */ /* 0x000fe2000bf25270 */
[----:B------:R-:W-:Y:S02]  /*14b0*/  ISETP.NE.OR P5, PT, R0, 0x2, !P5 ;  /* 0x000000020000780c */ /* 0x000fe40006fa5670 */
[----:B------:R-:W-:-:S06]  /*14c0*/  LOP3.LUT R2, R165, 0x1f, RZ, 0xc0, !PT ;  /* 0x0000001fa5027812 */ /* 0x000fcc00078ec0ff */
[----:B------:R-:W-:Y:S05]  /*14d0*/  BRA.U UP1, `(.L_x_17) ;  /* 0x0000001501587547 */ /* 0x000fea000b800000 */
[----:B------:R-:W1:Y:S01]  /*14e0*/  LDCU UR14, c[0x0][0x38c] ;  /* 0x00007180ff0e77ac */ /* 0x000e620008000800 */
[----:B------:R-:W2:Y:S01]  /*14f0*/  LDC R9, c[0x0][0x370] ;  /* 0x0000dc00ff097b82 */ /* 0x000ea20000000800 */
[----:B------:R-:W-:Y:S01]  /*1500*/  PLOP3.LUT P1, PT, PT, PT, UP2, 0x80, 0x8 ;  /* 0x000000000008781c */ /* 0x000fe20003f2f028 */
[----:B------:R-:W-:Y:S01]  /*1510*/  HFMA2 R12, -RZ, RZ, 0, 0 ;  /* 0x00000000ff0c7431 */ /* 0x000fe200000001ff */
[----:B------:R-:W-:Y:S01]  /*1520*/  ISETP.EQ.OR P4, PT, R2, RZ, P5 ;  /* 0x000000ff0200720c */ /* 0x000fe20002f82670 */
[----:B------:R-:W-:Y:S01]  /*1530*/  IMAD.MOV.U32 R15, RZ, RZ, 0x1 ;  /* 0x00000001ff0f7424 */ /* 0x000fe200078e00ff */
[----:B------:R-:W-:Y:S01]  /*1540*/  PLOP3.LUT P1, PT, P1, PT, PT, 0x8, 0x80 ;  /* 0x000000000080781c */ /* 0x000fe20000f2e170 */
[----:B------:R-:W-:Y:S01]  /*1550*/  IMAD.MOV.U32 R14, RZ, RZ, RZ ;  /* 0x000000ffff0e7224 */ /* 0x000fe200078e00ff */
[----:B------:R-:W-:Y:S01]  /*1560*/  MOV R8, 0x1 ;  /* 0x0000000100087802 */ /* 0x000fe20000000f00 */
[----:B------:R-:W4:Y:S01]  /*1570*/  LDC R0, c[0x0][0x374] ;  /* 0x0000dd00ff007b82 */ /* 0x000f220000000800 */
[----:B------:R-:W-:Y:S01]  /*1580*/  IMAD.MOV.U32 R10, RZ, RZ, RZ ;  /* 0x000000ffff0a7224 */ /* 0x000fe200078e00ff */
[----:B------:R-:W2:Y:S01]  /*1590*/  LDCU.64 UR30, c[0x0][0x348] ;  /* 0x00006900ff1e77ac */ /* 0x000ea20008000a00 */
[----:B------:R-:W-:Y:S01]  /*15a0*/  UMOV UR6, URZ ;  /* 0x000000ff00067c82 */ /* 0x000fe20008000000 */
[----:B-1----:R-:W-:-:S04]  /*15b0*/  UIADD3 UR5, UPT, UPT, UR14, 0x7f, URZ ;  /* 0x0000007f0e057890 */ /* 0x002fc8000fffe0ff */
[----:B------:R-:W-:-:S04]  /*15c0*/  USHF.R.S32.HI UR4, URZ, 0x1f, UR5 ;  /* 0x0000001fff047899 */ /* 0x000fc80008011405 */
[----:B------:R-:W-:-:S04]  /*15d0*/  ULEA.HI UR4, UR4, UR5, URZ, 0x7 ;  /* 0x0000000504047291 */ /* 0x000fc8000f8f38ff */
[----:B------:R-:W-:Y:S02]  /*15e0*/  USHF.R.S32.HI UR22, URZ, 0x7, UR4 ;  /* 0x00000007ff167899 */ /* 0x000fe40008011404 */
[----:B------:R-:W-:Y:S02]  /*15f0*/  UIADD3 UR4, UPT, UPT, UR14, -0x1, URZ ;  /* 0xffffffff0e047890 */ /* 0x000fe4000fffe0ff */
[----:B------:R-:W-:Y:S02]  /*1600*/  UISETP.LT.U32.AND UP0, UPT, UR22, 0x6, UPT ;  /* 0x000000061600788c */ /* 0x000fe4000bf01070 */
[----:B------:R-:W-:Y:S02]  /*1610*/  UISETP.GE.U32.AND UP1, UPT, UR4, -0xff, UPT ;  /* 0xffffff010400788c */ /* 0x000fe4000bf26070 */
[----:B------:R-:W-:Y:S02]  /*1620*/  USEL UR15, UR22, 0x6, UP0 ;  /* 0x00000006160f7887 */ /* 0x000fe40008000000 */
[----:B------:R-:W-:-:S02]  /*1630*/  UIADD3 UR14, UPT, UPT, UR14, 0xfe, URZ ;  /* 0x000000fe0e0e7890 */ /* 0x000fc4000fffe0ff */
[----:B------:R-:W-:Y:S02]  /*1640*/  UIADD3 UR5, UPT, UPT, UR15, -0x1, URZ ;  /* 0xffffffff0f057890 */ /* 0x000fe4000fffe0ff */
[----:B------:R-:W-:-:S03]  /*1650*/  UIADD3 UR7, UPT, UPT, UR22, -UR15, URZ ;  /* 0x8000000f16077290 */ /* 0x000fc6000fffe0ff */
[----:B------:R-:W-:-:S04]  /*1660*/  @UP1 UIADD3 UR5, UPT, UPT, UR15, URZ, URZ ;  /* 0x000000ff0f051290 */ /* 0x000fc8000fffe0ff */
[----:B--2---:R-:W-:-:S12]  /*1670*/  UIADD3 UR5, UPT, UPT, UR5, 0x1, URZ ;  /* 0x0000000105057890 */ /* 0x004fd8000fffe0ff */
.L_x_39:
[----:B------:R-:W-:Y:S01]  /*1680*/  UISETP.NE.AND UP0, UPT, UR37, URZ, UPT ;  /* 0x000000ff2500728c */ /* 0x000fe2000bf05270 */
[----:B------:R-:W1:Y:S08]  /*1690*/  S2UR UR37, SR_CgaCtaId ;  /* 0x00000000002579c3 */ /* 0x000e700000008800 */
[----:B------:R-:W-:Y:S05]  /*16a0*/  BRA.U UP0, `(.L_x_18) ;  /* 0x0000000100347547 */ /* 0x000fea000b800000 */
[----:B------:R-:W2:Y:S01]  /*16b0*/  S2R R2, SR_CgaCtaId ;  /* 0x0000000000027919 */ /* 0x000ea20000008800 */
[----:B------:R-:W-:-:S04]  /*16c0*/  MOV R3, 0x400 ;  /* 0x0000040000037802 */ /* 0x000fc80000000f00 */
[----:B--2---:R-:W-:Y:S02]  /*16d0*/  LEA R3, R2, R3, 0x18 ;  /* 0x0000000302037211 */ /* 0x004fe400078ec0ff */
[----:B------:R-:W-:-:S03]  /*16e0*/  SHF.L.U32 R2, R8, 0x1f, RZ ;  /* 0x0000001f08027819 */ /* 0x000fc600000006ff */
[----:B------:R-:W-:-:S04]  /*16f0*/  IMAD R3, R10, 0x8, R3 ;  /* 0x000000080a037824 */ /* 0x000fc800078e0203 */
[----:B------:R-:W2:Y:S02]  /*1700*/  SYNCS.PHASECHK.TRANS64.TRYWAIT P0, [R3+URZ+0xf0], R2 ;  /* 0x0000f002030075a7 */ /* 0x000ea400080011ff */
[----:B--2---:R-:W-:Y:S05]  /*1710*/  @!P0 BRA `(.L_x_19) ;  /* 0x000000a000d88947 */ /* 0x004fea0003800000 */
.L_x_138:
[----:B------:R-:W-:Y:S01]  /*1720*/  VIADD R10, R10, 0x1 ;  /* 0x000000010a0a7836 */ /* 0x000fe20000000000 */
[----:B------:R2:W-:Y:S04]  /*1730*/  SYNCS.ARRIVE.TRANS64.A1T0 RZ, [R3+URZ+0xe0], RZ ;  /* 0x0000e0ff03ff79a7 */ /* 0x0005e800081000ff */
[----:B------:R-:W-:-:S04]  /*1740*/  ISETP.NE.AND P0, PT, R10, 0x2, PT ;  /* 0x000000020a00780c */ /* 0x000fc80003f05270 */
[----:B------:R-:W-:Y:S02]  /*1750*/  SEL R10, R10, RZ, P0 ;  /* 0x000000ff0a0a7207 */ /* 0x000fe40000000000 */
[----:B--2---:R-:W-:-:S04]  /*1760*/  SEL R3, RZ, 0x1, P0 ;  /* 0x00000001ff037807 */ /* 0x004fc80000000000 */
[----:B------:R-:W-:Y:S02]  /*1770*/  LOP3.LUT R8, R8, R3, RZ, 0x3c, !PT ;  /* 0x0000000308087212 */ /* 0x000fe400078e3cff */
.L_x_18:
[----:B------:R-:W-:Y:S01]  /*1780*/  UMOV UR4, 0x400 ;  /* 0x0000040000047882 */ /* 0x000fe20000000000 */
[----:B------:R-:W-:Y:S01]  /*1790*/  SHF.L.U32 R2, R15, 0x1f, RZ ;  /* 0x0000001f0f027819 */ /* 0x000fe200000006ff */
[----:B-1----:R-:W-:Y:S01]  /*17a0*/  ULEA UR4, UR37, UR4, 0x18 ;  /* 0x0000000425047291 */ /* 0x002fe2000f8ec0ff */
[----:B------:R-:W-:Y:S01]  /*17b0*/  R2UR UR11, R20 ;  /* 0x00000000140b72ca */ /* 0x000fe200000e0000 */
[----:B------:R-:W-:Y:S02]  /*17c0*/  UISETP.GE.U32.AND UP0, UPT, UR14, 0xff, UPT ;  /* 0x000000ff0e00788c */ /* 0x000fe4000bf06070 */
[----:B------:R-:W-:Y:S02]  /*17d0*/  ULEA UR8, UR6, UR4, 0x3 ;  /* 0x0000000406087291 */ /* 0x000fe4000f8e18ff */
[----:B------:R-:W-:Y:S01]  /*17e0*/  USHF.L.U32 UR43, UR27, 0x7, URZ ;  /* 0x000000071b2b7899 */ /* 0x000fe200080006ff */
[----:B------:R-:W-:-:S06]  /*17f0*/  UMOV UR20, URZ ;  /* 0x000000ff00147c82 */ /* 0x000fcc0008000000 */
[----:B------:R1:W2:Y:S01]  /*1800*/  SYNCS.PHASECHK.TRANS64.TRYWAIT P2, [UR8+0x30], R2 ;  /* 0x00003002ff0075a7 */ /* 0x0002a20008041108 */
[----:B------:R-:W-:Y:S02]  /*1810*/  USHF.L.U32 UR35, UR11, 0x8, URZ ;  /* 0x000000080b237899 */ /* 0x000fe400080006ff */
[----:B------:R-:W-:Y:S01]  /*1820*/  USHF.L.U32 UR11, UR11, 0x1, URZ ;  /* 0x000000010b0b7899 */ /* 0x000fe200080006ff */
[----:B------:R-:W-:Y:S11]  /*1830*/  BRA.U !UP0, `(.L_x_20) ;  /* 0x0000000508007547 */ /* 0x000ff6000b800000 */
[----:B------:R-:W-:Y:S01]  /*1840*/  UMOV UR16, UR6 ;  /* 0x0000000600107c82 */ /* 0x000fe20008000000 */
[----:B------:R-:W-:-:S05]  /*1850*/  UMOV UR28, URZ ;  /* 0x000000ff001c7c82 */ /* 0x000fca0008000000 */
.L_x_27:
[----:B------:R-:W-:Y:S01]  /*1860*/  ULEA UR41, UR16, UR4, 0x3 ;  /* 0x0000000410297291 */ /* 0x000fe2000f8e18ff */
[----:B--2---:R-:W-:Y:S01]  /*1870*/  @!P5 MOV R3, 0x6600 ;  /* 0x000066000003d802 */ /* 0x004fe20000000f00 */
[----:B--2---:R-:W-:Y:S10]  /*1880*/  @P2 BRA `(.L_x_21) ;  /* 0x00000000000c2947 */ /* 0x004ff40003800000 */
[----:B------:R-:W-:-:S04]  /*1890*/  SHF.L.U32 R5, R15, 0x1f, RZ ;  /* 0x0000001f0f057819 */ /* 0x000fc800000006ff */
[----:B------:R-:W2:Y:S02]  /*18a0*/  SYNCS.PHASECHK.TRANS64.TRYWAIT P0, [UR41+0x30], R5 ;  /* 0x00003005ff0075a7 */ /* 0x000ea40008001129 */
[----:B--2---:R-:W-:Y:S05]  /*18b0*/  @!P0 BRA `(.L_x_22) ;  /* 0x000000a000848947 */ /* 0x004fea0003800000 */
.L_x_21:
[----:B------:R2:W-:Y:S01]  /*18c0*/  @!P5 SYNCS.ARRIVE.TRANS64 RZ, [UR41], R3 ;  /* 0x00000003ffffd9a7 */ /* 0x0005e20008000029 */
[----:B------:R-:W-:Y:S04]  /*18d0*/  BSSY.RECONVERGENT B0, `(.L_x_23) ;  /* 0x0000003000007945 */ /* 0x000fe80003800200 */
[----:B------:R-:W-:Y:S05]  /*18e0*/  @P4 BRA `(.L_x_24) ;  /* 0x0000000000044947 */ /* 0x000fea0003800000 */
[----:B------:R-:W-:Y:S05]  /*18f0*/  BPT.TRAP 0x1 ;  /* 0x000000040000795c */ /* 0x000fea0000300000 */
.L_x_24:
[----:B------:R-:W-:Y:S05]  /*1900*/  BSYNC.RECONVERGENT B0 ;  /* 0x0000000000007941 */ /* 0x000fea0003800200 */
.L_x_23:
[----:B------:R-:W-:Y:S01]  /*1910*/  UIADD3 UR6, UPT, UPT, UR16, 0x1, URZ ;  /* 0x0000000110067890 */ /* 0x000fe2000fffe0ff */
[----:B------:R-:W-:Y:S01]  /*1920*/  BSSY.RECONVERGENT B0, `(.L_x_25) ;  /* 0x000002c000007945 */ /* 0x000fe20003800200 */
[----:B------:R-:W-:Y:S02]  /*1930*/  ELECT P0, URZ, PT ;  /* 0x0000000000ff782f */ /* 0x000fe40003800000 */
[----:B------:R-:W-:-:S04]  /*1940*/  UISETP.NE.AND UP0, UPT, UR6, 0x6, UPT ;  /* 0x000000060600788c */ /* 0x000fc8000bf05270 */
[----:B------:R-:W-:Y:S02]  /*1950*/  USEL UR9, URZ, 0x1, UP0 ;  /* 0x00000001ff097887 */ /* 0x000fe40008000000 */
[----:B------:R-:W-:-:S04]  /*1960*/  USEL UR6, UR6, URZ, UP0 ;  /* 0x000000ff06067287 */ /* 0x000fc80008000000 */
[----:B------:R-:W-:Y:S01]  /*1970*/  ULEA UR8, UR6, UR4, 0x3 ;  /* 0x0000000406087291 */ /* 0x000fe2000f8e18ff */
[----:B------:R-:W-:-:S04]  /*1980*/  LOP3.LUT R15, R15, UR9, RZ, 0x3c, !PT ;  /* 0x000000090f0f7c12 */ /* 0x000fc8000f8e3cff */
[----:B-1----:R-:W-:-:S04]  /*1990*/  SHF.L.U32 R2, R15, 0x1f, RZ ;  /* 0x0000001f0f027819 */ /* 0x002fc800000006ff */
[----:B------:R1:W1:Y:S01]  /*19a0*/  SYNCS.PHASECHK.TRANS64.TRYWAIT P2, [UR8+0x30], R2 ;  /* 0x00003002ff0075a7 */ /* 0x0002620008041108 */
[----:B------:R-:W-:Y:S05]  /*19b0*/  @!P0 BRA `(.L_x_26) ;  /* 0x0000000000888947 */ /* 0x000fea0003800000 */
[----:B------:R-:W-:Y:S02]  /*19c0*/  ULEA UR40, UR16, UR4, 0xd ;  /* 0x0000000410287291 */ /* 0x000fe4000f8e68ff */
[----:B------:R-:W-:Y:S02]  /*19d0*/  UIADD3 UR48, UP3, UPT, UR30, 0x80, URZ ;  /* 0x000000801e307890 */ /* 0x000fe4000ff7e0ff */
[----:B------:R-:W-:Y:S02]  /*19e0*/  ULEA UR32, UR16, UR4, 0xe ;  /* 0x0000000410207291 */ /* 0x000fe4000f8e70ff */
[----:B------:R-:W-:Y:S02]  /*19f0*/  UIADD3 UR46, UP2, UPT, UR30, 0x180, URZ ;  /* 0x000001801e2e7890 */ /* 0x000fe4000ff5e0ff */
[----:B------:R-:W-:Y:S02]  /*1a00*/  ULEA UR24, UR16, UR4, 0x9 ;  /* 0x0000000410187291 */ /* 0x000fe4000f8e48ff */
[----:B------:R-:W-:-:S02]  /*1a10*/  UIADD3 UR38, UP1, UPT, UR30, 0x280, URZ ;  /* 0x000002801e267890 */ /* 0x000fc4000ff3e0ff */
[----:B------:R-:W-:Y:S02]  /*1a20*/  ULEA UR8, UR16, UR4, 0xa ;  /* 0x0000000410087291 */ /* 0x000fe4000f8e50ff */
[----:B------:R-:W-:Y:S02]  /*1a30*/  UIADD3 UR20, UP0, UPT, UR30, 0x380, URZ ;  /* 0x000003801e147890 */ /* 0x000fe4000ff1e0ff */
[----:B------:R-:W-:Y:S02]  /*1a40*/  USHF.L.U32 UR42, UR28, 0x7, URZ ;  /* 0x000000071c2a7899 */ /* 0x000fe400080006ff */
[----:B------:R-:W-:Y:S02]  /*1a50*/  UIADD3.X UR49, UPT, UPT, URZ, UR31, URZ, UP3, !UPT ;  /* 0x0000001fff317290 */ /* 0x000fe40009ffe4ff */
[----:B------:R-:W-:Y:S02]  /*1a60*/  UIADD3 UR40, UPT, UPT, UR40, 0x10800, URZ ;  /* 0x0001080028287890 */ /* 0x000fe4000fffe0ff */
[----:B------:R-:W-:-:S02]  /*1a70*/  UIADD3.X UR47, UPT, UPT, URZ, UR31, URZ, UP2, !UPT ;  /* 0x0000001fff2f7290 */ /* 0x000fc400097fe4ff */
[----:B------:R-:W-:Y:S02]  /*1a80*/  UIADD3 UR32, UPT, UPT, UR32, 0x1c800, URZ ;  /* 0x0001c80020207890 */ /* 0x000fe4000fffe0ff */
[----:B------:R-:W-:Y:S02]  /*1a90*/  UIADD3.X UR39, UPT, UPT, URZ, UR31, URZ, UP1, !UPT ;  /* 0x0000001fff277290 */ /* 0x000fe40008ffe4ff */
[----:B------:R-:W-:Y:S02]  /*1aa0*/  UIADD3 UR24, UPT, UPT, UR24, 0x34800, URZ ;  /* 0x0003480018187890 */ /* 0x000fe4000fffe0ff */
[----:B------:R-:W-:Y:S02]  /*1ab0*/  UIADD3.X UR21, UPT, UPT, URZ, UR31, URZ, UP0, !UPT ;  /* 0x0000001fff157290 */ /* 0x000fe400087fe4ff */
[----:B------:R-:W-:Y:S01]  /*1ac0*/  UIADD3 UR8, UPT, UPT, UR8, 0x35400, URZ ;  /* 0x0003540008087890 */ /* 0x000fe2000fffe0ff */
[----:B------:R-:W-:Y:S01]  /*1ad0*/  UMOV UR18, 0x0 ;  /* 0x0000000000127882 */ /* 0x000fe20000000000 */
[----:B------:R-:W-:Y:S01]  /*1ae0*/  UMOV UR19, 0x10000000 ;  /* 0x1000000000137882 */ /* 0x000fe20000000000 */
[----:B------:R-:W-:Y:S01]  /*1af0*/  UMOV UR33, UR41 ;  /* 0x0000002900217c82 */ /* 0x000fe20008000000 */
[----:B------:R-:W-:Y:S01]  /*1b00*/  UMOV UR36, UR44 ;  /* 0x0000002c00247c82 */ /* 0x000fe20008000000 */
[----:B------:R-:W-:Y:S01]  /*1b10*/  UMOV UR26, URZ ;  /* 0x000000ff001a7c82 */ /* 0x000fe20008000000 */
[----:B------:R-:W-:Y:S01]  /*1b20*/  UMOV UR34, UR42 ;  /* 0x0000002a00227c82 */ /* 0x000fe20008000000 */
[----:B------:R-:W-:Y:S01]  /*1b30*/  UMOV UR25, UR41 ;  /* 0x0000002900197c82 */ /* 0x000fe20008000000 */
[----:B------:R-:W-:Y:S01]  /*1b40*/  UMOV UR29, UR44 ;  /* 0x0000002c001d7c82 */ /* 0x000fe20008000000 */
[----:B------:R1:W-:Y:S01]  /*1b50*/  UTMALDG.3D [UR40], [UR48], desc[UR18] ;  /* 0x00001228300075b4 */ /* 0x0003e20008011000 */
[----:B------:R-:W-:Y:S01]  /*1b60*/  UMOV UR9, UR41 ;  /* 0x0000002900097c82 */ /* 0x000fe20008000000 */
[----:B------:R-:W-:Y:S01]  /*1b70*/  UMOV UR12, UR28 ;  /* 0x0000001c000c7c82 */ /* 0x000fe20008000000 */
[----:B------:R-:W-:Y:S01]  /*1b80*/  UMOV UR13, UR44 ;  /* 0x0000002c000d7c82 */ /* 0x000fe20008000000 */
[----:B------:R-:W-:Y:S01]  /*1b90*/  UMOV UR10, UR26 ;  /* 0x0000001a000a7c82 */ /* 0x000fe20008000000 */
[----:B------:R1:W-:Y:S01]  /*1ba0*/  UTMALDG.3D [UR32], [UR46], desc[UR18] ;  /* 0x000012202e0075b4 */ /* 0x0003e20008011000 */
[----:B------:R1:W-:Y:S01]  /*1bb0*/  UTMALDG.4D [UR24], [UR38], desc[UR18] ;  /* 0x00001218260075b4 */ /* 0x0003e20008019000 */
[----:B------:R1:W-:Y:S01]  /*1bc0*/  UTMALDG.4D [UR8], [UR20], desc[UR18] ;  /* 0x00001208140075b4 */ /* 0x0003e20008019000 */
[----:B------:R-:W-:Y:S01]  /*1bd0*/  NOP ;  /* 0x0000000000007918 */ /* 0x000fe20000000000 */
.L_x_26:
[----:B-1----:R-:W-:Y:S05]  /*1be0*/  BSYNC.RECONVERGENT B0 ;  /* 0x0000000000007941 */ /* 0x002fea0003800200 */
.L_x_25:
[----:B------:R-:W-:Y:S01]  /*1bf0*/  UIADD3 UR28, UPT, UPT, UR28, 0x1, URZ ;  /* 0x000000011c1c7890 */ /* 0x000fe2000fffe0ff */
[----:B------:R-:W-:Y:S01]  /*1c00*/  UMOV UR16, UR6 ;  /* 0x0000000600107c82 */ /* 0x000fe20008000000 */
[----:B------:R-:W-:Y:S02]  /*1c10*/  UMOV UR20, UR5 ;  /* 0x0000000500147c82 */ /* 0x000fe40008000000 */
[----:B------:R-:W-:-:S09]  /*1c20*/  UISETP.NE.AND UP0, UPT, UR28, UR5, UPT ;  /* 0x000000051c00728c */ /* 0x000fd2000bf05270 */
[----:B------:R-:W-:Y:S05]  /*1c30*/  BRA.U UP0, `(.L_x_27) ;  /* 0xfffffffd00087547 */ /* 0x000fea000b83ffff */
.L_x_20:
[----:B------:R-:W-:Y:S01]  /*1c40*/  ULEA UR8, UR6, UR4, 0x3 ;  /* 0x0000000406087291 */ /* 0x000fe2000f8e18ff */
[----:B-1----:R-:W-:Y:S01]  /*1c50*/  SHF.L.U32 R2, R15, 0x1f, RZ ;  /* 0x0000001f0f027819 */ /* 0x002fe200000006ff */
[----:B------:R-:W-:Y:S01]  /*1c60*/  @!P1 SYNCS.ARRIVE.TRANS64.A1T0 RZ, [UR4+0xa8], RZ ;  /* 0x0000a8ffffff99a7 */ /* 0x000fe20008100004 */
[----:B------:R-:W-:-:S06]  /*1c70*/  UISETP.GT.AND UP0, UPT, UR22, UR15, UPT ;  /* 0x0000000f1600728c */ /* 0x000fcc000bf04270 */
[----:B------:R1:W1:Y:S03]  /*1c80*/  SYNCS.PHASECHK.TRANS64.TRYWAIT P1, [UR8+0x30], R2 ;  /* 0x00003002ff0075a7 */ /* 0x0002660008021108 */
[----:B------:R-:W-:Y:S05]  /*1c90*/  BRA.U !UP0, `(.L_x_28) ;  /* 0x0000000508007547 */ /* 0x000fea000b800000 */
[----:B------:R-:W-:Y:S01]  /*1ca0*/  UIADD3 UR23, UPT, UPT, UR7, UR20, URZ ;  /* 0x0000001407177290 */ /* 0x000fe2000fffe0ff */
[----:B------:R-:W-:-:S11]  /*1cb0*/  UMOV UR24, UR6 ;  /* 0x0000000600187c82 */ /* 0x000fd60008000000 */
.L_x_35:
[----:B------:R-:W-:Y:S01]  /*1cc0*/  ULEA UR41, UR24, UR4, 0x3 ;  /* 0x0000000418297291 */ /* 0x000fe2000f8e18ff */
[----:B--2---:R-:W-:Y:S01]  /*1cd0*/  @!P5 MOV R3, 0x6600 ;  /* 0x000066000003d802 */ /* 0x004fe20000000f00 */
[----:B-1----:R-:W-:Y:S10]  /*1ce0*/  @P1 BRA `(.L_x_29) ;  /* 0x00000000000c1947 */ /* 0x002ff40003800000 */
[----:B------:R-:W-:-:S04]  /*1cf0*/  SHF.L.U32 R5, R15, 0x1f, RZ ;  /* 0x0000001f0f057819 */ /* 0x000fc800000006ff */
[----:B------:R-:W1:Y:S02]  /*1d00*/  SYNCS.PHASECHK.TRANS64.TRYWAIT P0, [UR41+0x30], R5 ;  /* 0x00003005ff0075a7 */ /* 0x000e640008001129 */
[----:B-1----:R-:W-:Y:S05]  /*1d10*/  @!P0 BRA `(.L_x_30) ;  /* 0x0000009c00848947 */ /* 0x002fea0003800000 */
.L_x_29:
[----:B------:R2:W-:Y:S01]  /*1d20*/  @!P5 SYNCS.ARRIVE.TRANS64 RZ, [UR41], R3 ;  /* 0x00000003ffffd9a7 */ /* 0x0005e20008000029 */
[----:B------:R-:W-:Y:S04]  /*1d30*/  BSSY.RECONVERGENT B0, `(.L_x_31) ;  /* 0x0000003000007945 */ /* 0x000fe80003800200 */
[----:B------:R-:W-:Y:S05]  /*1d40*/  @P4 BRA `(.L_x_32) ;  /* 0x0000000000044947 */ /* 0x000fea0003800000 */
[----:B------:R-:W-:Y:S05]  /*1d50*/  BPT.TRAP 0x1 ;  /* 0x000000040000795c */ /* 0x000fea0000300000 */
.L_x_32:
[----:B------:R-:W-:Y:S05]  /*1d60*/  BSYNC.RECONVERGENT B0 ;  /* 0x0000000000007941 */ /* 0x000fea0003800200 */
.L_x_31:
        /* <DEDUP_REMOVED lines=26> */
[----:B------:R-:W-:Y:S02]  /*1f10*/  UIADD3 UR8, UPT, UPT, UR8, 0x35400, URZ ;  /* 0x0003540008087890 */ /* 0x000fe4000fffe0ff */
[----:B------:R-:W-:Y:S01]  /*1f20*/  UIADD3.X UR39, UPT, UPT, URZ, UR31, URZ, UP0, !UPT ;  /* 0x0000001fff277290 */ /* 0x000fe200087fe4ff */
        /* <DEDUP_REMOVED lines=18> */
.L_x_34:
[----:B-1----:R-:W-:Y:S05]  /*2050*/  BSYNC.RECONVERGENT B0 ;  /* 0x0000000000007941 */ /* 0x002fea0003800200 */
.L_x_33:
[----:B------:R-:W-:Y:S01]  /*2060*/  UIADD3 UR20, UPT, UPT, UR20, 0x1, URZ ;  /* 0x0000000114147890 */ /* 0x000fe2000fffe0ff */
[----:B------:R-:W-:-:S03]  /*2070*/  UMOV UR24, UR6 ;  /* 0x0000000600187c82 */ /* 0x000fc60008000000 */
[----:B------:R-:W-:-:S09]  /*2080*/  UISETP.NE.AND UP0, UPT, UR20, UR23, UPT ;  /* 0x000000171400728c */ /* 0x000fd2000bf05270 */
[----:B------:R-:W-:Y:S05]  /*2090*/  BRA.U UP0, `(.L_x_35) ;  /* 0xfffffffd00087547 */ /* 0x000fea000b83ffff */
.L_x_28:
[----:B-1----:R-:W-:Y:S01]  /*20a0*/  LEA R2, R14, UR4, 0x3 ;  /* 0x000000040e027c11 */ /* 0x002fe2000f8e18ff */
[----:B------:R-:W-:Y:S01]  /*20b0*/  NOP ;  /* 0x0000000000007918 */ /* 0x000fe20000000000 */
[----:B--2---:R-:W-:Y:S02]  /*20c0*/  SHF.L.U32 R3, R12, 0x1f, RZ ;  /* 0x0000001f0c037819 */ /* 0x004fe400000006ff */
[----:B------:R-:W-:Y:S02]  /*20d0*/  LEA R4, R14, UR4, 0x4 ;  /* 0x000000040e047c11 */ /* 0x000fe4000f8e20ff */
[----:B------:R-:W1:Y:S02]  /*20e0*/  SYNCS.PHASECHK.TRANS64.TRYWAIT P0, [R2+URZ+0xb0], R3 ;  /* 0x0000b003020075a7 */ /* 0x000e6400080011ff */
[----:B-1----:R-:W-:Y:S05]  /*20f0*/  @!P0 BRA `(.L_x_36) ;  /* 0x0000009800a48947 */ /* 0x002fea0003800000 */
.L_x_141:
[----:B------:R-:W2:Y:S01]  /*2100*/  LDS.128 R4, [R4+0x110] ;  /* 0x0001100004047984 */ /* 0x000ea20000000c00 */
[----:B---3--:R-:W-:Y:S01]  /*2110*/  ISETP.GE.AND P0, PT, R72, 0x1, PT ;  /* 0x000000014800780c */ /* 0x008fe20003f06270 */
[----:B-1----:R-:W-:Y:S01]  /*2120*/  VIADD R2, R2, 0xc0 ;  /* 0x000000c002027836 */ /* 0x002fe20000000000 */
[----:B------:R-:W-:Y:S01]  /*2130*/  @!PT LDS RZ, [RZ] ;  /* 0x00000000fffff984 */ /* 0x000fe20000000800 */
[----:B------:R-:W-:Y:S01]  /*2140*/  @!PT LDS RZ, [RZ] ;  /* 0x00000000fffff984 */ /* 0x000fe20000000800 */
[----:B------:R-:W-:Y:S01]  /*2150*/  @!PT LDS RZ, [RZ] ;  /* 0x00000000fffff984 */ /* 0x000fe20000000800 */
[----:B------:R-:W-:Y:S01]  /*2160*/  @!PT LDS RZ, [RZ] ;  /* 0x00000000fffff984 */ /* 0x000fe20000000800 */
[----:B------:R1:W-:Y:S06]  /*2170*/  MEMBAR.ALL.CTA ;  /* 0x0000000000007992 */ /* 0x0003ec0000008000 */
[----:B-1----:R-:W1:Y:S01]  /*2180*/  FENCE.VIEW.ASYNC.S ;  /* 0x00000000000073c6 */ /* 0x002e620000000000 */
[----:B------:R-:W-:-:S04]  /*2190*/  PRMT R2, RZ, 0x654, R2 ;  /* 0x00000654ff027816 */ /* 0x000fc80000000002 */
[----:B-1----:R1:W-:Y:S01]  /*21a0*/  SYNCS.ARRIVE.TRANS64.RED.A1T0 RZ, [R2+URZ], RZ ;  /* 0x000000ff02ff79a7 */ /* 0x0023e200081004ff */
[----:B--2---:R-:W-:-:S13]  /*21b0*/  LOP3.LUT P2, RZ, R6, 0x1, RZ, 0xc0, !PT ;  /* 0x0000000106ff7812 */ /* 0x004fda000784c0ff */
[----:B------:R-:W-:Y:S01]  /*21c0*/  @P2 SHF.R.U32.HI R3, RZ, 0x10, R5 ;  /* 0x00000010ff032819 */ /* 0x000fe20000011605 */
[----:B------:R-:W-:Y:S01]  /*21d0*/  VOTEU.ANY UP0, P2 ;  /* 0x0000000000ff7886 */ /* 0x000fe20001000100 */
[----:B------:R-:W-:Y:S02]  /*21e0*/  @P2 MOV R13, R4 ;  /* 0x00000004000d2202 */ /* 0x000fe40000000f00 */
[----:B------:R-:W-:Y:S02]  /*21f0*/  @P2 R2UR.BROADCAST UR8, R3 ;  /* 0x00000000030822ca */ /* 0x000fe400008e0000 */
[----:B------:R-:W-:-:S11]  /*2200*/  @P2 LOP3.LUT R11, R5, 0xffff, RZ, 0xc0, !PT ;  /* 0x0000ffff050b2812 */ /* 0x000fd600078ec0ff */
[----:B------:R-:W-:Y:S01]  /*2210*/  @UP0 UMOV UR44, UR8 ;  /* 0x00000008002c0c82 */ /* 0x000fe20008000000 */
[----:B-1----:R-:W-:Y:S05]  /*2220*/  @!P0 BRA `(.L_x_37) ;  /* 0x0000000000b88947 */ /* 0x002fea0003800000 */
[----:B------:R-:W4:Y:S01]  /*2230*/  LDC.64 R4, c[0x0][0xf18] ;  /* 0x0003c600ff047b82 */ /* 0x000f220000000a00 */
[----:B------:R-:W-:-:S07]  /*2240*/  ISETP.NE.AND P3, PT, R72, 0x1, PT ;  /* 0x000000014800780c */ /* 0x000fce0003f65270 */
[----:B------:R-:W1:Y:S08]  /*2250*/  LDC.64 R6, c[0x0][0xf10] ;  /* 0x0003c400ff067b82 */ /* 0x000e700000000a00 */
[----:B------:R-:W2:Y:S08]  /*2260*/  LDC R16, c[0x0][0xf20] ;  /* 0x0003c800ff107b82 */ /* 0x000eb00000000800 */
[----:B------:R-:W3:Y:S01]  /*2270*/  LDC R18, c[0x0][0xf0c] ;  /* 0x0003c300ff127b82 */ /* 0x000ee20000000800 */
[----:B----4-:R-:W-:Y:S01]  /*2280*/  IMAD.HI.U32 R17, R0, R5, RZ ;  /* 0x0000000500117227 */ /* 0x010fe200078e00ff */
[----:B------:R-:W-:-:S03]  /*2290*/  ISETP.NE.AND P0, PT, R4, 0x1, PT ;  /* 0x000000010400780c */ /* 0x000fc60003f05270 */
[----:B------:R-:W-:-:S03]  /*22a0*/  IMAD.HI.U32 R5, R11, R5, RZ ;  /* 0x000000050b057227 */ /* 0x000fc600078e00ff */
[----:B------:R-:W4:Y:S01]  /*22b0*/  LDC.64 R2, c[0x0][0xf28] ;  /* 0x0003ca00ff027b82 */ /* 0x000f220000000a00 */
[----:B-1----:R-:W-:-:S04]  /*22c0*/  IMAD.HI.U32 R20, R9, R6, RZ ;  /* 0x0000000609147227 */ /* 0x002fc800078e00ff */
[----:B------:R-:W-:Y:S01]  /*22d0*/  IMAD.HI.U32 R22, R13, R6, RZ ;  /* 0x000000060d167227 */ /* 0x000fe200078e00ff */
[----:B------:R-:W-:Y:S02]  /*22e0*/  SHF.R.U32.HI R20, RZ, R7, R20 ;  /* 0x00000007ff147219 */ /* 0x000fe40000011614 */
[-C--:B--2---:R-:W-:Y:S02]  /*22f0*/  SHF.R.U32.HI R17, RZ, R16.reuse, R17 ;  /* 0x00000010ff117219 */ /* 0x084fe40000011611 */
[----:B------:R-:W-:Y:S02]  /*2300*/  SHF.R.U32.HI R16, RZ, R16, R5 ;  /* 0x00000010ff107219 */ /* 0x000fe40000011605 */
[----:B------:R-:W-:Y:S02]  /*2310*/  SEL R17, R0, R17, !P0 ;  /* 0x0000001100117207 */ /* 0x000fe40004000000 */
[----:B------:R-:W-:Y:S02]  /*2320*/  SHF.R.U32.HI R22, RZ, R7, R22 ;  /* 0x00000007ff167219 */ /* 0x000fe40000011616 */
[----:B---3--:R-:W-:-:S02]  /*2330*/  ISETP.NE.AND P1, PT, R18, 0x1, PT ;  /* 0x000000011200780c */ /* 0x008fc40003f25270 */
[----:B------:R-:W-:Y:S02]  /*2340*/  SEL R5, R11, R16, !P0 ;  /* 0x000000100b057207 */ /* 0x000fe40004000000 */
[----:B------:R-:W-:Y:S02]  /*2350*/  SEL R19, R9, R20, !P1 ;  /* 0x0000001409137207 */ /* 0x000fe40004800000 */
[----:B------:R-:W-:Y:S01]  /*2360*/  SEL R7, R13, R22, !P1 ;  /* 0x000000160d077207 */ /* 0x000fe20004800000 */
[----:B----4-:R-:W-:-:S04]  /*2370*/  IMAD.HI.U32 R20, R17, R2, RZ ;  /* 0x0000000211147227 */ /* 0x010fc800078e00ff */
        /* <DEDUP_REMOVED lines=14> */
[----:B------:R-:W-:Y:S02]  /*2460*/  @!P0 SEL R3, R7, R16, !P3 ;  /* 0x0000001007038207 */ /* 0x000fe40005800000 */
[----:B------:R-:W-:-:S03]  /*2470*/  IADD3 R16, PT, PT, -R5, RZ, RZ ;  /* 0x000000ff05107210 */ /* 0x000fc60007ffe1ff */
[--C-:B------:R-:W-:Y:S02]  /*2480*/  @!P0 IMAD.IADD R6, R6, 0x1, -R3.reuse ;  /* 0x0000000106068824 */ /* 0x100fe400078e0a03 */
[----:B------:R-:W-:Y:S01]  /*2490*/  @!P0 IMAD R3, R2, R19, R3 ;  /* 0x0000001302038224 */ /* 0x000fe200078e0203 */
[----:B------:R-:W-:Y:S01]  /*24a0*/  IADD3 R2, PT, PT, -R7, RZ, RZ ;  /* 0x000000ff07027210 */ /* 0x000fe20007ffe1ff */
[----:B------:R-:W-:Y:S02]  /*24b0*/  @!P0 IMAD R5, R72, R6, R7 ;  /* 0x0000000648058224 */ /* 0x000fe400078e0207 */
[----:B------:R-:W-:Y:S02]  /*24c0*/  IMAD R11, R4, R16, R11 ;  /* 0x00000010040b7224 */ /* 0x000fe400078e020b */
[----:B------:R-:W-:Y:S02]  /*24d0*/  @!P0 IMAD.MOV.U32 R7, RZ, RZ, R3 ;  /* 0x000000ffff078224 */ /* 0x000fe400078e0003 */
[----:B------:R-:W-:-:S02]  /*24e0*/  IMAD R2, R18, R2, R13 ;  /* 0x0000000212027224 */ /* 0x000fc400078e020d */
[----:B------:R-:W-:Y:S02]  /*24f0*/  IMAD R11, R5, R4, R11 ;  /* 0x00000004050b7224 */ /* 0x000fe400078e020b */
[----:B------:R-:W-:Y:S02]  /*2500*/  IMAD R13, R7, R18, R2 ;  /* 0x00000012070d7224 */ /* 0x000fe400078e0202 */
.L_x_37:
[----:B------:R-:W1:Y:S02]  /*2510*/  LDCU UR8, c[0x0][0xf30] ;  /* 0x0001e600ff0877ac */ /* 0x000e640008000800 */
[----:B-1----:R-:W-:-:S09]  /*2520*/  UISETP.NE.AND UP0, UPT, UR8, 0x1, UPT ;  /* 0x000000010800788c */ /* 0x002fd2000bf05270 */
[----:B------:R-:W-:Y:S05]  /*2530*/  BRA.U UP0, `(.L_x_38) ;  /* 0x0000000100407547 */ /* 0x000fea000b800000 */
[----:B------:R-:W1:Y:S08]  /*2540*/  LDC.64 R4, c[0x0][0xf10] ;  /* 0x0003c400ff047b82 */ /* 0x000e700000000a00 */
[----:B------:R-:W2:Y:S08]  /*2550*/  LDC.64 R2, c[0x0][0xf18] ;  /* 0x0003c600ff027b82 */ /* 0x000eb00000000a00 */
[----:B------:R-:W3:Y:S08]  /*2560*/  LDC R6, c[0x0][0xf20] ;  /* 0x0003c800ff067b82 */ /* 0x000ef00000000800 */
[----:B------:R-:W4:Y:S01]  /*2570*/  LDC R16, c[0x0][0xf0c] ;  /* 0x0003c300ff107b82 */ /* 0x000f220000000800 */
[----:B-1----:R-:W-:-:S05]  /*2580*/  IMAD.HI.U32 R4, R13, R4, RZ ;  /* 0x000000040d047227 */ /* 0x002fca00078e00ff */
[----:B------:R-:W-:Y:S01]  /*2590*/  SHF.R.U32.HI R4, RZ, R5, R4 ;  /* 0x00000005ff047219 */ /* 0x000fe20000011604 */
[----:B--2---:R-:W-:Y:S01]  /*25a0*/  IMAD.HI.U32 R3, R11, R3, RZ ;  /* 0x000000030b037227 */ /* 0x004fe200078e00ff */
[----:B------:R-:W-:-:S04]  /*25b0*/  ISETP.NE.AND P0, PT, R2, 0x1, PT ;  /* 0x000000010200780c */ /* 0x000fc80003f05270 */
[----:B---3--:R-:W-:-:S04]  /*25c0*/  SHF.R.U32.HI R6, RZ, R6, R3 ;  /* 0x00000006ff067219 */ /* 0x008fc80000011603 */
[----:B------:R-:W-:Y:S02]  /*25d0*/  SEL R3, R11, R6, !P0 ;  /* 0x000000060b037207 */ /* 0x000fe40004000000 */
[----:B----4-:R-:W-:-:S04]  /*25e0*/  ISETP.NE.AND P1, PT, R16, 0x1, PT ;  /* 0x000000011000780c */ /* 0x010fc80003f25270 */
[----:B------:R-:W-:-:S05]  /*25f0*/  SEL R4, R13, R4, !P1 ;  /* 0x000000040d047207 */ /* 0x000fca0004800000 */
[----:B------:R-:W-:Y:S02]  /*2600*/  IMAD.IADD R5, R3, 0x1, -R4 ;  /* 0x0000000103057824 */ /* 0x000fe400078e0a04 */
[----:B------:R-:W-:Y:S02]  /*2610*/  IMAD.IADD R3, R4, 0x1, -R3 ;  /* 0x0000000104037824 */ /* 0x000fe400078e0a03 */
[----:B------:R-:W-:Y:S02]  /*2620*/  IMAD R13, R5, R16, R13 ;  /* 0x00000010050d7224 */ /* 0x000fe400078e020d */
[----:B------:R-:W-:-:S07]  /*2630*/  IMAD R11, R3, R2, R11 ;  /* 0x00000002030b7224 */ /* 0x000fce00078e020b */
.L_x_38:
[----:B------:R-:W-:Y:S01]  /*2640*/  VIADD R14, R14, 0x1 ;  /* 0x000000010e0e7836 */ /* 0x000fe20000000000 */
[----:B------:R-:W-:Y:S01]  /*2650*/  PLOP3.LUT P1, PT, PT, PT, PT, 0x80, 0x8 ;  /* 0x000000000008781c */ /* 0x000fe20003f2f070 */
[----:B------:R-:W-:Y:S02]  /*2660*/  IMAD.IADD R2, R13, 0x1, R152 ;  /* 0x000000010d027824 */ /* 0x000fe400078e0298 */
[----:B------:R-:W-:Y:S01]  /*2670*/  IMAD.IADD R20, R11, 0x1, R150 ;  /* 0x000000010b147824 */ /* 0x000fe200078e0296 */
[----:B------:R-:W-:Y:S02]  /*2680*/  ISETP.NE.AND P0, PT, R14, 0x2, PT ;  /* 0x000000020e00780c */ /* 0x000fe40003f05270 */
[----:B------:R-:W-:Y:S02]  /*2690*/  R2UR UR27, R2 ;  /* 0x00000000021b72ca */ /* 0x000fe400000e0000 */
[----:B------:R-:W-:Y:S02]  /*26a0*/  SEL R3, RZ, 0x1, P0 ;  /* 0x00000001ff037807 */ /* 0x000fe40000000000 */
[----:B------:R-:W-:-:S02]  /*26b0*/  SEL R14, R14, RZ, P0 ;  /* 0x000000ff0e0e7207 */ /* 0x000fc40000000000 */
[----:B------:R-:W-:Y:S01]  /*26c0*/  LOP3.LUT R12, R12, R3, RZ, 0x3c, !PT ;  /* 0x000000030c0c7212 */ /* 0x000fe200078e3cff */
[----:B------:R-:W-:Y:S08]  /*26d0*/  @P2 BRA `(.L_x_39) ;  /* 0xffffffec00e82947 */ /* 0x000ff0000383ffff */
[----:B------:R-:W-:Y:S01]  /*26e0*/  UIADD3 UR4, UPT, UPT, UR4, 0x30, URZ ;  /* 0x0000003004047890 */ /* 0x000fe2000fffe0ff */
[----:B------:R-:W-:-:S03]  /*26f0*/  SHF.L.U32 R3, R15, 0x1f, RZ ;  /* 0x0000001f0f037819 */ /* 0x000fc600000006ff */
[----:B------:R-:W-:-:S09]  /*2700*/  ULEA UR5, UR6, UR4, 0x3 ;  /* 0x0000000406057291 */ /* 0x000fd2000f8e18ff */
[----:B------:R-:W1:Y:S02]  /*2710*/  SYNCS.PHASECHK.TRANS64.TRYWAIT P0, [UR5], R3 ;  /* 0x00000003ff0075a7 */ /* 0x000e640008001105 */
[----:B-1----:R-:W-:Y:S05]  /*2720*/  @!P0 BRA `(.L_x_40) ;  /* 0x00000094002c8947 */ /* 0x002fea0003800000 */
.L_x_143:
[----:B------:R-:W-:-:S04]  /*2730*/  UIADD3 UR6, UPT, UPT, UR6, 0x1, URZ ;  /* 0x0000000106067890 */ /* 0x000fc8000fffe0ff */
[----:B------:R-:W-:-:S04]  /*2740*/  UISETP.NE.AND UP0, UPT, UR6, 0x6, UPT ;  /* 0x000000060600788c */ /* 0x000fc8000bf05270 */
[----:B------:R-:W-:Y:S02]  /*2750*/  USEL UR7, URZ, 0x1, UP0 ;  /* 0x00000001ff077887 */ /* 0x000fe40008000000 */
[----:B------:R-:W-:-:S04]  /*2760*/  USEL UR6, UR6, URZ, UP0 ;  /* 0x000000ff06067287 */ /* 0x000fc80008000000 */
[----:B------:R-:W-:Y:S01]  /*2770*/  ULEA UR5, UR6, UR4, 0x3 ;  /* 0x0000000406057291 */ /* 0x000fe2000f8e18ff */
[----:B------:R-:W-:-:S04]  /*2780*/  LOP3.LUT R2, R15, UR7, RZ, 0x3c, !PT ;  /* 0x000000070f027c12 */ /* 0x000fc8000f8e3cff */
[----:B-1----:R-:W-:-:S04]  /*2790*/  SHF.L.U32 R3, R2, 0x1f, RZ ;  /* 0x0000001f02037819 */ /* 0x002fc800000006ff */
[----:B------:R-:W1:Y:S02]  /*27a0*/  SYNCS.PHASECHK.TRANS64.TRYWAIT P0, [UR5], R3 ;  /* 0x00000003ff0075a7 */ /* 0x000e640008001105 */
[----:B-1----:R-:W-:Y:S05]  /*27b0*/  @!P0 BRA `(.L_x_41) ;  /* 0x0000009400208947 */ /* 0x002fea0003800000 */
.L_x_145:
        /* <DEDUP_REMOVED lines=9> */
.L_x_147:
        /* <DEDUP_REMOVED lines=9> */
.L_x_149:
        /* <DEDUP_REMOVED lines=9> */
.L_x_151:
[----:B------:R-:W-:-:S04]  /*2970*/  UIADD3 UR6, UPT, UPT, UR6, 0x1, URZ ;  /* 0x0000000106067890 */ /* 0x000fc8000fffe0ff */
[----:B------:R-:W-:-:S04]  /*2980*/  UISETP.NE.AND UP0, UPT, UR6, 0x6, UPT ;  /* 0x000000060600788c */ /* 0x000fc8000bf05270 */
[----:B------:R-:W-:Y:S02]  /*2990*/  USEL UR5, URZ, 0x1, UP0 ;  /* 0x00000001ff057887 */ /* 0x000fe40008000000 */
[----:B------:R-:W-:-:S04]  /*29a0*/  USEL UR6, UR6, URZ, UP0 ;  /* 0x000000ff06067287 */ /* 0x000fc80008000000 */
[----:B------:R-:W-:Y:S01]  /*29b0*/  ULEA UR6, UR6, UR4, 0x3 ;  /* 0x0000000406067291 */ /* 0x000fe2000f8e18ff */
[----:B-1----:R-:W-:-:S04]  /*29c0*/  LOP3.LUT R3, R2, UR5, RZ, 0x3c, !PT ;  /* 0x0000000502037c12 */ /* 0x002fc8000f8e3cff */
[----:B------:R-:W-:Y:S01]  /*29d0*/  SHF.L.U32 R3, R3, 0x1f, RZ ;  /* 0x0000001f03037819 */ /* 0x000fe200000006ff */
[----:B----4-:R-:W-:-:S07]  /*29e0*/  IMAD.U32 R0, RZ, RZ, UR6 ;  /* 0x00000006ff007e24 */ /* 0x010fce000f8e00ff */
.L_x_45:
[----:B-1----:R1:W2:Y:S02]  /*29f0*/  SYNCS.PHASECHK.TRANS64.TRYWAIT P0, [R0+URZ], R3 ;  /* 0x00000003000075a7 */ /* 0x0022a400080011ff */
[----:B--2---:R-:W-:Y:S05]  /*2a00*/  @!P0 NANOSLEEP.SYNCS 0x989680 ;  /* 0x009896800000895d */ /* 0x004fea0003900000 */
[----:B------:R-:W2:Y:S02]  /*2a10*/  @!P0 SYNCS.PHASECHK.TRANS64 P0, [R0+URZ], R3 ;  /* 0x00000003000085a7 */ /* 0x000ea400080010ff */
[----:B--2---:R-:W-:Y:S05]  /*2a20*/  @P0 EXIT ;  /* 0x000000000000094d */ /* 0x004fea0003800000 */
[----:B------:R-:W-:Y:S05]  /*2a30*/  BRA `(.L_x_45) ;  /* 0xfffffffc00ec7947 */ /* 0x000fea000383ffff */
.L_x_17:
[----:B------:R-:W-:-:S04]  /*2a40*/  UISETP.NE.AND UP1, UPT, UR37, URZ, UPT ;  /* 0x000000ff2500728c */ /* 0x000fc8000bf25270 */
[----:B------:R-:W-:-:S09]  /*2a50*/  UISETP.NE.OR UP1, UPT, UR8, 0x1, UP1 ;  /* 0x000000010800788c */ /* 0x000fd20008f25670 */
[----:B------:R-:W-:Y:S05]  /*2a60*/  BRA.U UP1, `(.L_x_46) ;  /* 0x0000000501487547 */ /* 0x000fea000b800000 */
[----:B------:R-:W-:Y:S01]  /*2a70*/  ISETP.NE.AND P2, PT, R2, RZ, PT ;  /* 0x000000ff0200720c */ /* 0x000fe20003f45270 */
[----:B------:R-:W-:Y:S01]  /*2a80*/  IMAD.MOV.U32 R12, RZ, RZ, 0x1 ;  /* 0x00000001ff0c7424 */ /* 0x000fe200078e00ff */
[----:B------:R-:W-:Y:S02]  /*2a90*/  CS2R R10, SRZ ;  /* 0x00000000000a7805 */ /* 0x000fe4000001ff00 */
[----:B------:R-:W-:Y:S01]  /*2aa0*/  CS2R R8, SRZ ;  /* 0x0000000000087805 */ /* 0x000fe2000001ff00 */
[----:B------:R-:W-:Y:S01]  /*2ab0*/  UMOV UR4, 0x400 ;  /* 0x0000040000047882 */ /* 0x000fe20000000000 */
[----:B------:R-:W-:Y:S01]  /*2ac0*/  UMOV UR6, URZ ;  /* 0x000000ff00067c82 */ /* 0x000fe20008000000 */
[----:B------:R-:W-:-:S12]  /*2ad0*/  ULEA UR37, UR37, UR4, 0x18 ;  /* 0x0000000425257291 */ /* 0x000fd8000f8ec0ff */
.L_x_50:
[----:B------:R-:W-:Y:S02]  /*2ae0*/  LEA R0, R8, UR37, 0x3 ;  /* 0x0000002508007c11 */ /* 0x000fe4000f8e18ff */
[----:B------:R-:W-:-:S03]  /*2af0*/  SHF.L.U32 R5, R9, 0x1f, RZ ;  /* 0x0000001f09057819 */ /* 0x000fc600000006ff */
[----:B------:R-:W-:Y:S01]  /*2b00*/  VIADD R4, R0, 0xf0 ;  /* 0x000000f000047836 */ /* 0x000fe20000000000 */
[----:B------:R-:W1:Y:S02]  /*2b10*/  SYNCS.PHASECHK.TRANS64.TRYWAIT P0, [R0+URZ+0xe0], R5 ;  /* 0x0000e005000075a7 */ /* 0x000e6400080011ff */
[----:B-1----:R-:W-:Y:S05]  /*2b20*/  @!P0 BRA `(.L_x_47) ;  /* 0x0000009000a48947 */ /* 0x002fea0003800000 */
.L_x_152:
[----:B------:R-:W-:Y:S01]  /*2b30*/  ULEA UR5, UR6, UR37, 0x3 ;  /* 0x0000002506057291 */ /* 0x000fe2000f8e18ff */
[----:B------:R-:W-:Y:S02]  /*2b40*/  PRMT R4, RZ, 0x654, R4 ;  /* 0x00000654ff047816 */ /* 0x000fe40000000004 */
[----:B-1----:R-:W-:Y:S01]  /*2b50*/  SHF.L.U32 R5, R12, 0x1f, RZ ;  /* 0x0000001f0c057819 */ /* 0x002fe200000006ff */
[----:B------:R-:W-:Y:S01]  /*2b60*/  UIADD3 UR4, UPT, UPT, UR5, 0xb0, URZ ;  /* 0x000000b005047890 */ /* 0x000fe2000fffe0ff */
[----:B------:R1:W-:Y:S05]  /*2b70*/  SYNCS.ARRIVE.TRANS64.RED.A1T0 RZ, [R4+URZ], RZ ;  /* 0x000000ff04ff79a7 */ /* 0x0003ea00081004ff */
[----:B------:R-:W-:Y:S01]  /*2b80*/  IMAD.U32 R7, RZ, RZ, UR4 ;  /* 0x00000004ff077e24 */ /* 0x000fe2000f8e00ff */
[----:B------:R-:W2:Y:S04]  /*2b90*/  SYNCS.PHASECHK.TRANS64.TRYWAIT P0, [UR5+0xc0], R5 ;  /* 0x0000c005ff0075a7 */ /* 0x000ea80008001105 */
[----:B------:R-:W-:Y:S01]  /*2ba0*/  PRMT R6, R2, 0x654, R7 ;  /* 0x0000065402067816 */ /* 0x000fe20000000007 */
[----:B-1----:R-:W-:Y:S01]  /*2bb0*/  @!P2 IMAD.MOV.U32 R4, RZ, RZ, 0x10 ;  /* 0x00000010ff04a424 */ /* 0x002fe200078e00ff */
[----:B--2---:R-:W-:Y:S06]  /*2bc0*/  @!P0 BRA `(.L_x_48) ;  /* 0x0000009000908947 */ /* 0x004fec0003800000 */
.L_x_154:
[----:B------:R-:W-:Y:S01]  /*2bd0*/  ULEA UR4, UR6, UR37, 0x4 ;  /* 0x0000002506047291 */ /* 0x000fe2000f8e20ff */
[----:B------:R-:W-:Y:S01]  /*2be0*/  SEL R3, R6, R3, !P2 ;  /* 0x0000000306037207 */ /* 0x000fe20005000000 */
[----:B------:R-:W-:Y:S01]  /*2bf0*/  UIADD3 UR5, UPT, UPT, UR5, 0xb0, URZ ;  /* 0x000000b005057890 */ /* 0x000fe2000fffe0ff */
[----:B-1----:R-:W-:Y:S01]  /*2c00*/  LEA R0, R11, UR37, 0x3 ;  /* 0x000000250b007c11 */ /* 0x002fe2000f8e18ff */
[----:B------:R-:W-:Y:S01]  /*2c10*/  UIADD3 UR4, UPT, UPT, UR4, 0x110, URZ ;  /* 0x0000011004047890 */ /* 0x000fe2000fffe0ff */
[----:B------:R-:W-:Y:S01]  /*2c20*/  SHF.L.U32 R5, R10, 0x1f, RZ ;  /* 0x0000001f0a057819 */ /* 0x000fe200000006ff */
[----:B------:R1:W-:Y:S01]  /*2c30*/  @!P2 SYNCS.ARRIVE.TRANS64.RED RZ, [R3+URZ], R4 ;  /* 0x0000000403ffa9a7 */ /* 0x0003e200080004ff */
[----:B------:R-:W-:Y:S01]  /*2c40*/  UIADD3 UR6, UPT, UPT, UR6, 0x1, URZ ;  /* 0x0000000106067890 */ /* 0x000fe2000fffe0ff */
[----:B------:R-:W-:-:S03]  /*2c50*/  VIADD R8, R8, 0x1 ;  /* 0x0000000108087836 */ /* 0x000fc60000000000 */
[----:B------:R-:W-:Y:S02]  /*2c60*/  UISETP.NE.AND UP0, UPT, UR6, 0x2, UPT ;  /* 0x000000020600788c */ /* 0x000fe4000bf05270 */
[----:B------:R-:W-:Y:S06]  /*2c70*/  UGETNEXTWORKID.BROADCAST [UR4], [UR5] ;  /* 0x00000000040073ca */ /* 0x000fec0008000100 */
[----:B------:R-:W-:Y:S01]  /*2c80*/  USEL UR4, URZ, 0x1, UP0 ;  /* 0x00000001ff047887 */ /* 0x000fe20008000000 */
[----:B------:R-:W-:Y:S01]  /*2c90*/  ISETP.NE.AND P0, PT, R8, 0x2, PT ;  /* 0x000000020800780c */ /* 0x000fe20003f05270 */
[----:B------:R-:W-:Y:S01]  /*2ca0*/  USEL UR6, UR6, URZ, UP0 ;  /* 0x000000ff06067287 */ /* 0x000fe20008000000 */
[----:B------:R-:W2:Y:S03]  /*2cb0*/  SYNCS.PHASECHK.TRANS64.TRYWAIT P1, [R0+URZ+0xb0], R5 ;  /* 0x0000b005000075a7 */ /* 0x000ea600080211ff */
[----:B------:R-:W-:Y:S01]  /*2cc0*/  LOP3.LUT R12, R12, UR4, RZ, 0x3c, !PT ;  /* 0x000000040c0c7c12 */ /* 0x000fe2000f8e3cff */
[----:B-12---:R-:W-:Y:S07]  /*2cd0*/  @!P1 BRA `(.L_x_49) ;  /* 0x0000009000649947 */ /* 0x006fee0003800000 */
.L_x_155:
[C---:B------:R-:W-:Y:S01]  /*2ce0*/  LEA R4, R11.reuse, UR37, 0x4 ;  /* 0x000000250b047c11 */ /* 0x040fe2000f8e20ff */
[----:B-1----:R-:W-:Y:S01]  /*2cf0*/  VIADD R0, R0, 0xc0 ;  /* 0x000000c000007836 */ /* 0x002fe20000000000 */
[----:B------:R-:W-:Y:S01]  /*2d00*/  SEL R8, R8, RZ, P0 ;  /* 0x000000ff08087207 */ /* 0x000fe20000000000 */
[----:B------:R-:W-:-:S03]  /*2d10*/  VIADD R11, R11, 0x1 ;  /* 0x000000010b0b7836 */ /* 0x000fc60000000000 */
[----:B------:R-:W1:Y:S01]  /*2d20*/  LDS.128 R4, [R4+0x110] ;  /* 0x0001100004047984 */ /* 0x000e620000000c00 */
[----:B------:R-:W-:Y:S02]  /*2d30*/  PRMT R0, RZ, 0x654, R0 ;  /* 0x00000654ff007816 */ /* 0x000fe40000000000 */
[C---:B------:R-:W-:Y:S01]  /*2d40*/  ISETP.NE.AND P1, PT, R11.reuse, 0x2, PT ;  /* 0x000000020b00780c */ /* 0x040fe20003f25270 */
[----:B------:R-:W-:Y:S01]  /*2d50*/  @!PT LDS RZ, [RZ] ;  /* 0x00000000fffff984 */ /* 0x000fe20000000800 */
[----:B------:R-:W-:Y:S01]  /*2d60*/  @!PT LDS RZ, [RZ] ;  /* 0x00000000fffff984 */ /* 0x000fe20000000800 */
[----:B------:R-:W-:Y:S01]  /*2d70*/  @!PT LDS RZ, [RZ] ;  /* 0x00000000fffff984 */ /* 0x000fe20000000800 */
[----:B------:R-:W-:Y:S01]  /*2d80*/  @!PT LDS RZ, [RZ] ;  /* 0x00000000fffff984 */ /* 0x000fe20000000800 */
[----:B------:R2:W-:Y:S06]  /*2d90*/  MEMBAR.ALL.CTA ;  /* 0x0000000000007992 */ /* 0x0005ec0000008000 */
[----:B--2---:R-:W2:Y:S01]  /*2da0*/  FENCE.VIEW.ASYNC.S ;  /* 0x00000000000073c6 */ /* 0x004ea20000000000 */
[----:B------:R-:W-:Y:S01]  /*2db0*/  SEL R11, R11, RZ, P1 ;  /* 0x000000ff0b0b7207 */ /* 0x000fe20000800000 */
[----:B--2---:R2:W-:Y:S01]  /*2dc0*/  SYNCS.ARRIVE.TRANS64.RED.A1T0 RZ, [R0+URZ], RZ ;  /* 0x000000ff00ff79a7 */ /* 0x0045e200081004ff */
[----:B-1----:R-:W-:-:S02]  /*2dd0*/  LOP3.LUT P3, RZ, R6, 0x1, RZ, 0xc0, !PT ;  /* 0x0000000106ff7812 */ /* 0x002fc4000786c0ff */
[----:B------:R-:W-:-:S04]  /*2de0*/  SEL R5, RZ, 0x1, P1 ;  /* 0x00000001ff057807 */ /* 0x000fc80000800000 */
[----:B------:R-:W-:Y:S02]  /*2df0*/  LOP3.LUT R10, R10, R5, RZ, 0x3c, !PT ;  /* 0x000000050a0a7212 */ /* 0x000fe400078e3cff */
[----:B--2---:R-:W-:-:S04]  /*2e00*/  SEL R0, RZ, 0x1, P0 ;  /* 0x00000001ff007807 */ /* 0x004fc80000000000 */
[----:B------:R-:W-:Y:S01]  /*2e10*/  LOP3.LUT R9, R9, R0, RZ, 0x3c, !PT ;  /* 0x0000000009097212 */ /* 0x000fe200078e3cff */
[----:B------:R-:W-:Y:S06]  /*2e20*/  @P3 BRA `(.L_x_50) ;  /* 0xfffffffc002c3947 */ /* 0x000fec000383ffff */
[----:B------:R-:W-:Y:S01]  /*2e30*/  ULEA UR5, UR6, UR37, 0x3 ;  /* 0x0000002506057291 */ /* 0x000fe2000f8e18ff */
[----:B------:R-:W-:-:S08]  /*2e40*/  SHF.L.U32 R3, R12, 0x1f, RZ ;  /* 0x0000001f0c037819 */ /* 0x000fd000000006ff */
[----:B------:R-:W1:Y:S02]  /*2e50*/  SYNCS.PHASECHK.TRANS64 P0, [UR5+0xc0], R3 ;  /* 0x0000c003ff0075a7 */ /* 0x000e640008001005 */
[----:B-1----:R-:W-:Y:S05]  /*2e60*/  @P0 BRA `(.L_x_51) ;  /* 0x0000000000080947 */ /* 0x002fea0003800000 */
[----:B------:R-:W1:Y:S02]  /*2e70*/  SYNCS.PHASECHK.TRANS64.TRYWAIT P0, [UR5+0xc0], R3 ;  /* 0x0000c003ff0075a7 */ /* 0x000e640008001105 */
[----:B-1----:R-:W-:Y:S05]  /*2e80*/  @!P0 BRA `(.L_x_52) ;  /* 0x00000090000c8947 */ /* 0x002fea0003800000 */
.L_x_51:
[----:B------:R-:W-:-:S04]  /*2e90*/  UIADD3 UR4, UPT, UPT, UR6, 0x1, URZ ;  /* 0x0000000106047890 */ /* 0x000fc8000fffe0ff */
[----:B------:R-:W-:-:S04]  /*2ea0*/  UISETP.NE.AND UP0, UPT, UR4, 0x2, UPT ;  /* 0x000000020400788c */ /* 0x000fc8000bf05270 */
[----:B------:R-:W-:Y:S02]  /*2eb0*/  USEL UR7, URZ, 0x1, UP0 ;  /* 0x00000001ff077887 */ /* 0x000fe40008000000 */
[----:B------:R-:W-:-:S04]  /*2ec0*/  USEL UR4, UR4, URZ, UP0 ;  /* 0x000000ff04047287 */ /* 0x000fc80008000000 */
[----:B------:R-:W-:Y:S01]  /*2ed0*/  ULEA UR4, UR4, UR37, 0x3 ;  /* 0x0000002504047291 */ /* 0x000fe2000f8e18ff */
[----:B-1----:R-:W-:-:S04]  /*2ee0*/  LOP3.LUT R3, R12, UR7, RZ, 0x3c, !PT ;  /* 0x000000070c037c12 */ /* 0x002fc8000f8e3cff */
[----:B------:R-:W-:-:S04]  /*2ef0*/  SHF.L.U32 R0, R3, 0x1f, RZ ;  /* 0x0000001f03007819 */ /* 0x000fc800000006ff */
[----:B------:R-:W1:Y:S02]  /*2f00*/  SYNCS.PHASECHK.TRANS64 P0, [UR4+0xc0], R0 ;  /* 0x0000c000ff0075a7 */ /* 0x000e640008001004 */
[----:B-1----:R-:W-:Y:S05]  /*2f10*/  @P0 EXIT ;  /* 0x000000000000094d */ /* 0x002fea0003800000 */
[----:B------:R-:W-:Y:S02]  /*2f20*/  SHF.L.U32 R3, R3, 0x1f, RZ ;  /* 0x0000001f03037819 */ /* 0x000fe400000006ff */
[----:B------:R-:W-:-:S07]  /*2f30*/  MOV R0, UR4 ;  /* 0x0000000400007c02 */ /* 0x000fce0008000f00 */
.L_x_53:
[----:B-1----:R1:W2:Y:S02]  /*2f40*/  SYNCS.PHASECHK.TRANS64.TRYWAIT P0, [R0+URZ+0xc0], R3 ;  /* 0x0000c003000075a7 */ /* 0x0022a400080011ff */
[----:B--2---:R-:W-:Y:S05]  /*2f50*/  @!P0 NANOSLEEP.SYNCS 0x989680 ;  /* 0x009896800000895d */ /* 0x004fea0003900000 */
[----:B------:R-:W2:Y:S02]  /*2f60*/  @!P0 SYNCS.PHASECHK.TRANS64 P0, [R0+URZ+0xc0], R3 ;  /* 0x0000c003000085a7 */ /* 0x000ea400080010ff */
[----:B--2---:R-:W-:Y:S05]  /*2f70*/  @P0 EXIT ;  /* 0x000000000000094d */ /* 0x004fea0003800000 */
[----:B------:R-:W-:Y:S05]  /*2f80*/  BRA `(.L_x_53) ;  /* 0xfffffffc00ec7947 */ /* 0x000fea000383ffff */
.L_x_46:
[----:B------:R-:W-:-:S09]  /*2f90*/  UISETP.NE.AND UP1, UPT, UR8, URZ, UPT ;  /* 0x000000ff0800728c */ /* 0x000fd2000bf25270 */
[----:B------:R-:W-:Y:S05]  /*2fa0*/  BRA.U UP1, `(.L_x_54) ;  /* 0x00000015013c7547 */ /* 0x000fea000b800000 */
[----:B------:R-:W-:Y:S01]  /*2fb0*/  UMOV UR4, 0x40 ;  /* 0x0000004000047882 */ /* 0x000fe20000000000 */
[----:B------:R-:W-:Y:S01]  /*2fc0*/  NOP ;  /* 0x0000000000007918 */ /* 0x000fe20000000000 */
[----:B------:R-:W-:Y:S01]  /*2fd0*/  ULEA UR4, UR37, UR4, 0x18 ;  /* 0x0000000425047291 */ /* 0x000fe2000f8ec0ff */
[----:B------:R-:W-:Y:S02]  /*2fe0*/  UMOV UR5, 0x400 ;  /* 0x0000040000057882 */ /* 0x000fe40000000000 */
[----:B------:R-:W-:-:S06]  /*2ff0*/  ULEA UR37, UR37, UR5, 0x18 ;  /* 0x0000000525257291 */ /* 0x000fcc000f8ec0ff */
[----:B------:R-:W1:Y:S02]  /*3000*/  LDS.U8 R0, [UR4+0x1c] ;  /* 0x00001c04ff007984 */ /* 0x000e640008000000 */
[----:B-1----:R-:W-:-:S13]  /*3010*/  ISETP.NE.AND P0, PT, R0, RZ, PT ;  /* 0x000000ff0000720c */ /* 0x002fda0003f05270 */
[----:B------:R-:W-:Y:S05]  /*3020*/  @P0 BRA `(.L_x_55) ;  /* 0x0000000000580947 */ /* 0x000fea0003800000 */
[----:B------:R-:W-:-:S13]  /*3030*/  ELECT P0, URZ, PT ;  /* 0x0000000000ff782f */ /* 0x000fda0003800000 */
[----:B------:R-:W-:Y:S05]  /*3040*/  @!P0 BRA `(.L_x_56) ;  /* 0x0000000000608947 */ /* 0x000fea0003800000 */
[----:B------:R-:W-:Y:S01]  /*3050*/  UMOV UR5, 0x10 ;  /* 0x0000001000057882 */ /* 0x000fe20000000000 */
[----:B------:R-:W-:Y:S01]  /*3060*/  HFMA2 R0, -RZ, RZ, 0, 5.9604644775390625e-08 ;  /* 0x00000001ff007431 */ /* 0x000fe200000001ff */
[----:B------:R-:W-:-:S03]  /*3070*/  MOV R2, 0xffff ;  /* 0x0000ffff00027802 */ /* 0x000fc60000000f00 */
[----:B------:R-:W-:Y:S04]  /*3080*/  DEPBAR.LE SB1, 0x36 ;  /* 0x00009d800000791a */ /* 0x000fe80000000000 */
[----:B------:R-:W1:Y:S02]  /*3090*/  UTCATOMSWS.FIND_AND_SET.ALIGN UP0, UR5, UR5 ;  /* 0x00000005000575e3 */ /* 0x000e640008000800 */
[----:B-1----:R-:W-:Y:S01]  /*30a0*/  MOV R3, UR5 ;  /* 0x0000000500037c02 */ /* 0x002fe20008000f00 */
[----:B------:R-:W-:Y:S06]  /*30b0*/  BRA.U UP0, `(.L_x_57) ;  /* 0x0000000100187547 */ /* 0x000fec000b800000 */
.L_x_58:
[----:B------:R-:W-:Y:S05]  /*30c0*/  NANOSLEEP 0x64 ;  /* 0x000000640000795d */ /* 0x000fea0003800000 */
[----:B------:R-:W-:-:S05]  /*30d0*/  UMOV UR5, 0x10 ;  /* 0x0000001000057882 */ /* 0x000fca0000000000 */
[----:B------:R-:W-:Y:S04]  /*30e0*/  DEPBAR.LE SB1, 0x36 ;  /* 0x00009d800000791a */ /* 0x000fe80000000000 */
[----:B------:R-:W1:Y:S02]  /*30f0*/  UTCATOMSWS.FIND_AND_SET.ALIGN UP0, UR5, UR5 ;  /* 0x00000005000575e3 */ /* 0x000e640008000800 */
[----:B-1----:R-:W-:Y:S01]  /*3100*/  MOV R3, UR5 ;  /* 0x0000000500037c02 */ /* 0x002fe20008000f00 */
[----:B------:R-:W-:Y:S05]  /*3110*/  BRA.U !UP0, `(.L_x_58) ;  /* 0xfffffffd08e87547 */ /* 0x000fea000b83ffff */
.L_x_57:
[-C--:B------:R-:W-:Y:S02]  /*3120*/  SHF.L.U32 R2, R2, R3.reuse, RZ ;  /* 0x0000000302027219 */ /* 0x080fe400000006ff */
[----:B------:R-:W-:Y:S01]  /*3130*/  SHF.L.U32 R0, R0, R3, RZ ;  /* 0x0000000300007219 */ /* 0x000fe200000006ff */
[----:B------:R-:W-:Y:S02]  /*3140*/  IMAD.SHL.U32 R3, R3, 0x20, RZ ;  /* 0x0000002003037824 */ /* 0x000fe400078e00ff */
[----:B------:R1:W-:Y:S04]  /*3150*/  ATOMS.OR RZ, [UR4+0x14], R2 ;  /* 0x00001402ffff798c */ /* 0x0003e8000b000004 */
[----:B------:R1:W-:Y:S04]  /*3160*/  ATOMS.OR RZ, [UR4+0x18], R0 ;  /* 0x00001800ffff798c */ /* 0x0003e8000b000004 */
[----:B------:R1:W-:Y:S01]  /*3170*/  STS [UR37+0x130], R3 ;  /* 0x00013003ff007988 */ /* 0x0003e20008000825 */
[----:B------:R-:W-:Y:S05]  /*3180*/  BRA `(.L_x_56) ;  /* 0x0000000000107947 */ /* 0x000fea0003800000 */
.L_x_55:
[----:B------:R-:W-:Y:S02]  /*3190*/  MOV R0, 0xffffffff ;  /* 0xffffffff00007802 */ /* 0x000fe40000000f00 */
[----:B------:R-:W-:-:S03]  /*31a0*/  MOV R2, 0x31d0 ;  /* 0x000031d000027802 */ /* 0x000fc60000000f00 */
[----:B------:R1:W-:Y:S04]  /*31b0*/  STS [UR37+0x130], R0 ;  /* 0x00013000ff007988 */ /* 0x0003e80008000825 */
[----:B-1-3-5:R-:W-:Y:S05]  /*31c0*/  CALL.REL.NOINC `($__internal_1_$__cuda_sm10x_tcgen05_guardrail_trap_phase_invalid_during_alloc) ;  /* 0x0000009400187944 */ /* 0x02afea0003c00000 */
.L_x_56:
[----:B------:R-:W-:Y:S05]  /*31d0*/  WARPSYNC.ALL ;  /* 0x0000000000007948 */ /* 0x000fea0003800000 */
[----:B-1----:R-:W1:Y:S01]  /*31e0*/  S2R R2, SR_CgaCtaId ;  /* 0x0000000000027919 */ /* 0x002e620000008800 */
[----:B------:R-:W-:Y:S01]  /*31f0*/  MOV R3, 0x400 ;  /* 0x0000040000037802 */ /* 0x000fe20000000f00 */
[----:B------:R-:W-:Y:S01]  /*3200*/  NOP ;  /* 0x0000000000007918 */ /* 0x000fe20000000000 */
[----:B------:R-:W-:Y:S06]  /*3210*/  BAR.ARV 0x6, 0xa0 ;  /* 0x0182800000007b1d */ /* 0x000fec0000002000 */
[----:B------:R-:W-:Y:S01]  /*3220*/  IMAD.MOV.U32 R17, RZ, RZ, RZ ;  /* 0x000000ffff117224 */ /* 0x000fe200078e00ff */
[----:B------:R-:W-:Y:S01]  /*3230*/  CS2R R12, SRZ ;  /* 0x00000000000c7805 */ /* 0x000fe2000001ff00 */
[----:B------:R-:W-:Y:S01]  /*3240*/  IMAD.MOV.U32 R11, RZ, RZ, RZ ;  /* 0x000000ffff0b7224 */ /* 0x000fe200078e00ff */
[----:B------:R-:W-:Y:S01]  /*3250*/  UMOV UR8, 0x1 ;  /* 0x0000000100087882 */ /* 0x000fe20000000000 */
[----:B------:R-:W-:Y:S01]  /*3260*/  UMOV UR20, URZ ;  /* 0x000000ff00147c82 */ /* 0x000fe20008000000 */
[----:B------:R-:W-:Y:S01]  /*3270*/  UMOV UR18, URZ ;  /* 0x000000ff00127c82 */ /* 0x000fe20008000000 */
[----:B-1----:R-:W-:-:S02]  /*3280*/  LEA R2, R2, R3, 0x18 ;  /* 0x0000000302027211 */ /* 0x002fc400078ec0ff */
[----:B------:R-:W1:Y:S03]  /*3290*/  LDC R3, c[0x0][0x38c] ;  /* 0x0000e300ff037b82 */ /* 0x000e660000000800 */
[----:B------:R-:W2:Y:S01]  /*32a0*/  LDS R0, [R2+0x130] ;  /* 0x0001300002007984 */ /* 0x000ea20000000800 */
[C---:B------:R-:W-:Y:S02]  /*32b0*/  VIADD R8, R2.reuse, 0x1c800 ;  /* 0x0001c80002087836 */ /* 0x040fe40000000000 */
[C---:B------:R-:W-:Y:S02]  /*32c0*/  VIADD R9, R2.reuse, 0x34800 ;  /* 0x0003480002097836 */ /* 0x040fe40000000000 */
[----:B------:R-:W-:Y:S01]  /*32d0*/  VIADD R10, R2, 0x35400 ;  /* 0x00035400020a7836 */ /* 0x000fe20000000000 */
[----:B------:R-:W-:Y:S02]  /*32e0*/  SHF.R.U32.HI R8, RZ, 0x4, R8 ;  /* 0x00000004ff087819 */ /* 0x000fe40000011608 */
[----:B------:R-:W-:-:S02]  /*32f0*/  SHF.R.U32.HI R9, RZ, 0x4, R9 ;  /* 0x00000004ff097819 */ /* 0x000fc40000011609 */
[----:B------:R-:W-:Y:S02]  /*3300*/  SHF.R.U32.HI R10, RZ, 0x4, R10 ;  /* 0x00000004ff0a7819 */ /* 0x000fe4000001160a */
[----:B------:R-:W-:Y:S02]  /*3310*/  LOP3.LUT R8, R8, 0x3fff, RZ, 0xc0, !PT ;  /* 0x00003fff08087812 */ /* 0x000fe400078ec0ff */
[----:B------:R-:W-:Y:S02]  /*3320*/  LOP3.LUT R9, R9, 0x3fff, RZ, 0xc0, !PT ;  /* 0x00003fff09097812 */ /* 0x000fe400078ec0ff */
[----:B------:R-:W-:Y:S02]  /*3330*/  LOP3.LUT R10, R10, 0x3fff, RZ, 0xc0, !PT ;  /* 0x00003fff0a0a7812 */ /* 0x000fe400078ec0ff */
[----:B------:R-:W-:Y:S02]  /*3340*/  LOP3.LUT R8, R8, 0x10000, RZ, 0xfc, !PT ;  /* 0x0001000008087812 */ /* 0x000fe400078efcff */
[----:B------:R-:W-:Y:S01]  /*3350*/  LOP3.LUT R9, R9, 0x10000, RZ, 0xfc, !PT ;  /* 0x0001000009097812 */ /* 0x000fe200078efcff */
[----:B-1----:R-:W-:Y:S01]  /*3360*/  VIADD R3, R3, 0x7f ;  /* 0x0000007f03037836 */ /* 0x002fe20000000000 */
[----:B------:R-:W-:-:S02]  /*3370*/  LOP3.LUT R10, R10, 0x10000, RZ, 0xfc, !PT ;  /* 0x000100000a0a7812 */ /* 0x000fc400078efcff */
[----:B--2---:R-:W-:Y:S02]  /*3380*/  R2UR UR17, R0 ;  /* 0x00000000001172ca */ /* 0x004fe400000e0000 */
[----:B------:R-:W-:-:S04]  /*3390*/  SHF.R.S32.HI R0, RZ, 0x1f, R3 ;  /* 0x0000001fff007819 */ /* 0x000fc80000011403 */
[----:B------:R-:W-:Y:S01]  /*33a0*/  LEA.HI R0, R0, R3, RZ, 0x7 ;  /* 0x0000000300007211 */ /* 0x000fe200078f38ff */
[----:B------:R-:W-:-:S03]  /*33b0*/  VIADD R3, R2, 0x10800 ;  /* 0x0001080002037836 */ /* 0x000fc60000000000 */
[----:B------:R-:W-:Y:S02]  /*33c0*/  SHF.R.S32.HI R0, RZ, 0x7, R0 ;  /* 0x00000007ff007819 */ /* 0x000fe40000011400 */
[----:B------:R-:W-:Y:S01]  /*33d0*/  SHF.R.U32.HI R3, RZ, 0x4, R3 ;  /* 0x00000004ff037819 */ /* 0x000fe20000011603 */
[----:B------:R-:W-:Y:S02]  /*33e0*/  UIADD3 UR6, UPT, UPT, UR17, 0x1c0, URZ ;  /* 0x000001c011067890 */ /* 0x000fe4000fffe0ff */
[----:B------:R-:W-:Y:S01]  /*33f0*/  UIADD3 UR7, UPT, UPT, UR17, 0x1c4, URZ ;  /* 0x000001c411077890 */ /* 0x000fe2000fffe0ff */
[----:B------:R-:W-:Y:S01]  /*3400*/  LOP3.LUT R3, R3, 0x3fff, RZ, 0xc0, !PT ;  /* 0x00003fff03037812 */ /* 0x000fe200078ec0ff */
[----:B------:R-:W-:Y:S01]  /*3410*/  UIADD3 UR4, UPT, UPT, UR17, -0x7ffffe40, URZ ;  /* 0x800001c011047890 */ /* 0x000fe2000fffe0ff */
[----:B------:R-:W-:Y:S01]  /*3420*/  VIADD R14, R0, 0xffffffff ;  /* 0xffffffff000e7836 */ /* 0x000fe20000000000 */
[----:B------:R-:W-:Y:S01]  /*3430*/  UIADD3 UR5, UPT, UPT, UR17, -0x7ffffe3c, URZ ;  /* 0x800001c411057890 */ /* 0x000fe2000fffe0ff */
[----:B------:R-:W-:Y:S01]  /*3440*/  LOP3.LUT R3, R3, 0x10000, RZ, 0xfc, !PT ;  /* 0x0001000003037812 */ /* 0x000fe200078efcff */
[----:B------:R-:W-:-:S02]  /*3450*/  USHF.R.U32.HI UR25, URZ, 0x11, UR6 ;  /* 0x00000011ff197899 */ /* 0x000fc40008011606 */
[----:B------:R-:W-:Y:S02]  /*3460*/  USHF.R.U32.HI UR24, URZ, 0x1a, UR7 ;  /* 0x0000001aff187899 */ /* 0x000fe40008011607 */
[----:B------:R-:W-:Y:S02]  /*3470*/  USHF.R.U32.HI UR23, URZ, 0x11, UR4 ;  /* 0x00000011ff177899 */ /* 0x000fe40008011604 */
[----:B------:R-:W-:Y:S02]  /*3480*/  USHF.R.U32.HI UR22, URZ, 0x1a, UR5 ;  /* 0x0000001aff167899 */ /* 0x000fe40008011605 */
[----:B------:R-:W-:Y:S02]  /*3490*/  ULOP3.LUT UR25, UR25, 0x6000, URZ, 0xc0, !UPT ;  /* 0x0000600019197892 */ /* 0x000fe4000f8ec0ff */
[----:B------:R-:W-:Y:S02]  /*34a0*/  ULOP3.LUT UR24, UR24, 0x30, URZ, 0xc0, !UPT ;  /* 0x0000003018187892 */ /* 0x000fe4000f8ec0ff */
[----:B------:R-:W-:-:S02]  /*34b0*/  ULOP3.LUT UR23, UR23, 0x6000, URZ, 0xc0, !UPT ;  /* 0x0000600017177892 */ /* 0x000fc4000f8ec0ff */
[----:B------:R-:W-:Y:S02]  /*34c0*/  ULOP3.LUT UR22, UR22, 0x30, URZ, 0xc0, !UPT ;  /* 0x0000003016167892 */ /* 0x000fe4000f8ec0ff */
[----:B------:R-:W-:Y:S02]  /*34d0*/  ULOP3.LUT UR25, UR25, 0x8c0, URZ, 0xfc, !UPT ;  /* 0x000008c019197892 */ /* 0x000fe4000f8efcff */
[----:B------:R-:W-:Y:S02]  /*34e0*/  ULOP3.LUT UR24, UR24, 0x480, URZ, 0xfc, !UPT ;  /* 0x0000048018187892 */ /* 0x000fe4000f8efcff */
[----:B------:R-:W-:Y:S02]  /*34f0*/  ULOP3.LUT UR23, UR23, 0x8c0, URZ, 0xfc, !UPT ;  /* 0x000008c017177892 */ /* 0x000fe4000f8efcff */
[----:B------:R-:W-:Y:S02]  /*3500*/  ULOP3.LUT UR22, UR22, 0x480, URZ, 0xfc, !UPT ;  /* 0x0000048016167892 */ /* 0x000fe4000f8efcff */
[----:B------:R-:W-:-:S02]  /*3510*/  UPRMT UR25, UR24, 0x5410, UR25 ;  /* 0x0000541018197896 */ /* 0x000fc40008000019 */
[----:B------:R-:W-:Y:S01]  /*3520*/  UPRMT UR23, UR22, 0x5410, UR23 ;  /* 0x0000541016177896 */ /* 0x000fe20008000017 */
[----:B------:R-:W-:Y:S02]  /*3530*/  UMOV UR24, URZ ;  /* 0x000000ff00187c82 */ /* 0x000fe40008000000 */
[----:B------:R-:W-:Y:S02]  /*3540*/  UMOV UR22, URZ ;  /* 0x000000ff00167c82 */ /* 0x000fe40008000000 */
[----:B------:R-:W-:Y:S02]  /*3550*/  UMOV UR21, UR25 ;  /* 0x0000001900157c82 */ /* 0x000fe40008000000 */
[----:B------:R-:W-:-:S05]  /*3560*/  UMOV UR19, UR23 ;  /* 0x0000001700137c82 */ /* 0x000fca0008000000 */
.L_x_68:
[C---:B------:R-:W-:Y:S01]  /*3570*/  IMAD R15, R17.reuse, 0x8, R2 ;  /* 0x00000008110f7824 */ /* 0x040fe200078e0202 */
[----:B------:R-:W-:Y:S02]  /*3580*/  SHF.L.U32 R4, R12, 0x1f, RZ ;  /* 0x0000001f0c047819 */ /* 0x000fe400000006ff */
[----:B------:R-:W-:Y:S02]  /*3590*/  LEA R5, R17, R2, 0x4 ;  /* 0x0000000211057211 */ /* 0x000fe400078e20ff */
[----:B-1----:R-:W1:Y:S02]  /*35a0*/  SYNCS.PHASECHK.TRANS64.TRYWAIT P0, [R15+URZ+0xb0], R4 ;  /* 0x0000b0040f0075a7 */ /* 0x002e6400080011ff */
[----:B-1----:R-:W-:Y:S05]  /*35b0*/  @!P0 BRA `(.L_x_59) ;  /* 0x0000008800588947 */ /* 0x002fea0003800000 */
.L_x_157:
[----:B-1----:R-:W1:Y:S01]  /*35c0*/  LDS.128 R4, [R5+0x110] ;  /* 0x0001100005047984 */ /* 0x002e620000000c00 */
[----:B------:R-:W2:Y:S01]  /*35d0*/  LDC R16, c[0x0][0x38c] ;  /* 0x0000e300ff107b82 */ /* 0x000ea20000000800 */
[----:B------:R-:W-:Y:S01]  /*35e0*/  VIADD R15, R15, 0xc0 ;  /* 0x000000c00f0f7836 */ /* 0x000fe20000000000 */
[----:B------:R-:W-:Y:S01]  /*35f0*/  ULOP3.LUT UR15, UR8, 0x1, URZ, 0x3c, !UPT ;  /* 0x00000001080f7892 */ /* 0x000fe2000f8e3cff */
[----:B------:R-:W-:Y:S01]  /*3600*/  @!PT LDS RZ, [RZ] ;  /* 0x00000000fffff984 */ /* 0x000fe20000000800 */
[----:B------:R-:W-:Y:S01]  /*3610*/  @!PT LDS RZ, [RZ] ;  /* 0x00000000fffff984 */ /* 0x000fe20000000800 */
[----:B------:R-:W-:Y:S01]  /*3620*/  @!PT LDS RZ, [RZ] ;  /* 0x00000000fffff984 */ /* 0x000fe20000000800 */
[----:B------:R-:W-:Y:S01]  /*3630*/  @!PT LDS RZ, [RZ] ;  /* 0x00000000fffff984 */ /* 0x000fe20000000800 */
[----:B------:R4:W-:Y:S06]  /*3640*/  MEMBAR.ALL.CTA ;  /* 0x0000000000007992 */ /* 0x0009ec0000008000 */
[----:B----4-:R-:W4:Y:S01]  /*3650*/  FENCE.VIEW.ASYNC.S ;  /* 0x00000000000073c6 */ /* 0x010f220000000000 */
[----:B------:R-:W-:Y:S01]  /*3660*/  UMOV UR16, URZ ;  /* 0x000000ff00107c82 */ /* 0x000fe20008000000 */
[----:B------:R-:W-:Y:S01]  /*3670*/  PRMT R15, RZ, 0x654, R15 ;  /* 0x00000654ff0f7816 */ /* 0x000fe2000000000f */
[----:B------:R-:W-:Y:S01]  /*3680*/  UIMAD UR14, UR15, 0xc0, UR17 ;  /* 0x000000c00f0e78a4 */ /* 0x000fe2000f8e0211 */
[----:B--2---:R-:W-:-:S02]  /*3690*/  ISETP.GE.AND P1, PT, R16, 0x1, PT ;  /* 0x000000011000780c */ /* 0x004fc40003f26270 */
[----:B----4-:R2:W-:Y:S01]  /*36a0*/  SYNCS.ARRIVE.TRANS64.RED.A1T0 RZ, [R15+URZ], RZ ;  /* 0x000000ff0fff79a7 */ /* 0x0105e200081004ff */
[----:B-1----:R-:W-:Y:S01]  /*36b0*/  LOP3.LUT P0, RZ, R6, 0x1, RZ, 0xc0, !PT ;  /* 0x0000000106ff7812 */ /* 0x002fe2000780c0ff */
[----:B------:R-:W-:Y:S02]  /*36c0*/  HFMA2 R4, -RZ, RZ, 0, 5.9604644775390625e-08 ;  /* 0x00000001ff047431 */ /* 0x000fe400000001ff */
[----:B------:R-:W-:Y:S02]  /*36d0*/  IMAD.MOV.U32 R6, RZ, RZ, R0 ;  /* 0x000000ffff067224 */ /* 0x000fe400078e0000 */
[----:B--2---:R-:W-:-:S05]  /*36e0*/  VIADD R15, R17, 0x1 ;  /* 0x00000001110f7836 */ /* 0x004fca0000000000 */
[----:B------:R-:W-:Y:S05]  /*36f0*/  @!P1 BRA `(.L_x_60) ;  /* 0x00000004003c9947 */ /* 0x000fea0003800000 */
[----:B------:R-:W-:Y:S02]  /*3700*/  LEA R4, R13, R2, 0x3 ;  /* 0x000000020d047211 */ /* 0x000fe400078e18ff */
[----:B------:R-:W-:-:S04]  /*3710*/  SHF.L.U32 R5, R11, 0x1f, RZ ;  /* 0x0000001f0b057819 */ /* 0x000fc800000006ff */
[----:B------:R-:W1:Y:S02]  /*3720*/  SYNCS.PHASECHK.TRANS64.TRYWAIT P1, [R4+URZ], R5 ;  /* 0x00000005040075a7 */ /* 0x000e6400080211ff */
[----:B-1----:R-:W-:Y:S05]  /*3730*/  @P1 BRA `(.L_x_61) ;  /* 0x0000000000081947 */ /* 0x002fea0003800000 */
[----:B------:R-:W1:Y:S02]  /*3740*/  SYNCS.PHASECHK.TRANS64.TRYWAIT P1, [R4+URZ], R5 ;  /* 0x00000005040075a7 */ /* 0x000e6400080211ff */
[----:B-1----:R-:W-:Y:S05]  /*3750*/  @!P1 BRA `(.L_x_62) ;  /* 0x0000008800049947 */ /* 0x002fea0003800000 */
.L_x_61:
[----:B------:R-:W-:Y:S02]  /*3760*/  ELECT P3, URZ, PT ;  /* 0x0000000000ff782f */ /* 0x000fe40003860000 */
[----:B------:R-:W-:-:S11]  /*3770*/  ISETP.GE.U32.AND P1, PT, R16, 0x81, PT ;  /* 0x000000811000780c */ /* 0x000fd60003f26070 */
[C---:B-1----:R-:W-:Y:S02]  /*3780*/  @P3 IMAD R5, R13.reuse, 0x20, R9 ;  /* 0x000000200d053824 */ /* 0x042fe400078e0209 */
[----:B------:R-:W-:Y:S02]  /*3790*/  @P3 IMAD R6, R13, 0x40, R10 ;  /* 0x000000400d063824 */ /* 0x000fe400078e020a */
[----:B------:R-:W-:Y:S01]  /*37a0*/  @P3 IMAD.MOV.U32 R7, RZ, RZ, 0x4008 ;  /* 0x00004008ff073424 */ /* 0x000fe200078e00ff */
[----:B------:R-:W-:Y:S01]  /*37b0*/  @P3 R2UR UR11, R5 ;  /* 0x00000000050b32ca */ /* 0x000fe200000e0000 */
[C---:B------:R-:W-:Y:S01]  /*37c0*/  @P3 VIADD R5, R6.reuse, 0x20 ;  /* 0x0000002006053836 */ /* 0x040fe20000000000 */
[----:B------:R-:W-:Y:S01]  /*37d0*/  @P3 R2UR UR9, R6 ;  /* 0x00000000060932ca */ /* 0x000fe200000e0000 */
[----:B------:R-:W-:Y:S01]  /*37e0*/  @P3 IMAD.MOV.U32 R17, RZ, RZ, 0x4008 ;  /* 0x00004008ff113424 */ /* 0x000fe200078e00ff */
[----:B------:R-:W-:Y:S01]  /*37f0*/  @P3 R2UR UR27, R7 ;  /* 0x00000000071b32ca */ /* 0x000fe200000e0000 */
[----:B------:R-:W-:Y:S01]  /*3800*/  @P3 IMAD.MOV.U32 R19, RZ, RZ, 0x4008 ;  /* 0x00004008ff133424 */ /* 0x000fe200078e00ff */
[----:B------:R-:W-:Y:S01]  /*3810*/  @P3 R2UR UR10, R5 ;  /* 0x00000000050a32ca */ /* 0x000fe200000e0000 */
[----:B------:R-:W-:-:S03]  /*3820*/  VIADD R5, R13, 0x1 ;  /* 0x000000010d057836 */ /* 0x000fc60000000000 */
[----:B------:R-:W-:Y:S02]  /*3830*/  @P3 R2UR UR13, R19 ;  /* 0x00000000130d32ca */ /* 0x000fe400000e0000 */
[----:B------:R-:W-:Y:S01]  /*3840*/  ISETP.NE.AND P2, PT, R5, 0x6, PT ;  /* 0x000000060500780c */ /* 0x000fe20003f45270 */
[----:B------:R-:W-:Y:S01]  /*3850*/  IMAD.U32 R6, RZ, RZ, UR11 ;  /* 0x0000000bff067e24 */ /* 0x000fe2000f8e00ff */
[----:B------:R-:W-:Y:S01]  /*3860*/  @P3 R2UR UR11, R17 ;  /* 0x00000000110b32ca */ /* 0x000fe200000e0000 */
[----:B------:R-:W-:Y:S01]  /*3870*/  IMAD.U32 R16, RZ, RZ, UR9 ;  /* 0x00000009ff107e24 */ /* 0x000fe2000f8e00ff */
[----:B------:R-:W-:Y:S02]  /*3880*/  SEL R5, R5, RZ, P2 ;  /* 0x000000ff05057207 */ /* 0x000fe40001000000 */
[----:B------:R-:W-:Y:S01]  /*3890*/  @P3 R2UR UR26, R6 ;  /* 0x00000000061a32ca */ /* 0x000fe200000e0000 */
[----:B------:R-:W-:Y:S01]  /*38a0*/  IMAD.U32 R18, RZ, RZ, UR10 ;  /* 0x0000000aff127e24 */ /* 0x000fe2000f8e00ff */
[----:B------:R-:W-:-:S02]  /*38b0*/  SEL R6, RZ, 0x1, P2 ;  /* 0x00000001ff067807 */ /* 0x000fc40001000000 */
[----:B------:R-:W-:Y:S01]  /*38c0*/  @P3 R2UR UR10, R16 ;  /* 0x00000000100a32ca */ /* 0x000fe200000e0000 */
[----:B------:R-:W-:Y:S01]  /*38d0*/  @P1 IMAD R16, R5, 0x8, R2 ;  /* 0x0000000805101824 */ /* 0x000fe200078e0202 */
[----:B------:R-:W-:Y:S02]  /*38e0*/  @P3 R2UR UR12, R18 ;  /* 0x00000000120c32ca */ /* 0x000fe400000e0000 */
[----:B------:R-:W-:Y:S01]  /*38f0*/  LOP3.LUT R11, R11, R6, RZ, 0x3c, !PT ;  /* 0x000000060b0b7212 */ /* 0x000fe200078e3cff */
[----:B------:R-:W-:-:S03]  /*3900*/  IMAD.U32 R6, RZ, RZ, UR8 ;  /* 0x00000008ff067e24 */ /* 0x000fc6000f8e00ff */
[----:B------:R-:W-:Y:S02]  /*3910*/  @P1 SHF.L.U32 R7, R11, 0x1f, RZ ;  /* 0x0000001f0b071819 */ /* 0x000fe400000006ff */
[----:B------:R-:W-:Y:S01]  /*3920*/  SHF.L.U32 R17, R6, 0x1f, RZ ;  /* 0x0000001f06117819 */ /* 0x000fe200000006ff */
[C---:B------:R-:W-:Y:S01]  /*3930*/  IMAD R6, R13.reuse, 0x400, R8 ;  /* 0x000004000d067824 */ /* 0x040fe200078e0208 */
[----:B------:R1:W2:Y:S01]  /*3940*/  @P1 SYNCS.PHASECHK.TRANS64.TRYWAIT P5, [R16+URZ], R7 ;  /* 0x00000007100015a7 */ /* 0x0002a200080a11ff */
[----:B------:R1:W-:Y:S01]  /*3950*/  UTCCP.T.S.4x32dp128bit tmem[UR17+0x1c0], gdesc[UR26] ;  /* 0x0001c01a110079e7 */ /* 0x0003e20009100000 */
[----:B------:R1:W-:Y:S01]  /*3960*/  UTCCP.T.S.4x32dp128bit tmem[UR17+0x1c4], gdesc[UR10] ;  /* 0x0001c40a110079e7 */ /* 0x0003e20009100000 */
[----:B------:R1:W-:Y:S01]  /*3970*/  UTCCP.T.S.4x32dp128bit tmem[UR17+0x1c8], gdesc[UR12] ;  /* 0x0001c80c110079e7 */ /* 0x0003e20009100000 */
[----:B------:R-:W-:Y:S01]  /*3980*/  IMAD R13, R13, 0x200, R3 ;  /* 0x000002000d0d7824 */ /* 0x000fe200078e0203 */
[----:B------:R-:W4:Y:S02]  /*3990*/  SYNCS.PHASECHK.TRANS64.TRYWAIT P2, [R2+URZ+0xd8], R17 ;  /* 0x0000d811020075a7 */ /* 0x000f2400080411ff */
[----:B-12-4-:R-:W-:Y:S05]  /*39a0*/  @!P2 BRA `(.L_x_63) ;  /* 0x000000840084a947 */ /* 0x016fea0003800000 */
.L_x_158:
[C---:B------:R-:W-:Y:S02]  /*39b0*/  R2UR UR11, R6.reuse ;  /* 0x00000000060b72ca */ /* 0x040fe400000e0000 */
[----:B------:R-:W-:Y:S02]  /*39c0*/  ELECT P4, URZ, PT ;  /* 0x0000000000ff782f */ /* 0x000fe40003880000 */
[C---:B------:R-:W-:Y:S01]  /*39d0*/  R2UR UR10, R13.reuse ;  /* 0x000000000d0a72ca */ /* 0x040fe200000e0000 */
[----:B------:R-:W-:Y:S01]  /*39e0*/  VIADD R6, R6, 0x2 ;  /* 0x0000000206067836 */ /* 0x000fe20000000000 */
[----:B------:R-:W-:Y:S01]  /*39f0*/  ELECT P3, URZ, PT ;  /* 0x0000000000ff782f */ /* 0x000fe20003860000 */
[----:B------:R-:W-:Y:S01]  /*3a00*/  VIADD R13, R13, 0x2 ;  /* 0x000000020d0d7836 */ /* 0x000fe20000000000 */
[----:B------:R-:W-:Y:S02]  /*3a10*/  ELECT P2, URZ, PT ;  /* 0x0000000000ff782f */ /* 0x000fe40003840000 */
[----:B------:R-:W-:Y:S01]  /*3a20*/  R2UR UR9, R6 ;  /* 0x00000000060972ca */ /* 0x000fe200000e0000 */
[----:B------:R-:W-:Y:S01]  /*3a30*/  UMOV UR16, 0x1 ;  /* 0x0000000100107882 */ /* 0x000fe20000000000 */
[----:B------:R-:W-:Y:S01]  /*3a40*/  R2UR UR8, R13 ;  /* 0x000000000d0872ca */ /* 0x000fe200000e0000 */
[----:B------:R-:W-:-:S02]  /*3a50*/  IMAD.MOV.U32 R13, RZ, RZ, R5 ;  /* 0x000000ffff0d7224 */ /* 0x000fc400078e0005 */
[----:B------:R-:W-:Y:S02]  /*3a60*/  IMAD.U32 R6, RZ, RZ, UR11 ;  /* 0x0000000bff067e24 */ /* 0x000fe4000f8e00ff */
[----:B------:R-:W-:Y:S02]  /*3a70*/  @P4 IMAD.MOV.U32 R7, RZ, RZ, -0x7fffbfe0 ;  /* 0x80004020ff074424 */ /* 0x000fe400078e00ff */
[----:B------:R-:W-:Y:S01]  /*3a80*/  IMAD.U32 R18, RZ, RZ, UR10 ;  /* 0x0000000aff127e24 */ /* 0x000fe2000f8e00ff */
[----:B------:R-:W-:Y:S01]  /*3a90*/  @P4 R2UR UR10, R6 ;  /* 0x00000000060a42ca */ /* 0x000fe200000e0000 */
[----:B------:R-:W-:Y:S01]  /*3aa0*/  @P4 IMAD.MOV.U32 R19, RZ, RZ, -0x7fffbfe0 ;  /* 0x80004020ff134424 */ /* 0x000fe200078e00ff */
[----:B------:R-:W-:Y:S01]  /*3ab0*/  @P4 R2UR UR11, R7 ;  /* 0x00000000070b42ca */ /* 0x000fe200000e0000 */
[----:B------:R-:W-:Y:S01]  /*3ac0*/  IMAD.U32 R16, RZ, RZ, UR9 ;  /* 0x00000009ff107e24 */ /* 0x000fe2000f8e00ff */
[----:B------:R-:W-:Y:S01]  /*3ad0*/  @P4 R2UR UR28, R18 ;  /* 0x00000000121c42ca */ /* 0x000fe200000e0000 */
[----:B------:R-:W-:Y:S01]  /*3ae0*/  IMAD.U32 R6, RZ, RZ, UR8 ;  /* 0x00000008ff067e24 */ /* 0x000fe2000f8e00ff */
[----:B------:R-:W-:Y:S01]  /*3af0*/  @P4 R2UR UR29, R19 ;  /* 0x00000000131d42ca */ /* 0x000fe200000e0000 */
[----:B-1----:R-:W-:Y:S01]  /*3b00*/  @P3 IMAD.MOV.U32 R17, RZ, RZ, -0x7fffbfe0 ;  /* 0x80004020ff113424 */ /* 0x002fe200078e00ff */
[----:B------:R-:W-:Y:S01]  /*3b10*/  @P3 R2UR UR26, R16 ;  /* 0x00000000101a32ca */ /* 0x000fe200000e0000 */
[----:B------:R-:W-:Y:S01]  /*3b20*/  @P3 IMAD.MOV.U32 R7, RZ, RZ, -0x7fffbfe0 ;  /* 0x80004020ff073424 */ /* 0x000fe200078e00ff */
[----:B------:R-:W-:Y:S01]  /*3b30*/  @P3 R2UR UR12, R6 ;  /* 0x00000000060c32ca */ /* 0x000fe200000e0000 */
[----:B------:R-:W-:Y:S01]  /*3b40*/  @P2 VIADD R4, R4, 0x30 ;  /* 0x0000003004042836 */ /* 0x000fe20000000000 */
[----:B------:R-:W-:Y:S01]  /*3b50*/  @P3 R2UR UR27, R17 ;  /* 0x00000000111b32ca */ /* 0x000fe200000e0000 */
[----:B------:R-:W-:Y:S01]  /*3b60*/  IMAD.MOV.U32 R6, RZ, RZ, R14 ;  /* 0x000000ffff067224 */ /* 0x000fe200078e000e */
[----:B------:R-:W-:-:S02]  /*3b70*/  @P3 R2UR UR13, R7 ;  /* 0x00000000070d32ca */ /* 0x000fc400000e0000 */
[----:B------:R-:W-:Y:S01]  /*3b80*/  @P2 R2UR UR8, R4 ;  /* 0x00000000040822ca */ /* 0x000fe200000e0000 */
[----:B------:R-:W-:Y:S01]  /*3b90*/  IMAD.MOV.U32 R4, RZ, RZ, 0x1 ;  /* 0x00000001ff047424 */ /* 0x000fe200078e00ff */
[----:B------:R-:W-:Y:S01]  /*3ba0*/  @P1 SEL R4, RZ, 0x1, !P5 ;  /* 0x00000001ff041807 */ /* 0x000fe20006800000 */
[----:B------:R1:W-:Y:S08]  /*3bb0*/  UTCOMMA gdesc[UR28], gdesc[UR10], tmem[UR14], tmem[UR24], idesc[UR25], tmem[UR6], !UPT ;  /* 0xc006180a1c0075ea */ /* 0x0003f0000f80000e */
[----:B------:R1:W-:Y:S02]  /*3bc0*/  UTCOMMA gdesc[UR12], gdesc[UR26], tmem[UR14], tmem[UR22], idesc[UR23], tmem[UR4], UPT ;  /* 0xc004161a0c0075ea */ /* 0x0003e4000b80000e */
[----:B------:R1:W-:Y:S01]  /*3bd0*/  UTCBAR [UR8], URZ ;  /* 0x000000ff080073e9 */ /* 0x0003e200080000ff */
[----:B------:R-:W-:Y:S01]  /*3be0*/  NOP ;  /* 0x0000000000007918 */ /* 0x000fe20000000000 */
.L_x_60:
[----:B------:R-:W-:-:S13]  /*3bf0*/  ISETP.GE.AND P1, PT, R6, 0x1, PT ;  /* 0x000000010600780c */ /* 0x000fda0003f26270 */
[----:B------:R-:W-:Y:S05]  /*3c00*/  @!P1 BRA `(.L_x_64) ;  /* 0x0000000400409947 */ /* 0x000fea0003800000 */
[----:B------:R-:W-:Y:S02]  /*3c10*/  IADD3 R16, PT, PT, R6, -0x1, RZ ;  /* 0xffffffff06107810 */ /* 0x000fe40007ffe0ff */
[----:B------:R-:W-:-:S07]  /*3c20*/  MOV R17, R13 ;  /* 0x0000000d00117202 */ /* 0x000fce0000000f00 */
.L_x_67:
[----:B------:R-:W-:Y:S01]  /*3c30*/  ISETP.NE.AND P3, PT, R4, RZ, PT ;  /* 0x000000ff0400720c */ /* 0x000fe20003f65270 */
[C---:B------:R-:W-:Y:S01]  /*3c40*/  VIADD R13, R17.reuse, 0x1 ;  /* 0x00000001110d7836 */ /* 0x040fe20000000000 */
[----:B------:R-:W-:Y:S01]  /*3c50*/  ISETP.NE.AND P1, PT, R16, RZ, PT ;  /* 0x000000ff1000720c */ /* 0x000fe20003f25270 */
[----:B------:R-:W-:Y:S03]  /*3c60*/  IMAD R7, R17, 0x8, R2 ;  /* 0x0000000811077824 */ /* 0x000fe600078e0202 */
[C---:B------:R-:W-:Y:S04]  /*3c70*/  ISETP.NE.AND P2, PT, R13.reuse, 0x6, PT ;  /* 0x000000060d00780c */ /* 0x040fe80003f45270 */
[----:B------:R-:W-:Y:S02]  /*3c80*/  SEL R13, R13, RZ, P2 ;  /* 0x000000ff0d0d7207 */ /* 0x000fe40001000000 */
[----:B------:R-:W-:Y:S01]  /*3c90*/  SEL R6, RZ, 0x1, P2 ;  /* 0x00000001ff067807 */ /* 0x000fe20001000000 */
[----:B------:R-:W-:Y:S06]  /*3ca0*/  @P3 BRA `(.L_x_65) ;  /* 0x00000000000c3947 */ /* 0x000fec0003800000 */
[----:B------:R-:W-:Y:S04]  /*3cb0*/  SHF.L.U32 R4, R11, 0x1f, RZ ;  /* 0x0000001f0b047819 */ /* 0x000fe800000006ff */
[----:B------:R-:W2:Y:S02]  /*3cc0*/  SYNCS.PHASECHK.TRANS64.TRYWAIT P2, [R7+URZ], R4 ;  /* 0x00000004070075a7 */ /* 0x000ea400080411ff */
[----:B--2---:R-:W-:Y:S05]  /*3cd0*/  @!P2 BRA `(.L_x_66) ;  /* 0x0000008000cca947 */ /* 0x004fea0003800000 */
.L_x_65:
[----:B------:R-:W-:Y:S01]  /*3ce0*/  @P1 IMAD R19, R13, 0x8, R2 ;  /* 0x000000080d131824 */ /* 0x000fe200078e0202 */
[----:B------:R-:W-:Y:S01]  /*3cf0*/  LOP3.LUT R11, R11, R6, RZ, 0x3c, !PT ;  /* 0x000000060b0b7212 */ /* 0x000fe200078e3cff */
[C---:B------:R-:W-:Y:S01]  /*3d00*/  IMAD R5, R17.reuse, 0x400, R8 ;  /* 0x0000040011057824 */ /* 0x040fe200078e0208 */
[----:B------:R-:W-:Y:S01]  /*3d10*/  UISETP.NE.U32.AND UP0, UPT, UR16, URZ, UPT ;  /* 0x000000ff1000728c */ /* 0x000fe2000bf05070 */
[----:B------:R-:W-:Y:S01]  /*3d20*/  IMAD R6, R17, 0x200, R3 ;  /* 0x0000020011067824 */ /* 0x000fe200078e0203 */
[----:B------:R-:W-:Y:S02]  /*3d30*/  @P1 SHF.L.U32 R18, R11, 0x1f, RZ ;  /* 0x0000001f0b121819 */ /* 0x000fe400000006ff */
[----:B------:R-:W-:Y:S02]  /*3d40*/  ELECT P5, URZ, PT ;  /* 0x0000000000ff782f */ /* 0x000fe400038a0000 */
[C---:B-1----:R-:W-:Y:S01]  /*3d50*/  R2UR UR11, R5.reuse ;  /* 0x00000000050b72ca */ /* 0x042fe200000e0000 */
[----:B--2---:R-:W-:Y:S01]  /*3d60*/  VIADD R4, R5, 0x2 ;  /* 0x0000000205047836 */ /* 0x004fe20000000000 */
[C---:B------:R-:W-:Y:S01]  /*3d70*/  R2UR UR10, R6.reuse ;  /* 0x00000000060a72ca */ /* 0x040fe200000e0000 */
[----:B------:R-:W-:Y:S01]  /*3d80*/  VIADD R6, R6, 0x2 ;  /* 0x0000000206067836 */ /* 0x000fe20000000000 */
[----:B------:R-:W1:Y:S01]  /*3d90*/  @P1 SYNCS.PHASECHK.TRANS64.TRYWAIT P6, [R19+URZ], R18 ;  /* 0x00000012130015a7 */ /* 0x000e6200080c11ff */
[----:B------:R-:W-:Y:S02]  /*3da0*/  ELECT P2, URZ, PT ;  /* 0x0000000000ff782f */ /* 0x000fe40003840000 */
[----:B------:R-:W-:Y:S02]  /*3db0*/  R2UR UR9, R4 ;  /* 0x00000000040972ca */ /* 0x000fe400000e0000 */
[----:B------:R-:W-:Y:S02]  /*3dc0*/  ELECT P4, URZ, PT ;  /* 0x0000000000ff782f */ /* 0x000fe40003880000 */
[----:B------:R-:W-:Y:S02]  /*3dd0*/  R2UR UR8, R6 ;  /* 0x00000000060872ca */ /* 0x000fe400000e0000 */
[----:B------:R-:W-:Y:S01]  /*3de0*/  ELECT P3, URZ, PT ;  /* 0x0000000000ff782f */ /* 0x000fe20003860000 */
[----:B------:R-:W-:Y:S01]  /*3df0*/  UMOV UR16, 0x1 ;  /* 0x0000000100107882 */ /* 0x000fe20000000000 */
[C---:B------:R-:W-:Y:S02]  /*3e00*/  @P5 IMAD R4, R17.reuse, 0x20, R9 ;  /* 0x0000002011045824 */ /* 0x040fe400078e0209 */
[----:B------:R-:W-:Y:S02]  /*3e10*/  @P5 IMAD R5, R17, 0x40, R10 ;  /* 0x0000004011055824 */ /* 0x000fe400078e020a */
[----:B------:R-:W-:Y:S01]  /*3e20*/  IMAD.U32 R6, RZ, RZ, UR11 ;  /* 0x0000000bff067e24 */ /* 0x000fe2000f8e00ff */
[----:B------:R-:W-:Y:S01]  /*3e30*/  @P5 R2UR UR13, R4 ;  /* 0x00000000040d52ca */ /* 0x000fe200000e0000 */
[C---:B------:R-:W-:Y:S01]  /*3e40*/  @P5 VIADD R4, R5.reuse, 0x20 ;  /* 0x0000002005045836 */ /* 0x040fe20000000000 */
[----:B------:R-:W-:Y:S01]  /*3e50*/  @P5 R2UR UR12, R5 ;  /* 0x00000000050c52ca */ /* 0x000fe200000e0000 */
[----:B------:R-:W-:Y:S01]  /*3e60*/  @P2 VIADD R7, R7, 0x30 ;  /* 0x0000003007072836 */ /* 0x000fe20000000000 */
[----:B------:R-:W-:Y:S01]  /*3e70*/  @P4 R2UR UR26, R6 ;  /* 0x00000000061a42ca */ /* 0x000fe200000e0000 */
[----:B------:R-:W-:Y:S01]  /*3e80*/  @P4 IMAD.MOV.U32 R5, RZ, RZ, -0x7fffbfe0 ;  /* 0x80004020ff054424 */ /* 0x000fe200078e00ff */
[----:B------:R-:W-:Y:S01]  /*3e90*/  @P5 R2UR UR11, R4 ;  /* 0x00000000040b52ca */ /* 0x000fe200000e0000 */
[----:B------:R-:W-:Y:S01]  /*3ea0*/  IMAD.U32 R4, RZ, RZ, UR10 ;  /* 0x0000000aff047e24 */ /* 0x000fe2000f8e00ff */
        /* <DEDUP_REMOVED lines=9> */
[----:B------:R-:W-:Y:S01]  /*3f40*/  @P5 IMAD.MOV.U32 R7, RZ, RZ, 0x4008 ;  /* 0x00004008ff075424 */ /* 0x000fe200078e00ff */
        /* <DEDUP_REMOVED lines=11> */
[----:B------:R-:W-:Y:S01]  /*4000*/  @P3 IMAD.MOV.U32 R7, RZ, RZ, -0x7fffbfe0 ;  /* 0x80004020ff073424 */ /* 0x000fe200078e00ff */
[----:B------:R-:W-:Y:S01]  /*4010*/  @P5 R2UR UR35, R21 ;  /* 0x00000000152352ca */ /* 0x000fe200000e0000 */
[----:B------:R-:W-:Y:S01]  /*4020*/  VIADD R4, R16, 0x1 ;  /* 0x0000000110047836 */ /* 0x000fe20000000000 */
[----:B------:R-:W-:Y:S01]  /*4030*/  @P3 R2UR UR8, R6 ;  /* 0x00000000060832ca */ /* 0x000fe200000e0000 */
[----:B------:R-:W-:Y:S01]  /*4040*/  VIADD R16, R16, 0xffffffff ;  /* 0xffffffff10107836 */ /* 0x000fe20000000000 */
[----:B------:R-:W-:Y:S01]  /*4050*/  @P3 R2UR UR9, R7 ;  /* 0x00000000070932ca */ /* 0x000fe200000e0000 */
[----:B------:R2:W-:Y:S01]  /*4060*/  UTCCP.T.S.4x32dp128bit tmem[UR17+0x1c0], gdesc[UR12] ;  /* 0x0001c00c110079e7 */ /* 0x0005e20009100000 */
[----:B------:R-:W-:Y:S01]  /*4070*/  ISETP.GT.U32.AND P2, PT, R4, 0x1, PT ;  /* 0x000000010400780c */ /* 0x000fe20003f44070 */
[----:B------:R-:W-:Y:S02]  /*4080*/  IMAD.MOV.U32 R4, RZ, RZ, 0x1 ;  /* 0x00000001ff047424 */ /* 0x000fe400078e00ff */
[----:B------:R2:W-:Y:S01]  /*4090*/  UTCCP.T.S.4x32dp128bit tmem[UR17+0x1c4], gdesc[UR32] ;  /* 0x0001c420110079e7 */ /* 0x0005e20009100000 */
[----:B------:R-:W-:Y:S03]  /*40a0*/  IMAD.MOV.U32 R17, RZ, RZ, R13 ;  /* 0x000000ffff117224 */ /* 0x000fe600078e000d */
[----:B------:R2:W-:Y:S01]  /*40b0*/  UTCCP.T.S.4x32dp128bit tmem[UR17+0x1c8], gdesc[UR34] ;  /* 0x0001c822110079e7 */ /* 0x0005e20009100000 */
[----:B------:R2:W-:Y:S03]  /*40c0*/  UTCOMMA gdesc[UR30], gdesc[UR26], tmem[UR14], tmem[UR20], idesc[UR21], tmem[UR6], UP0 ;  /* 0xc006141a1e0075ea */ /* 0x0005e6000800000e */
[----:B------:R2:W-:Y:S01]  /*40d0*/  UTCOMMA gdesc[UR8], gdesc[UR28], tmem[UR14], tmem[UR18], idesc[UR19], tmem[UR4], UPT ;  /* 0xc004121c080075ea */ /* 0x0005e2000b80000e */
[----:B------:R2:W-:Y:S01]  /*40e0*/  UTCBAR [UR10], URZ ;  /* 0x000000ff0a0073e9 */ /* 0x0005e200080000ff */
[----:B-1----:R-:W-:Y:S01]  /*40f0*/  @P1 SEL R4, RZ, 0x1, !P6 ;  /* 0x00000001ff041807 */ /* 0x002fe20007000000 */
[----:B--2---:R-:W-:Y:S06]  /*4100*/  @P2 BRA `(.L_x_67) ;  /* 0xfffffff800c82947 */ /* 0x004fec000383ffff */
.L_x_64:
[----:B------:R-:W-:Y:S01]  /*4110*/  ELECT P1, URZ, PT ;  /* 0x0000000000ff782f */ /* 0x000fe20003820000 */
[----:B-1----:R-:W-:-:S12]  /*4120*/  UMOV UR8, UR15 ;  /* 0x0000000f00087c82 */ /* 0x002fd80008000000 */
[----:B------:R-:W-:-:S05]  /*4130*/  @P1 VIADD R4, R2, 0xd0 ;  /* 0x000000d002041836 */ /* 0x000fca0000000000 */
[----:B------:R-:W-:Y:S02]  /*4140*/  @P1 R2UR UR9, R4 ;  /* 0x00000000040912ca */ /* 0x000fe400000e0000 */
[----:B------:R-:W-:-:S04]  /*4150*/  ISETP.NE.AND P1, PT, R15, 0x2, PT ;  /* 0x000000020f00780c */ /* 0x000fc80003f25270 */
[----:B------:R-:W-:Y:S02]  /*4160*/  SEL R5, RZ, 0x1, P1 ;  /* 0x00000001ff057807 */ /* 0x000fe40000800000 */
[----:B------:R-:W-:Y:S02]  /*4170*/  SEL R17, R15, RZ, P1 ;  /* 0x000000ff0f117207 */ /* 0x000fe40000800000 */
[----:B------:R-:W-:-:S03]  /*4180*/  LOP3.LUT R12, R12, R5, RZ, 0x3c, !PT ;  /* 0x000000050c0c7212 */ /* 0x000fc600078e3cff */
[----:B------:R1:W-:Y:S01]  /*4190*/  UTCBAR [UR9], URZ ;  /* 0x000000ff090073e9 */ /* 0x0003e200080000ff */
[----:B------:R-:W-:Y:S05]  /*41a0*/  @P0 BRA `(.L_x_68) ;  /* 0xfffffff000f00947 */ /* 0x000fea000383ffff */
[----:B------:R-:W2:Y:S01]  /*41b0*/  S2UR UR4, SR_CgaCtaId ;  /* 0x00000000000479c3 */ /* 0x000ea20000008800 */
[----:B------:R-:W-:Y:S01]  /*41c0*/  ELECT P0, URZ, PT ;  /* 0x0000000000ff782f */ /* 0x000fe20003800000 */
[----:B------:R-:W-:Y:S01]  /*41d0*/  IMAD.MOV.U32 R0, RZ, RZ, 0x1 ;  /* 0x00000001ff007424 */ /* 0x000fe200078e00ff */
[----:B------:R-:W-:Y:S01]  /*41e0*/  UMOV UR5, 0x40 ;  /* 0x0000004000057882 */ /* 0x000fe20000000000 */
[----:B------:R-:W-:-:S04]  /*41f0*/  SHF.L.U32 R3, RZ, 0x1f, RZ ;  /* 0x0000001fff037819 */ /* 0x000fc800000006ff */
[----:B------:R-:W-:Y:S01]  /*4200*/  UVIRTCOUNT.DEALLOC.SMPOOL 0x80 ;  /* 0x000000800000784c */ /* 0x000fe20000000000 */
[----:B--2---:R-:W-:-:S09]  /*4210*/  ULEA UR4, UR4, UR5, 0x18 ;  /* 0x0000000504047291 */ /* 0x004fd2000f8ec0ff */
[----:B------:R2:W-:Y:S01]  /*4220*/  @P0 STS.U8 [UR4+0x1c], R0 ;  /* 0x00001c00ff000988 */ /* 0x0005e20008000004 */
[----:B------:R-:W4:Y:S02]  /*4230*/  SYNCS.PHASECHK.TRANS64.TRYWAIT P0, [R2+URZ+0x100], R3 ;  /* 0x00010003020075a7 */ /* 0x000f2400080011ff */
[----:B--2-4-:R-:W-:Y:S05]  /*4240*/  @!P0 BRA `(.L_x_69) ;  /* 0x0000007c00848947 */ /* 0x014fea0003800000 */
.L_x_159:
[----:B------:R-:W-:Y:S01]  /*4250*/  NOP ;  /* 0x0000000000007918 */ /* 0x000fe20000000000 */
[----:B------:R-:W4:Y:S01]  /*4260*/  LDS R0, [UR4+0x14] ;  /* 0x00001404ff007984 */ /* 0x000f220008000800 */
[----:B------:R-:W-:Y:S01]  /*4270*/  ULOP3.LUT UR6, UR17, 0xffff, URZ, 0xc0, !UPT ;  /* 0x0000ffff11067892 */ /* 0x000fe2000f8ec0ff */
[----:B------:R-:W-:Y:S01]  /*4280*/  UMOV UR8, 0xffff ;  /* 0x0000ffff00087882 */ /* 0x000fe20000000000 */
[----:B------:R-:W-:Y:S02]  /*4290*/  UMOV UR5, 0x1 ;  /* 0x0000000100057882 */ /* 0x000fe40000000000 */
[----:B------:R-:W-:-:S04]  /*42a0*/  USHF.R.U32.HI UR6, URZ, 0x5, UR6 ;  /* 0x00000005ff067899 */ /* 0x000fc80008011606 */
[----:B------:R-:W-:Y:S02]  /*42b0*/  USHF.L.U32 UR8, UR8, UR6, URZ ;  /* 0x0000000608087299 */ /* 0x000fe400080006ff */
[----:B------:R-:W-:-:S04]  /*42c0*/  USHF.L.U32 UR5, UR5, UR6, URZ ;  /* 0x0000000605057299 */ /* 0x000fc800080006ff */
[----:B----4-:R-:W-:-:S04]  /*42d0*/  LOP3.LUT R0, R0, UR8, RZ, 0xc0, !PT ;  /* 0x0000000800007c12 */ /* 0x010fc8000f8ec0ff */
[----:B------:R-:W-:-:S13]  /*42e0*/  ISETP.NE.AND P0, PT, R0, UR8, PT ;  /* 0x0000000800007c0c */ /* 0x000fda000bf05270 */
[----:B------:R-:W-:Y:S05]  /*42f0*/  @P0 BRA `(.L_x_70) ;  /* 0x0000000000580947 */ /* 0x000fea0003800000 */
[----:B------:R-:W4:Y:S02]  /*4300*/  LDS R0, [UR4+0x18] ;  /* 0x00001804ff007984 */ /* 0x000f240008000800 */
[----:B----4-:R-:W-:-:S04]  /*4310*/  LOP3.LUT R0, R0, UR5, RZ, 0xc0, !PT ;  /* 0x0000000500007c12 */ /* 0x010fc8000f8ec0ff */
[----:B------:R-:W-:-:S13]  /*4320*/  ISETP.NE.AND P0, PT, R0, UR5, PT ;  /* 0x0000000500007c0c */ /* 0x000fda000bf05270 */
[----:B------:R-:W-:Y:S05]  /*4330*/  @P0 BRA `(.L_x_71) ;  /* 0x00000000003c0947 */ /* 0x000fea0003800000 */
[----:B--2---:R-:W2:Y:S01]  /*4340*/  S2R R2, SR_LANEID ;  /* 0x0000000000027919 */ /* 0x004ea20000000000 */
[----:B------:R-:W-:Y:S01]  /*4350*/  ULOP3.LUT UR8, URZ, UR8, URZ, 0x33, !UPT ;  /* 0x00000008ff087292 */ /* 0x000fe2000f8e33ff */
[----:B------:R-:W-:Y:S01]  /*4360*/  LOP3.LUT R4, RZ, UR5, RZ, 0x33, !PT ;  /* 0x00000005ff047c12 */ /* 0x000fe2000f8e33ff */
[----:B------:R-:W-:Y:S02]  /*4370*/  VOTEU.ANY UR7, UPT, PT ;  /* 0x0000000000077886 */ /* 0x000fe400038e0100 */
[----:B------:R-:W-:Y:S01]  /*4380*/  UFLO.U32 UR7, UR7 ;  /* 0x00000007000772bd */ /* 0x000fe200080e0000 */
[----:B------:R-:W4:Y:S01]  /*4390*/  REDUX UR5, R4 ;  /* 0x00000000040573c4 */ /* 0x000f220000000000 */
[----:B------:R-:W-:-:S06]  /*43a0*/  IMAD.U32 R0, RZ, RZ, UR8 ;  /* 0x00000008ff007e24 */ /* 0x000fcc000f8e00ff */
[----:B------:R1:W-:Y:S01]  /*43b0*/  UTCATOMSWS.AND URZ, UR8 ;  /* 0x0000000800ff79e3 */ /* 0x0003e20008000000 */
[----:B------:R-:W3:Y:S01]  /*43c0*/  REDUX UR6, R0 ;  /* 0x00000000000673c4 */ /* 0x000ee20000000000 */
[----:B--2---:R-:W-:Y:S01]  /*43d0*/  ISETP.EQ.U32.AND P0, PT, R2, UR7, PT ;  /* 0x0000000702007c0c */ /* 0x004fe2000bf02070 */
[----:B----4-:R-:W-:Y:S01]  /*43e0*/  IMAD.U32 R2, RZ, RZ, UR5 ;  /* 0x00000005ff027e24 */ /* 0x010fe2000f8e00ff */
[----:B---3--:R-:W-:-:S11]  /*43f0*/  MOV R3, UR6 ;  /* 0x0000000600037c02 */ /* 0x008fd60008000f00 */
[----:B------:R1:W-:Y:S04]  /*4400*/  @P0 ATOMS.AND RZ, [UR4+0x14], R3 ;  /* 0x00001403ffff098c */ /* 0x0003e8000a800004 */
[----:B------:R1:W-:Y:S01]  /*4410*/  @P0 ATOMS.AND RZ, [UR4+0x18], R2 ;  /* 0x00001802ffff098c */ /* 0x0003e2000a800004 */
[----:B------:R-:W-:Y:S05]  /*4420*/  BRA `(.L_x_72) ;  /* 0x0000000000147947 */ /* 0x000fea0003800000 */
.L_x_71:
[----:B--2---:R-:W-:Y:S02]  /*4430*/  MOV R2, 0x4450 ;  /* 0x0000445000027802 */ /* 0x004fe40000000f00 */
[----:B-1-3-5:R-:W-:Y:S05]  /*4440*/  CALL.REL.NOINC `($__internal_0_$__cuda_sm10x_tcgen05_guardrail_trap_col_being_dealloced_not_returned_by_alloc) ;  /* 0x00000080006c7944 */ /* 0x02afea0003c00000 */
[----:B------:R-:W-:Y:S05]  /*4450*/  BRA `(.L_x_72) ;  /* 0x0000000000087947 */ /* 0x000fea0003800000 */
.L_x_70:
[----:B--2---:R-:W-:Y:S02]  /*4460*/  MOV R2, 0x4480 ;  /* 0x0000448000027802 */ /* 0x004fe40000000f00 */
[----:B-1-3-5:R-:W-:Y:S05]  /*4470*/  CALL.REL.NOINC `($__internal_2_$__cuda_sm10x_tcgen05_guardrail_trap_unallocated_columns_being_dealloced) ;  /* 0x0000008000787944 */ /* 0x02afea0003c00000 */
.L_x_72:
[----:B------:R-:W-:Y:S01]  /*4480*/  NOP ;  /* 0x0000000000007918 */ /* 0x000fe20000000000 */
[----:B-1----:R-:W-:Y:S05]  /*4490*/  EXIT ;  /* 0x000000000000794d */ /* 0x002fea0003800000 */
.L_x_54:
[----:B------:R-:W-:-:S09]  /*44a0*/  UISETP.NE.OR UP2, UPT, UR8, 0x3, !UP2 ;  /* 0x000000030800788c */ /* 0x000fd2000d745670 */
[----:B------:R-:W-:Y:S05]  /*44b0*/  BRA.U UP2, `(.L_x_73) ;  /* 0x0000001102447547 */ /* 0x000fea000b800000 */
[----:B------:R-:W1:Y:S01]  /*44c0*/  LDC R0, c[0x0][0xf30] ;  /* 0x0003cc00ff007b82 */ /* 0x000e620000000800 */
[----:B------:R-:W2:Y:S01]  /*44d0*/  LDCU.64 UR8, c[0x0][0xc88] ;  /* 0x00019100ff0877ac */ /* 0x000ea20008000a00 */
[----:B------:R-:W-:Y:S02]  /*44e0*/  HFMA2 R30, -RZ, RZ, 0, 0 ;  /* 0x00000000ff1e7431 */ /* 0x000fe400000001ff */
[----:B------:R-:W-:Y:S01]  /*44f0*/  IMAD.MOV.U32 R31, RZ, RZ, 0x1 ;  /* 0x00000001ff1f7424 */ /* 0x000fe200078e00ff */
[----:B------:R-:W-:Y:S01]  /*4500*/  CS2R R28, SRZ ;  /* 0x00000000001c7805 */ /* 0x000fe2000001ff00 */
[----:B------:R-:W4:Y:S01]  /*4510*/  LDCU.64 UR4, c[0x0][0xc90] ;  /* 0x00019200ff0477ac */ /* 0x000f220008000a00 */
[----:B------:R-:W-:Y:S01]  /*4520*/  IMAD.MOV.U32 R21, RZ, RZ, 0x4000 ;  /* 0x00004000ff157424 */ /* 0x000fe200078e00ff */
[----:B------:R-:W3:Y:S01]  /*4530*/  LDC R19, c[0x0][0x370] ;  /* 0x0000dc00ff137b82 */ /* 0x000ee20000000800 */
[----:B------:R-:W-:Y:S01]  /*4540*/  UMOV UR7, 0x400 ;  /* 0x0000040000077882 */ /* 0x000fe20000000000 */
[----:B------:R-:W-:-:S02]  /*4550*/  UPLOP3.LUT UP1, UPT, UPT, UPT, UPT, 0x40, 0x4 ;  /* 0x000000000004789c */ /* 0x000fc40003f2e870 */
[----:B------:R-:W-:-:S04]  /*4560*/  ULEA UR7, UR37, UR7, 0x18 ;  /* 0x0000000725077291 */ /* 0x000fc8000f8ec0ff */
[----:B------:R-:W3:Y:S01]  /*4570*/  LDC R2, c[0x0][0xf0c] ;  /* 0x0003c300ff027b82 */ /* 0x000ee20000000800 */
[----:B------:R-:W-:Y:S02]  /*4580*/  UIADD3 UR13, UPT, UPT, UR7, 0x78, URZ ;  /* 0x00000078070d7890 */ /* 0x000fe4000fffe0ff */
[----:B--2---:R-:W-:Y:S02]  /*4590*/  UISETP.NE.U32.AND UP2, UPT, UR8, URZ, UPT ;  /* 0x000000ff0800728c */ /* 0x004fe4000bf45070 */
[----:B------:R-:W-:Y:S02]  /*45a0*/  UIADD3 UR33, UPT, UPT, UR7, 0x60, URZ ;  /* 0x0000006007217890 */ /* 0x000fe4000fffe0ff */
[----:B----4-:R-:W-:Y:S01]  /*45b0*/  UISETP.NE.U32.AND UP3, UPT, UR4, URZ, UPT ;  /* 0x000000ff0400728c */ /* 0x010fe2000bf65070 */
[----:B------:R-:W2:Y:S01]  /*45c0*/  LDC R18, c[0x0][0xf20] ;  /* 0x0003c800ff127b82 */ /* 0x000ea20000000800 */
[----:B-1----:R-:W-:Y:S01]  /*45d0*/  ISETP.NE.AND P1, PT, R0, 0x1, PT ;  /* 0x000000010000780c */ /* 0x002fe20003f25270 */
[----:B------:R-:W-:-:S02]  /*45e0*/  UISETP.NE.AND.EX UP2, UPT, UR9, URZ, UPT, UP2 ;  /* 0x000000ff0900728c */ /* 0x000fc4000bf45320 */
[----:B------:R-:W-:Y:S02]  /*45f0*/  UIADD3 UR25, UPT, UPT, UR7, 0x68, URZ ;  /* 0x0000006807197890 */ /* 0x000fe4000fffe0ff */
[----:B------:R-:W-:Y:S02]  /*4600*/  UIADD3 UR17, UPT, UPT, UR7, 0x70, URZ ;  /* 0x0000007007117890 */ /* 0x000fe4000fffe0ff */
[----:B------:R-:W1:Y:S01]  /*4610*/  LDC.64 R32, c[0x0][0x348] ;  /* 0x0000d200ff207b82 */ /* 0x000e620000000a00 */
[----:B------:R-:W-:Y:S02]  /*4620*/  UPRMT UR13, UR37, 0x654, UR13 ;  /* 0x00000654250d7896 */ /* 0x000fe4000800000d */
[----:B------:R-:W-:-:S05]  /*4630*/  UISETP.NE.AND.EX UP3, UPT, UR5, URZ, UPT, UP3 ;  /* 0x000000ff0500728c */ /* 0x000fca000bf65330 */
[----:B------:R-:W4:Y:S08]  /*4640*/  LDC.64 R16, c[0x0][0xf10] ;  /* 0x0003c400ff107b82 */ /* 0x000f300000000a00 */
[----:B------:R-:W1:Y:S08]  /*4650*/  LDC.64 R6, c[0x0][0xf18] ;  /* 0x0003c600ff067b82 */ /* 0x000e700000000a00 */
[----:B------:R-:W1:Y:S08]  /*4660*/  LDC.64 R4, c[0x0][0xf28] ;  /* 0x0003ca00ff047b82 */ /* 0x000e700000000a00 */
[----:B--23--:R-:W1:Y:S02]  /*4670*/  LDC R22, c[0x0][0x374] ;  /* 0x0000dd00ff167b82 */ /* 0x00ce640000000800 */
.L_x_84:
[C---:B------:R-:W-:Y:S02]  /*4680*/  LEA R0, R30.reuse, UR7, 0x3 ;  /* 0x000000071e007c11 */ /* 0x040fe4000f8e18ff */
[----:B------:R-:W-:Y:S02]  /*4690*/  SHF.L.U32 R3, R29, 0x1f, RZ ;  /* 0x0000001f1d037819 */ /* 0x000fe400000006ff */
[----:B------:R-:W-:Y:S02]  /*46a0*/  LEA R24, R30, UR7, 0x4 ;  /* 0x000000071e187c11 */ /* 0x000fe4000f8e20ff */
[----:B------:R-:W2:Y:S02]  /*46b0*/  SYNCS.PHASECHK.TRANS64.TRYWAIT P0, [R0+URZ+0xb0], R3 ;  /* 0x0000b003000075a7 */ /* 0x000ea400080011ff */
[----:B--2---:R-:W-:Y:S05]  /*46c0*/  @!P0 BRA `(.L_x_74) ;  /* 0x0000007800788947 */ /* 0x004fea0003800000 */
.L_x_160:
[----:B------:R-:W-:Y:S01]  /*46d0*/  ISETP.GE.AND P0, PT, R72, 0x1, PT ;  /* 0x000000014800780c */ /* 0x000fe20003f06270 */
[----:B------:R-:W3:Y:S01]  /*46e0*/  LDS.128 R24, [R24+0x110] ;  /* 0x0001100018187984 */ /* 0x000ee20000000c00 */
[----:B------:R-:W-:Y:S01]  /*46f0*/  ISETP.NE.U32.AND P4, PT, RZ, UR4, PT ;  /* 0x00000004ff007c0c */ /* 0x000fe2000bf85070 */
[----:B--2---:R-:W-:Y:S01]  /*4700*/  VIADD R0, R0, 0xc0 ;  /* 0x000000c000007836 */ /* 0x004fe20000000000 */
[----:B------:R-:W-:Y:S01]  /*4710*/  SHF.L.U32 R34, R31, 0x1f, RZ ;  /* 0x0000001f1f227819 */ /* 0x000fe200000006ff */
[----:B------:R-:W-:Y:S01]  /*4720*/  USHF.L.U32 UR35, UR27, 0x7, URZ ;  /* 0x000000071b237899 */ /* 0x000fe200080006ff */
[----:B------:R-:W-:Y:S02]  /*4730*/  ISETP.NE.AND.EX P4, PT, RZ, UR5, PT, P4 ;  /* 0x00000005ff007c0c */ /* 0x000fe4000bf85340 */
[----:B------:R-:W-:Y:S01]  /*4740*/  PRMT R0, RZ, 0x654, R0 ;  /* 0x00000654ff007816 */ /* 0x000fe20000000000 */
[----:B------:R-:W-:Y:S01]  /*4750*/  @!PT LDS RZ, [RZ] ;  /* 0x00000000fffff984 */ /* 0x000fe20000000800 */
[----:B------:R-:W-:Y:S01]  /*4760*/  @!PT LDS RZ, [RZ] ;  /* 0x00000000fffff984 */ /* 0x000fe20000000800 */
[----:B------:R-:W-:Y:S01]  /*4770*/  @!PT LDS RZ, [RZ] ;  /* 0x00000000fffff984 */ /* 0x000fe20000000800 */
[----:B------:R-:W-:Y:S01]  /*4780*/  @!PT LDS RZ, [RZ] ;  /* 0x00000000fffff984 */ /* 0x000fe20000000800 */
[----:B------:R2:W-:Y:S06]  /*4790*/  MEMBAR.ALL.CTA ;  /* 0x0000000000007992 */ /* 0x0005ec0000008000 */
[----:B--2---:R-:W2:Y:S02]  /*47a0*/  FENCE.VIEW.ASYNC.S ;  /* 0x00000000000073c6 */ /* 0x004ea40000000000 */
[----:B--2---:R2:W-:Y:S01]  /*47b0*/  SYNCS.ARRIVE.TRANS64.RED.A1T0 RZ, [R0+URZ], RZ ;  /* 0x000000ff00ff79a7 */ /* 0x0045e200081004ff */
[----:B---3--:R-:W-:Y:S11]  /*47c0*/  LOP3.LUT P3, RZ, R26, 0x1, RZ, 0xc0, !PT ;  /* 0x000000011aff7812 */ /* 0x008ff6000786c0ff */
[----:B------:R-:W-:Y:S02]  /*47d0*/  @!UPT UIADD3 URZ, UPT, UPT, URZ, URZ, URZ ;  /* 0x000000fffffff290 */ /* 0x000fe4000fffe0ff */
[----:B------:R-:W-:Y:S02]  /*47e0*/  @P3 MOV R13, R24 ;  /* 0x00000018000d3202 */ /* 0x000fe40000000f00 */
[----:B------:R-:W-:Y:S01]  /*47f0*/  @P3 LOP3.LUT R8, R25, 0xffff, RZ, 0xc0, !PT ;  /* 0x0000ffff19083812 */ /* 0x000fe200078ec0ff */
[----:B--2---:R-:W-:Y:S06]  /*4800*/  @!P0 BRA `(.L_x_75) ;  /* 0x0000000000a48947 */ /* 0x004fec0003800000 */
[----:B-1----:R-:W-:Y:S01]  /*4810*/  IMAD.HI.U32 R35, R22, R7, RZ ;  /* 0x0000000716237227 */ /* 0x002fe200078e00ff */
[----:B------:R-:W-:Y:S02]  /*4820*/  ISETP.NE.AND P0, PT, R6, 0x1, PT ;  /* 0x000000010600780c */ /* 0x000fe40003f05270 */
[----:B------:R-:W-:Y:S01]  /*4830*/  ISETP.NE.AND P2, PT, R72, 0x1, PT ;  /* 0x000000014800780c */ /* 0x000fe20003f45270 */
[----:B----4-:R-:W-:Y:S01]  /*4840*/  IMAD.HI.U32 R36, R19, R16, RZ ;  /* 0x0000001013247227 */ /* 0x010fe200078e00ff */
[----:B------:R-:W-:Y:S02]  /*4850*/  SHF.R.U32.HI R35, RZ, R18, R35 ;  /* 0x00000012ff237219 */ /* 0x000fe40000011623 */
[----:B------:R-:W-:Y:S01]  /*4860*/  ISETP.NE.AND P5, PT, R2, 0x1, PT ;  /* 0x000000010200780c */ /* 0x000fe20003fa5270 */
[----:B------:R-:W-:Y:S01]  /*4870*/  IMAD.HI.U32 R38, R13, R16, RZ ;  /* 0x000000100d267227 */ /* 0x000fe200078e00ff */
[----:B------:R-:W-:Y:S02]  /*4880*/  SHF.R.U32.HI R36, RZ, R17, R36 ;  /* 0x00000011ff247219 */ /* 0x000fe40000011624 */
[----:B------:R-:W-:Y:S01]  /*4890*/  SEL R3, R22, R35, !P0 ;  /* 0x0000002316037207 */ /* 0x000fe20004000000 */
[C---:B------:R-:W-:Y:S01]  /*48a0*/  IMAD.HI.U32 R35, R8.reuse, R7, RZ ;  /* 0x0000000708237227 */ /* 0x040fe200078e00ff */
[----:B------:R-:W-:Y:S02]  /*48b0*/  SEL R11, R19, R36, !P5 ;  /* 0x00000024130b7207 */ /* 0x000fe40006800000 */
[----:B------:R-:W-:Y:S01]  /*48c0*/  SHF.R.U32.HI R38, RZ, R17, R38 ;  /* 0x00000011ff267219 */ /* 0x000fe20000011626 */
[----:B------:R-:W-:Y:S01]  /*48d0*/  IMAD.HI.U32 R40, R3, R4, RZ ;  /* 0x0000000403287227 */ /* 0x000fe200078e00ff */
[----:B------:R-:W-:Y:S03]  /*48e0*/  SHF.R.U32.HI R35, RZ, R18, R35 ;  /* 0x00000012ff237219 */ /* 0x000fe60000011623 */
[----:B------:R-:W-:Y:S01]  /*48f0*/  IMAD.HI.U32 R36, R11, R4, RZ ;  /* 0x000000040b247227 */ /* 0x000fe200078e00ff */
[----:B------:R-:W-:Y:S02]  /*4900*/  @P2 SHF.R.U32.HI R3, RZ, R5, R40 ;  /* 0x00000005ff032219 */ /* 0x000fe40000011628 */
[----:B------:R-:W-:Y:S02]  /*4910*/  SEL R9, R8, R35, !P0 ;  /* 0x0000002308097207 */ /* 0x000fe40004000000 */
[----:B------:R-:W-:Y:S01]  /*4920*/  @P2 SHF.R.U32.HI R11, RZ, R5, R36 ;  /* 0x00000005ff0b2219 */ /* 0x000fe20000011624 */
[C---:B------:R-:W-:Y:S01]  /*4930*/  IMAD R10, R72.reuse, R3, RZ ;  /* 0x00000003480a7224 */ /* 0x040fe200078e02ff */
[----:B------:R-:W-:Y:S01]  /*4940*/  SEL R3, R13, R38, !P5 ;  /* 0x000000260d037207 */ /* 0x000fe20006800000 */
[C---:B------:R-:W-:Y:S03]  /*4950*/  IMAD.HI.U32 R14, R9.reuse, R4, RZ ;  /* 0x00000004090e7227 */ /* 0x040fe600078e00ff */
[----:B------:R-:W-:Y:S01]  /*4960*/  ISETP.GE.AND P0, PT, R9, R10, PT ;  /* 0x0000000a0900720c */ /* 0x000fe20003f06270 */
[C---:B------:R-:W-:Y:S01]  /*4970*/  IMAD R12, R72.reuse, R11, RZ ;  /* 0x0000000b480c7224 */ /* 0x040fe200078e02ff */
[-C--:B------:R-:W-:Y:S04]  /*4980*/  SHF.R.U32.HI R14, RZ, R5.reuse, R14 ;  /* 0x00000005ff0e7219 */ /* 0x080fe8000001160e */
[----:B------:R-:W-:Y:S02]  /*4990*/  ISETP.GE.OR P0, PT, R3, R12, P0 ;  /* 0x0000000c0300720c */ /* 0x000fe40000706670 */
[----:B------:R-:W-:Y:S05]  /*49a0*/  SEL R15, R9, R14, !P2 ;  /* 0x0000000e090f7207 */ /* 0x000fea0005000000 */
[----:B------:R-:W-:Y:S04]  /*49b0*/  IMAD.MOV R14, RZ, RZ, -R15 ;  /* 0x000000ffff0e7224 */ /* 0x000fe800078e0a0f */
[----:B------:R-:W-:Y:S02]  /*49c0*/  IMAD R14, R72, R14, R9 ;  /* 0x0000000e480e7224 */ /* 0x000fe400078e0209 */
[C---:B------:R-:W-:Y:S05]  /*49d0*/  @!P0 IMAD.HI.U32 R10, R3.reuse, R4, RZ ;  /* 0x00000004030a8227 */ /* 0x040fea00078e00ff */
[----:B------:R-:W-:Y:S04]  /*49e0*/  @!P0 SHF.R.U32.HI R10, RZ, R5, R10 ;  /* 0x00000005ff0a8219 */ /* 0x000fe8000001160a */
[----:B------:R-:W-:Y:S01]  /*49f0*/  @!P0 SEL R0, R3, R10, !P2 ;  /* 0x0000000a03008207 */ /* 0x000fe20005000000 */
[----:B------:R-:W-:Y:S03]  /*4a00*/  IMAD.MOV R10, RZ, RZ, -R3 ;  /* 0x000000ffff0a7224 */ /* 0x000fe600078e0a03 */
[----:B------:R-:W-:Y:S01]  /*4a10*/  @!P0 IADD3 R15, PT, PT, R15, -R0, RZ ;  /* 0x800000000f0f8210 */ /* 0x000fe20007ffe0ff */
[----:B------:R-:W-:Y:S01]  /*4a20*/  @!P0 IMAD R0, R11, R14, R0 ;  /* 0x0000000e0b008224 */ /* 0x000fe200078e0200 */
[----:B------:R-:W-:Y:S01]  /*4a30*/  IADD3 R11, PT, PT, -R9, RZ, RZ ;  /* 0x000000ff090b7210 */ /* 0x000fe20007ffe1ff */
[----:B------:R-:W-:Y:S02]  /*4a40*/  IMAD R13, R2, R10, R13 ;  /* 0x0000000a020d7224 */ /* 0x000fe400078e020d */
[----:B------:R-:W-:Y:S02]  /*4a50*/  @!P0 IMAD R9, R15, R72, R3 ;  /* 0x000000480f098224 */ /* 0x000fe400078e0203 */
[----:B------:R-:W-:Y:S02]  /*4a60*/  @!P0 IMAD.MOV.U32 R3, RZ, RZ, R0 ;  /* 0x000000ffff038224 */ /* 0x000fe400078e0000 */
[----:B------:R-:W-:Y:S02]  /*4a70*/  IMAD R8, R6, R11, R8 ;  /* 0x0000000b06087224 */ /* 0x000fe400078e0208 */
[----:B------:R-:W-:Y:S02]  /*4a80*/  IMAD R13, R3, R2, R13 ;  /* 0x00000002030d7224 */ /* 0x000fe400078e020d */
[----:B------:R-:W-:Y:S02]  /*4a90*/  IMAD R8, R9, R6, R8 ;  /* 0x0000000609087224 */ /* 0x000fe400078e0208 */
.L_x_75:
[----:B------:R-:W-:Y:S05]  /*4aa0*/  BRA.U UP1, `(.L_x_76) ;  /* 0x0000000101107547 */ /* 0x000fea000b800000 */
[----:B------:R-:W-:Y:S04]  /*4ab0*/  MOV R0, UR6 ;  /* 0x0000000600007c02 */ /* 0x000fe80008000f00 */
[----:B------:R-:W-:Y:S04]  /*4ac0*/  SHF.L.U32 R3, R0, 0x1f, RZ ;  /* 0x0000001f00037819 */ /* 0x000fe800000006ff */
[----:B------:R-:W2:Y:S02]  /*4ad0*/  SYNCS.PHASECHK.TRANS64.TRYWAIT P0, [UR7+0xa8], R3 ;  /* 0x0000a803ff0075a7 */ /* 0x000ea40008001107 */
[----:B--2---:R-:W-:Y:S05]  /*4ae0*/  @!P0 BRA `(.L_x_77) ;  /* 0x0000007400848947 */ /* 0x004fea0003800000 */
.L_x_76:
[----:B------:R-:W-:Y:S05]  /*4af0*/  BRA.U !UP3, `(.L_x_78) ;  /* 0x000000010b347547 */ /* 0x000fea000b800000 */
[----:B------:R-:W-:Y:S01]  /*4b00*/  UPLOP3.LUT UP0, UPT, UPT, UPT, UP2, 0x80, 0x8 ;  /* 0x000000000008789c */ /* 0x000fe20003f0f020 */
[----:B--2---:R-:W-:Y:S02]  /*4b10*/  HFMA2 R0, -RZ, RZ, 0, 5.9604644775390625e-08 ;  /* 0x00000001ff007431 */ /* 0x004fe400000001ff */
[----:B------:R-:W-:Y:S03]  /*4b20*/  IMAD.MOV.U32 R151, RZ, RZ, 0x1 ;  /* 0x00000001ff977424 */ /* 0x000fe600078e00ff */
[----:B------:R-:W-:Y:S05]  /*4b30*/  PLOP3.LUT P0, PT, PT, PT, UP0, 0x80, 0x8 ;  /* 0x000000000008781c */ /* 0x000fea0003f0f008 */
[----:B------:R-:W2:Y:S01]  /*4b40*/  @UP0 LDCU.64 UR10, c[0x0][0xc88] ;  /* 0x00019100ff0a07ac */ /* 0x000ea20008000a00 */
[----:B------:R-:W-:Y:S07]  /*4b50*/  @UP0 UIMAD UR8, UR44, UR4, URZ ;  /* 0x000000042c0802a4 */ /* 0x000fee000f8e02ff */
[----:B------:R-:W-:Y:S01]  /*4b60*/  @!P0 PRMT R151, R0, 0x7610, R151 ;  /* 0x0000761000978816 */ /* 0x000fe20000000097 */
[----:B--2---:R-:W-:Y:S03]  /*4b70*/  @UP0 UIMAD.WIDE UR10, UR8, 0x4, UR10 ;  /* 0x00000004080a08a5 */ /* 0x004fe6000f8e020a */
[----:B------:R-:W2:Y:S03]  /*4b80*/  @!UP0 LDCU UR8, c[0x0][0xc80] ;  /* 0x00019000ff0887ac */ /* 0x000ea60008000800 */
[----:B------:R-:W-:Y:S01]  /*4b90*/  IMAD.U32 R10, RZ, RZ, UR10 ;  /* 0x0000000aff0a7e24 */ /* 0x000fe2000f8e00ff */
[----:B------:R-:W-:Y:S05]  /*4ba0*/  MOV R11, UR11 ;  /* 0x0000000b000b7c02 */ /* 0x000fea0008000f00 */
[----:B-----5:R3:W5:Y:S02]  /*4bb0*/  @P0 LDG.E R83, desc[UR42][R10.64] ;  /* 0x0000002a0a530981 */ /* 0x020764000c1e1900 */
[----:B--23--:R-:W-:Y:S07]  /*4bc0*/  @!P0 IMAD.U32 R83, RZ, RZ, UR8 ;  /* 0x00000008ff538e24 */ /* 0x00cfee000f8e00ff */
.L_x_78:
[----:B-----5:R-:W-:Y:S01]  /*4bd0*/  @!P4 FSETP.EQ.AND P0, PT, R83, RZ, PT ;  /* 0x000000ff5300c20b */ /* 0x020fe20003f02000 */
[----:B------:R-:W-:Y:S01]  /*4be0*/  @!UPT UIADD3 URZ, UPT, UPT, URZ, URZ, URZ ;  /* 0x000000fffffff290 */ /* 0x000fe2000fffe0ff */
[----:B------:R-:W-:Y:S11]  /*4bf0*/  @!P4 BRA `(.L_x_79) ;  /* 0x000000000014c947 */ /* 0x000ff60003800000 */
[----:B------:R-:W-:Y:S02]  /*4c00*/  LOP3.LUT P2, RZ, R151, 0xff, RZ, 0xc0, !PT ;  /* 0x000000ff97ff7812 */ /* 0x000fe4000784c0ff */
[----:B------:R-:W-:Y:S04]  /*4c10*/  PLOP3.LUT P0, PT, PT, PT, UP0, 0x80, 0x8 ;  /* 0x000000000008781c */ /* 0x000fe80003f0f008 */
[----:B------:R-:W-:Y:S07]  /*4c20*/  PLOP3.LUT P0, PT, P0, PT, PT, 0x8, 0x80 ;  /* 0x000000000080781c */ /* 0x000fee000070e170 */
[----:B------:R-:W-:Y:S11]  /*4c30*/  @P2 FSETP.EQ.AND P0, PT, R83, RZ, PT ;  /* 0x000000ff5300220b */ /* 0x000ff60003f02000 */
[----:B------:R-:W-:Y:S02]  /*4c40*/  @!UPT UIADD3 URZ, UPT, UPT, URZ, URZ, URZ ;  /* 0x000000fffffff290 */ /* 0x000fe4000fffe0ff */
.L_x_79:
[----:B------:R-:W3:Y:S01]  /*4c50*/  SYNCS.PHASECHK.TRANS64.TRYWAIT P5, [UR7+0x80], R34 ;  /* 0x00008022ff0075a7 */ /* 0x000ee200080a1107 */
[----:B------:R-:W-:Y:S02]  /*4c60*/  LOP3.LUT R35, R28, 0x1, RZ, 0xc0, !PT ;  /* 0x000000011c237812 */ /* 0x000fe400078ec0ff */
[----:B------:R-:W-:Y:S04]  /*4c70*/  ELECT P4, URZ, PT ;  /* 0x0000000000ff782f */ /* 0x000fe80003880000 */
[----:B------:R-:W-:Y:S04]  /*4c80*/  PLOP3.LUT P4, PT, P0, P4, PT, 0xf2, 0x2f ;  /* 0x00000000002f781c */ /* 0x000fe80000789e72 */
[----:B------:R-:W-:Y:S09]  /*4c90*/  ISETP.NE.AND P0, PT, R35, RZ, !P4 ;  /* 0x000000ff2300720c */ /* 0x000ff20006705270 */
[----:B-1----:R-:W-:Y:S05]  /*4ca0*/  @!P4 IADD3 R9, P2, PT, R32, 0x980, RZ ;  /* 0x000009802009c810 */ /* 0x002fea0007f5e0ff */
[----:B--2---:R-:W-:Y:S01]  /*4cb0*/  @!P4 IMAD.X R0, RZ, RZ, R33, P2 ;  /* 0x000000ffff00c224 */ /* 0x004fe200010e0621 */
[----:B---3--:R-:W-:Y:S07]  /*4cc0*/  @!P5 BRA `(.L_x_80) ;  /* 0x000000740024d947 */ /* 0x008fee0003800000 */
.L_x_163:
[----:B------:R-:W-:Y:S01]  /*4cd0*/  @!P4 R2UR UR9, R9 ;  /* 0x000000000909c2ca */ /* 0x000fe200000e0000 */
[----:B------:R-:W-:Y:S01]  /*4ce0*/  IMAD.SHL.U32 R20, R20, 0x100, RZ ;  /* 0x0000010014147824 */ /* 0x000fe200078e00ff */
[----:B------:R-:W-:Y:S01]  /*4cf0*/  @!P4 R2UR UR8, R0 ;  /* 0x000000000008c2ca */ /* 0x000fe200000e0000 */
[----:B------:R-:W-:Y:S01]  /*4d00*/  VOTEU.ALL UP1, P4 ;  /* 0x0000000000ff7886 */ /* 0x000fe20002020000 */
[----:B------:R-:W-:Y:S01]  /*4d10*/  UMOV UR36, UR44 ;  /* 0x0000002c00247c82 */ /* 0x000fe20008000000 */
[----:B------:R-:W-:Y:S01]  /*4d20*/  @!P4 VIADD R0, R20, 0xc0 ;  /* 0x000000c01400c836 */ /* 0x000fe20000000000 */
[----:B------:R-:W-:Y:S01]  /*4d30*/  UPRMT UR12, UR37, 0x654, UR33 ;  /* 0x00000654250c7896 */ /* 0x000fe20008000021 */
[----:B------:R-:W-:Y:S01]  /*4d40*/  @P0 IMAD.MOV R0, RZ, RZ, R20 ;  /* 0x000000ffff000224 */ /* 0x000fe200078e0214 */
[----:B------:R-:W-:Y:S01]  /*4d50*/  PLOP3.LUT P0, PT, P4, PT, PT, 0x8, 0x80 ;  /* 0x000000000080781c */ /* 0x000fe2000270e170 */
[----:B------:R-:W-:Y:S01]  /*4d60*/  @!UP1 UIADD3 UR32, UPT, UPT, UR7, 0x400, URZ ;  /* 0x0000040007209890 */ /* 0x000fe2000fffe0ff */
[----:B------:R-:W-:Y:S11]  /*4d70*/  VOTEU.ALL UP1, P4 ;  /* 0x0000000000ff7886 */ /* 0x000ff60002020000 */
[----:B------:R-:W-:Y:S01]  /*4d80*/  @P0 R2UR.BROADCAST UR34, R0 ;  /* 0x00000000002202ca */ /* 0x000fe200008e0000 */
[----:B------:R-:W-:Y:S01]  /*4d90*/  IMAD.U32 R10, RZ, RZ, UR9 ;  /* 0x00000009ff0a7e24 */ /* 0x000fe2000f8e00ff */
[----:B------:R-:W-:Y:S01]  /*4da0*/  UMOV UR9, 0x10000000 ;  /* 0x1000000000097882 */ /* 0x000fe20000000000 */
[----:B------:R-:W-:Y:S01]  /*4db0*/  IMAD.U32 R11, RZ, RZ, UR8 ;  /* 0x00000008ff0b7e24 */ /* 0x000fe2000f8e00ff */
[----:B------:R-:W-:Y:S01]  /*4dc0*/  UMOV UR8, 0x0 ;  /* 0x0000000000087882 */ /* 0x000fe20000000000 */
[----:B------:R-:W-:Y:S01]  /*4dd0*/  @!P4 IMAD.MOV.U32 R0, RZ, RZ, 0x4000 ;  /* 0x00004000ff00c424 */ /* 0x000fe200078e00ff */
[----:B------:R-:W-:Y:S02]  /*4de0*/  @!P4 R2UR UR10, R10 ;  /* 0x000000000a0ac2ca */ /* 0x000fe400000e0000 */
[----:B------:R-:W-:Y:S02]  /*4df0*/  @!P4 R2UR UR11, R11 ;  /* 0x000000000b0bc2ca */ /* 0x000fe400000e0000 */
[----:B------:R-:W-:Y:S11]  /*4e00*/  @!P4 IADD3 R9, P0, PT, R32, 0x980, RZ ;  /* 0x000009802009c810 */ /* 0x000ff60007f1e0ff */
[----:B------:R2:W-:Y:S01]  /*4e10*/  @!UP1 UTMALDG.3D [UR32], [UR10], desc[UR8] ;  /* 0x000008200a0095b4 */ /* 0x0005e20008011000 */
[----:B------:R3:W-:Y:S01]  /*4e20*/  @!P4 SYNCS.ARRIVE.TRANS64.RED.A0TR RZ, [UR7+0x60], R0 ;  /* 0x00006000ffffc9a7 */ /* 0x0007e20008300407 */
[----:B------:R-:W-:Y:S01]  /*4e30*/  SYNCS.ARRIVE.TRANS64.RED.A1T0 RZ, [UR12], RZ ;  /* 0x000000ffffff79a7 */ /* 0x000fe2000810040c */
[----:B---3--:R-:W-:Y:S01]  /*4e40*/  @!P4 IMAD.X R0, RZ, RZ, R33, P0 ;  /* 0x000000ffff00c224 */ /* 0x008fe200000e0621 */
[----:B------:R-:W3:Y:S02]  /*4e50*/  SYNCS.PHASECHK.TRANS64.TRYWAIT P2, [UR7+0x88], R34 ;  /* 0x00008822ff0075a7 */ /* 0x000ee40008041107 */
[----:B--23--:R-:W-:Y:S05]  /*4e60*/  @!P2 BRA `(.L_x_81) ;  /* 0x0000007000d4a947 */ /* 0x00cfea0003800000 */
.L_x_165:
[----:B------:R-:W-:Y:S01]  /*4e70*/  @!P4 R2UR UR8, R0 ;  /* 0x000000000008c2ca */ /* 0x000fe200000e0000 */
[----:B------:R-:W-:Y:S01]  /*4e80*/  @!P4 IMAD R0, R35, -0x40, R20 ;  /* 0xffffffc02300c824 */ /* 0x000fe200078e0214 */
[----:B------:R-:W-:Y:S01]  /*4e90*/  @!P4 R2UR UR9, R9 ;  /* 0x000000000909c2ca */ /* 0x000fe200000e0000 */
[----:B------:R-:W-:Y:S01]  /*4ea0*/  VOTEU.ALL UP1, P4 ;  /* 0x0000000000ff7886 */ /* 0x000fe20002020000 */
[----:B------:R-:W-:Y:S01]  /*4eb0*/  UMOV UR10, 0x0 ;  /* 0x00000000000a7882 */ /* 0x000fe20000000000 */
[----:B------:R-:W-:Y:S01]  /*4ec0*/  UMOV UR11, 0x10000000 ;  /* 0x10000000000b7882 */ /* 0x000fe20000000000 */
[----:B------:R-:W-:Y:S01]  /*4ed0*/  @!P4 R2UR UR26, R0 ;  /* 0x00000000001ac2ca */ /* 0x000fe200000e0000 */
[----:B------:R-:W-:Y:S01]  /*4ee0*/  @!P4 IMAD.MOV.U32 R0, RZ, RZ, 0x4000 ;  /* 0x00004000ff00c424 */ /* 0x000fe200078e00ff */
[----:B------:R-:W-:Y:S01]  /*4ef0*/  @!UP1 UIADD3 UR24, UPT, UPT, UR7, 0x4400, URZ ;  /* 0x0000440007189890 */ /* 0x000fe2000fffe0ff */
[----:B------:R-:W-:Y:S01]  /*4f00*/  @!P4 IADD3 R9, P0, PT, R32, 0x980, RZ ;  /* 0x000009802009c810 */ /* 0x000fe20007f1e0ff */
[----:B------:R-:W-:Y:S01]  /*4f10*/  UMOV UR27, UR35 ;  /* 0x00000023001b7c82 */ /* 0x000fe20008000000 */
[----:B------:R-:W-:Y:S02]  /*4f20*/  UMOV UR28, UR44 ;  /* 0x0000002c001c7c82 */ /* 0x000fe40008000000 */
[----:B------:R-:W-:Y:S01]  /*4f30*/  IMAD.U32 R11, RZ, RZ, UR8 ;  /* 0x00000008ff0b7e24 */ /* 0x000fe2000f8e00ff */
[----:B------:R-:W-:Y:S01]  /*4f40*/  UPRMT UR8, UR37, 0x654, UR25 ;  /* 0x0000065425087896 */ /* 0x000fe20008000019 */
[----:B------:R-:W-:Y:S03]  /*4f50*/  IMAD.U32 R10, RZ, RZ, UR9 ;  /* 0x00000009ff0a7e24 */ /* 0x000fe6000f8e00ff */
[----:B------:R-:W-:Y:S01]  /*4f60*/  @!P4 R2UR UR15, R11 ;  /* 0x000000000b0fc2ca */ /* 0x000fe200000e0000 */
[----:B------:R-:W-:Y:S01]  /*4f70*/  @!UP1 UIADD3 UR26, UPT, UPT, UR26, 0x80, URZ ;  /* 0x000000801a1a9890 */ /* 0x000fe2000fffe0ff */
[----:B------:R-:W-:Y:S01]  /*4f80*/  @!P4 R2UR UR14, R10 ;  /* 0x000000000a0ec2ca */ /* 0x000fe200000e0000 */
[----:B------:R-:W-:Y:S11]  /*4f90*/  VOTEU.ALL UP1, P4 ;  /* 0x0000000000ff7886 */ /* 0x000ff60002020000 */
[----:B------:R-:W-:Y:S01]  /*4fa0*/  @!UPT UIADD3 URZ, UPT, UPT, URZ, URZ, URZ ;  /* 0x000000fffffff290 */ /* 0x000fe2000fffe0ff */
[----:B------:R2:W-:Y:S01]  /*4fb0*/  @!UP1 UTMALDG.3D [UR24], [UR14], desc[UR10] ;  /* 0x00000a180e0095b4 */ /* 0x0005e20008011000 */
[----:B------:R3:W-:Y:S01]  /*4fc0*/  @!P4 SYNCS.ARRIVE.TRANS64.RED.A0TR RZ, [UR7+0x68], R0 ;  /* 0x00006800ffffc9a7 */ /* 0x0007e20008300407 */
[----:B------:R-:W-:Y:S01]  /*4fd0*/  SYNCS.ARRIVE.TRANS64.RED.A1T0 RZ, [UR8], RZ ;  /* 0x000000ffffff79a7 */ /* 0x000fe20008100408 */
[----:B---3--:R-:W-:Y:S01]  /*4fe0*/  @!P4 IMAD.X R0, RZ, RZ, R33, P0 ;  /* 0x000000ffff00c224 */ /* 0x008fe200000e0621 */
[----:B------:R-:W3:Y:S02]  /*4ff0*/  SYNCS.PHASECHK.TRANS64.TRYWAIT P2, [UR7+0x90], R34 ;  /* 0x00009022ff0075a7 */ /* 0x000ee40008041107 */
[----:B--23--:R-:W-:Y:S05]  /*5000*/  @!P2 BRA `(.L_x_82) ;  /* 0x000000700084a947 */ /* 0x00cfea0003800000 */
.L_x_167:
[----:B------:R-:W-:Y:S01]  /*5010*/  @!P4 R2UR UR8, R0 ;  /* 0x000000000008c2ca */ /* 0x000fe200000e0000 */
[----:B------:R-:W-:Y:S01]  /*5020*/  @!P4 IMAD R0, R35, 0x40, R20 ;  /* 0x000000402300c824 */ /* 0x000fe200078e0214 */
        /* <DEDUP_REMOVED lines=12> */
[----:B------:R-:W-:Y:S02]  /*50f0*/  IMAD.U32 R10, RZ, RZ, UR9 ;  /* 0x00000009ff0a7e24 */ /* 0x000fe4000f8e00ff */
[----:B------:R-:W-:Y:S01]  /*5100*/  @!P4 IMAD.X R12, RZ, RZ, R33, P0 ;  /* 0x000000ffff0cc224 */ /* 0x000fe200000e0621 */
        /* <DEDUP_REMOVED lines=8> */
[----:B------:R-:W3:Y:S02]  /*5190*/  SYNCS.PHASECHK.TRANS64.TRYWAIT P2, [UR7+0x98], R34 ;  /* 0x00009822ff0075a7 */ /* 0x000ee40008041107 */
[----:B--23--:R-:W-:Y:S05]  /*51a0*/  @!P2 BRA `(.L_x_83) ;  /* 0x000000700034a947 */ /* 0x00cfea0003800000 */
.L_x_169:
[----:B------:R-:W2:Y:S01]  /*51b0*/  LDC.64 R14, c[0x0][0xf10] ;  /* 0x0003c400ff0e7b82 */ /* 0x000ea20000000a00 */
[----:B------:R-:W-:Y:S01]  /*51c0*/  @!P4 R2UR UR9, R36 ;  /* 0x000000002409c2ca */ /* 0x000fe200000e0000 */
[----:B------:R-:W-:Y:S01]  /*51d0*/  UMOV UR14, 0x0 ;  /* 0x00000000000e7882 */ /* 0x000fe20000000000 */
[----:B------:R-:W-:Y:S01]  /*51e0*/  @!P4 R2UR UR8, R12 ;  /* 0x000000000c08c2ca */ /* 0x000fe200000e0000 */
[----:B------:R-:W-:Y:S01]  /*51f0*/  UMOV UR15, 0x10000000 ;  /* 0x10000000000f7882 */ /* 0x000fe20000000000 */
[----:B------:R-:W-:Y:S03]  /*5200*/  ISETP.NE.OR P0, PT, R35, RZ, P4 ;  /* 0x000000ff2300720c */ /* 0x000fe60002705670 */
[----:B------:R-:W3:Y:S01]  /*5210*/  LDC.64 R10, c[0x0][0xf18] ;  /* 0x0003c600ff0a7b82 */ /* 0x000ee20000000a00 */
[----:B------:R-:W-:Y:S01]  /*5220*/  @P3 SHF.R.U32.HI R23, RZ, 0x10, R25 ;  /* 0x00000010ff173819 */ /* 0x000fe20000011619 */
[----:B------:R-:W-:Y:S01]  /*5230*/  @!P4 VIADD R12, R20, 0xc0 ;  /* 0x000000c0140cc836 */ /* 0x000fe20000000000 */
[----:B------:R-:W-:Y:S01]  /*5240*/  LOP3.LUT R31, R31, 0x1, RZ, 0x3c, !PT ;  /* 0x000000011f1f7812 */ /* 0x000fe200078e3cff */
[----:B------:R-:W-:Y:S01]  /*5250*/  UMOV UR11, UR35 ;  /* 0x00000023000b7c82 */ /* 0x000fe20008000000 */
[----:B------:R-:W-:Y:S03]  /*5260*/  UMOV UR12, UR44 ;  /* 0x0000002c000c7c82 */ /* 0x000fe60008000000 */
[----:B------:R-:W5:Y:S01]  /*5270*/  @!P1 LDC R0, c[0x0][0xf20] ;  /* 0x0003c800ff009b82 */ /* 0x000f620000000800 */
[----:B------:R-:W-:Y:S01]  /*5280*/  @P3 R2UR UR44, R23 ;  /* 0x00000000172c32ca */ /* 0x000fe200000e0000 */
[----:B-1----:R-:W-:Y:S01]  /*5290*/  IMAD.U32 R34, RZ, RZ, UR9 ;  /* 0x00000009ff227e24 */ /* 0x002fe2000f8e00ff */
[----:B------:R-:W-:Y:S05]  /*52a0*/  VOTEU.ALL UP1, P4 ;  /* 0x0000000000ff7886 */ /* 0x000fea0002020000 */
[----:B------:R-:W1:Y:S01]  /*52b0*/  @!P1 LDC R3, c[0x0][0xf0c] ;  /* 0x0003c300ff039b82 */ /* 0x000e620000000800 */
[----:B------:R-:W-:Y:S01]  /*52c0*/  IMAD.U32 R35, RZ, RZ, UR8 ;  /* 0x00000008ff237e24 */ /* 0x000fe2000f8e00ff */
[----:B------:R-:W-:Y:S01]  /*52d0*/  @!P4 R2UR UR18, R34 ;  /* 0x000000002212c2ca */ /* 0x000fe200000e0000 */
[----:B------:R-:W-:Y:S01]  /*52e0*/  @!P0 IMAD.MOV R12, RZ, RZ, R20 ;  /* 0x000000ffff0c8224 */ /* 0x000fe200078e0214 */
[----:B------:R-:W-:Y:S01]  /*52f0*/  PLOP3.LUT P0, PT, P4, PT, PT, 0x8, 0x80 ;  /* 0x000000000080781c */ /* 0x000fe2000270e170 */
[----:B------:R-:W-:Y:S01]  /*5300*/  @!UP1 UIADD3 UR8, UPT, UPT, UR7, 0xc400, URZ ;  /* 0x0000c40007089890 */ /* 0x000fe2000fffe0ff */
[----:B------:R-:W-:Y:S01]  /*5310*/  @!P4 R2UR UR19, R35 ;  /* 0x000000002313c2ca */ /* 0x000fe200000e0000 */
[----:B------:R-:W-:Y:S10]  /*5320*/  @!UP1 UIADD3 UR9, UPT, UPT, UR7, 0x78, URZ ;  /* 0x0000007807099890 */ /* 0x000ff4000fffe0ff */
[----:B------:R-:W-:Y:S01]  /*5330*/  @P0 R2UR.BROADCAST UR10, R12 ;  /* 0x000000000c0a02ca */ /* 0x000fe200008e0000 */
[----:B------:R-:W-:Y:S01]  /*5340*/  VOTEU.ALL UP1, P4 ;  /* 0x0000000000ff7886 */ /* 0x000fe20002020000 */
[----:B------:R-:W-:Y:S02]  /*5350*/  VIADD R30, R30, 0x1 ;  /* 0x000000011e1e7836 */ /* 0x000fe40000000000 */
[----:B------:R-:W-:Y:S09]  /*5360*/  VIADD R28, R28, 0x1 ;  /* 0x000000011c1c7836 */ /* 0x000ff20000000000 */
[----:B------:R1:W-:Y:S01]  /*5370*/  @!UP1 UTMALDG.3D [UR8], [UR18], desc[UR14] ;  /* 0x00000e08120095b4 */ /* 0x0003e20008011000 */
[----:B------:R4:W-:Y:S01]  /*5380*/  @!P4 SYNCS.ARRIVE.TRANS64.RED.A0TR RZ, [UR7+0x78], R21 ;  /* 0x00007815ffffc9a7 */ /* 0x0009e20008300407 */
[----:B---3--:R-:W-:Y:S01]  /*5390*/  @!P1 ISETP.NE.AND P0, PT, R10, 0x1, PT ;  /* 0x000000010a00980c */ /* 0x008fe20003f05270 */
[----:B--2---:R-:W-:Y:S01]  /*53a0*/  @!P1 IMAD.HI.U32 R14, R13, R14, RZ ;  /* 0x0000000e0d0e9227 */ /* 0x004fe200078e00ff */
[----:B-1----:R-:W-:Y:S01]  /*53b0*/  @!P1 ISETP.NE.AND P2, PT, R3, 0x1, PT ;  /* 0x000000010300980c */ /* 0x002fe20003f45270 */
[----:B------:R-:W-:Y:S02]  /*53c0*/  UPLOP3.LUT UP1, UPT, UPT, UPT, UPT, 0x80, 0x8 ;  /* 0x000000000008789c */ /* 0x000fe40003f2f070 */
[C---:B------:R-:W-:Y:S01]  /*53d0*/  @!P1 IMAD.HI.U32 R11, R8.reuse, R11, RZ ;  /* 0x0000000b080b9227 */ /* 0x040fe200078e00ff */
[----:B------:R-:W-:Y:S04]  /*53e0*/  @!P1 SHF.R.U32.HI R14, RZ, R15, R14 ;  /* 0x0000000fff0e9219 */ /* 0x000fe8000001160e */
[----:B-----5:R-:W-:Y:S02]  /*53f0*/  @!P1 SHF.R.U32.HI R9, RZ, R0, R11 ;  /* 0x00000000ff099219 */ /* 0x020fe4000001160b */
[----:B------:R-:W-:Y:S02]  /*5400*/  @!P1 SEL R14, R13, R14, !P2 ;  /* 0x0000000e0d0e9207 */ /* 0x000fe40005000000 */
[----:B------:R-:W-:Y:S01]  /*5410*/  @!P1 SEL R9, R8, R9, !P0 ;  /* 0x0000000908099207 */ /* 0x000fe20004000000 */
[----:B------:R-:W-:Y:S01]  /*5420*/  SYNCS.ARRIVE.TRANS64.RED.A1T0 RZ, [UR13], RZ ;  /* 0x000000ffffff79a7 */ /* 0x000fe2000810040d */
[C---:B------:R-:W-:Y:S03]  /*5430*/  ISETP.NE.AND P0, PT, R30.reuse, 0x2, PT ;  /* 0x000000021e00780c */ /* 0x040fe60003f05270 */
[----:B------:R-:W-:Y:S01]  /*5440*/  @!P1 IMAD.IADD R0, R9, 0x1, -R14 ;  /* 0x0000000109009824 */ /* 0x000fe200078e0a0e */
[----:B------:R-:W-:Y:S01]  /*5450*/  SEL R30, R30, RZ, P0 ;  /* 0x000000ff1e1e7207 */ /* 0x000fe20000000000 */
[----:B------:R-:W-:Y:S02]  /*5460*/  @!P1 IMAD.IADD R9, R14, 0x1, -R9 ;  /* 0x000000010e099824 */ /* 0x000fe400078e0a09 */
[----:B------:R-:W-:Y:S02]  /*5470*/  @!P1 IMAD R13, R0, R3, R13 ;  /* 0x00000003000d9224 */ /* 0x000fe400078e020d */
[----:B------:R-:W-:Y:S02]  /*5480*/  @!P1 IMAD R8, R9, R10, R8 ;  /* 0x0000000a09089224 */ /* 0x000fe400078e0208 */
[----:B------:R-:W-:Y:S02]  /*5490*/  IMAD.IADD R12, R13, 0x1, R152 ;  /* 0x000000010d0c7824 */ /* 0x000fe400078e0298 */
[----:B------:R-:W-:Y:S03]  /*54a0*/  IMAD.IADD R20, R8, 0x1, R150 ;  /* 0x0000000108147824 */ /* 0x000fe600078e0296 */
[----:B------:R-:W-:Y:S02]  /*54b0*/  R2UR UR27, R12 ;  /* 0x000000000c1b72ca */ /* 0x000fe400000e0000 */
[----:B------:R-:W-:Y:S04]  /*54c0*/  SEL R12, RZ, 0x1, P0 ;  /* 0x00000001ff0c7807 */ /* 0x000fe80000000000 */
[----:B------:R-:W-:Y:S01]  /*54d0*/  LOP3.LUT R29, R29, R12, RZ, 0x3c, !PT ;  /* 0x0000000c1d1d7212 */ /* 0x000fe200078e3cff */
[----:B----4-:R-:W-:Y:S08]  /*54e0*/  @P3 BRA `(.L_x_84) ;  /* 0xfffffff000643947 */ /* 0x010ff0000383ffff */
[----:B------:R-:W-:-:S04]  /*54f0*/  SHF.L.U32 R3, R31, 0x1f, RZ ;  /* 0x0000001f1f037819 */ /* 0x000fc800000006ff */
[----:B------:R-:W1:Y:S02]  /*5500*/  SYNCS.PHASECHK.TRANS64.TRYWAIT P0, [UR7+0x80], R3 ;  /* 0x00008003ff0075a7 */ /* 0x000e640008001107 */
[----:B-1----:R-:W-:Y:S05]  /*5510*/  @!P0 BRA `(.L_x_85) ;  /* 0x0000006c00708947 */ /* 0x002fea0003800000 */
.L_x_171:
[----:B------:R-:W2:Y:S02]  /*5520*/  SYNCS.PHASECHK.TRANS64.TRYWAIT P0, [UR7+0x88], R3 ;  /* 0x00008803ff0075a7 */ /* 0x000ea40008001107 */
[----:B--2---:R-:W-:Y:S05]  /*5530*/  @!P0 BRA `(.L_x_86) ;  /* 0x0000006c00808947 */ /* 0x004fea0003800000 */
.L_x_173:
[----:B------:R-:W2:Y:S02]  /*5540*/  SYNCS.PHASECHK.TRANS64.TRYWAIT P0, [UR7+0x90], R3 ;  /* 0x00009003ff0075a7 */ /* 0x000ea40008001107 */
[----:B--2---:R-:W-:Y:S05]  /*5550*/  @!P0 BRA `(.L_x_87) ;  /* 0x0000006c00908947 */ /* 0x004fea0003800000 */
.L_x_175:
[----:B-1----:R-:W-:-:S07]  /*5560*/  MOV R0, UR7 ;  /* 0x0000000700007c02 */ /* 0x002fce0008000f00 */
.L_x_88:
[----:B-1----:R-:W-:-:S04]  /*5570*/  SHF.L.U32 R3, R31, 0x1f, RZ ;  /* 0x0000001f1f037819 */ /* 0x002fc800000006ff */
[----:B------:R1:W2:Y:S03]  /*5580*/  SYNCS.PHASECHK.TRANS64.TRYWAIT P0, [R0+URZ+0x98], R3 ;  /* 0x00009803000075a7 */ /* 0x0002a600080011ff */
[----:B--2---:R-:W-:Y:S05]  /*5590*/  @!P0 NANOSLEEP.SYNCS 0x989680 ;  /* 0x009896800000895d */ /* 0x004fea0003900000 */
[----:B------:R-:W2:Y:S02]  /*55a0*/  @!P0 SYNCS.PHASECHK.TRANS64 P0, [R0+URZ+0x98], R3 ;  /* 0x00009803000085a7 */ /* 0x000ea400080010ff */
[----:B--2---:R-:W-:Y:S05]  /*55b0*/  @P0 EXIT ;  /* 0x000000000000094d */ /* 0x004fea0003800000 */
[----:B------:R-:W-:Y:S05]  /*55c0*/  BRA `(.L_x_88) ;  /* 0xfffffffc00e87947 */ /* 0x000fea000383ffff */
.L_x_73:
[----:B------:R-:W-:-:S06]  /*55d0*/  UISETP.GE.AND UP1, UPT, UR8, 0x4, UPT ;  /* 0x000000040800788c */ /* 0x000fcc000bf26270 */
[----:B------:R-:W-:-:S13]  /*55e0*/  PLOP3.LUT P0, PT, PT, PT, UP1, 0x80, 0x8 ;  /* 0x000000000008781c */ /* 0x000fda0003f0f018 */
[----:B------:R-:W-:Y:S05]  /*55f0*/  @!P0 EXIT ;  /* 0x000000000000894d */ /* 0x000fea0003800000 */
[----:B------:R-:W-:Y:S01]  /*5600*/  BAR.SYNC.DEFER_BLOCKING 0x6, 0xa0 ;  /* 0x0182800000007b1d */ /* 0x000fe20000010000 */
[C---:B------:R-:W-:Y:S01]  /*5610*/  IMAD.SHL.U32 R5, R165.reuse, 0x40, RZ ;  /* 0x00000040a5057824 */ /* 0x040fe200078e00ff */
[C---:B------:R-:W-:Y:S01]  /*5620*/  LOP3.LUT R157, R165.reuse, 0x1, RZ, 0xc0, !PT ;  /* 0x00000001a59d7812 */ /* 0x040fe200078ec0ff */
[C---:B------:R-:W-:Y:S02]  /*5630*/  IMAD.U32 R2, R165.reuse, 0x10000, RZ ;  /* 0x00010000a5027824 */ /* 0x040fe400078e00ff */
[----:B------:R-:W-:Y:S01]  /*5640*/  IMAD.SHL.U32 R156, R165, 0x8, RZ ;  /* 0x00000008a59c7824 */ /* 0x000fe200078e00ff */
[----:B------:R-:W-:Y:S02]  /*5650*/  UMOV UR36, 0x400 ;  /* 0x0000040000247882 */ /* 0x000fe40000000000 */
[----:B------:R-:W1:Y:S01]  /*5660*/  LDC R155, c[0x0][0x370] ;  /* 0x0000dc00ff9b7b82 */ /* 0x000e620000000800 */
[----:B------:R-:W-:Y:S01]  /*5670*/  ULEA UR36, UR37, UR36, 0x18 ;  /* 0x0000002425247291 */ /* 0x000fe2000f8ec0ff */
[----:B------:R-:W-:Y:S01]  /*5680*/  ISETP.NE.U32.AND P0, PT, R157, 0x1, PT ;  /* 0x000000019d00780c */ /* 0x000fe20003f05070 */
[----:B------:R-:W-:Y:S01]  /*5690*/  IMAD.MOV.U32 R164, RZ, RZ, 0x2 ;  /* 0x00000002ffa47424 */ /* 0x000fe200078e00ff */
[----:B------:R-:W-:Y:S01]  /*56a0*/  LOP3.LUT R7, R5, 0x1c0, RZ, 0xc0, !PT ;  /* 0x000001c005077812 */ /* 0x000fe200078ec0ff */
[----:B------:R-:W-:Y:S01]  /*56b0*/  UIADD3 UR4, UPT, UPT, UR36, 0x400, URZ ;  /* 0x0000040024047890 */ /* 0x000fe2000fffe0ff */
[----:B------:R-:W-:Y:S01]  /*56c0*/  LOP3.LUT R2, R2, 0x600000, RZ, 0xc0, !PT ;  /* 0x0060000002027812 */ /* 0x000fe200078ec0ff */
[----:B------:R-:W-:Y:S01]  /*56d0*/  IMAD.MOV.U32 R163, RZ, RZ, 0x4 ;  /* 0x00000004ffa37424 */ /* 0x000fe200078e00ff */
[----:B------:R-:W2:Y:S01]  /*56e0*/  LDC R74, c[0x0][0xf0c] ;  /* 0x0003c300ff4a7b82 */ /* 0x000ea20000000800 */
[----:B------:R-:W-:Y:S01]  /*56f0*/  R2P PR, R165, 0x6 ;  /* 0x00000006a5007804 */ /* 0x000fe20000000000 */
[----:B------:R-:W-:Y:S01]  /*5700*/  IMAD.MOV.U32 R162, RZ, RZ, 0x1 ;  /* 0x00000001ffa27424 */ /* 0x000fe200078e00ff */
[----:B------:R-:W-:Y:S01]  /*5710*/  LOP3.LUT R156, R7, 0x38, R156, 0xf8, !PT ;  /* 0x00000038079c7812 */ /* 0x000fe200078ef89c */
[----:B------:R-:W-:Y:S01]  /*5720*/  IMAD.MOV.U32 R79, RZ, RZ, RZ ;  /* 0x000000ffff4f7224 */ /* 0x000fe200078e00ff */
[----:B------:R-:W-:Y:S01]  /*5730*/  P2R R0, PR, RZ, 0x1 ;  /* 0x00000001ff007803 */ /* 0x000fe20000000000 */
[----:B------:R-:W-:Y:S01]  /*5740*/  IMAD.MOV.U32 R169, RZ, RZ, RZ ;  /* 0x000000ffffa97224 */ /* 0x000fe200078e00ff */
[----:B------:R-:W-:Y:S01]  /*5750*/  LOP3.LUT R156, R156, 0x1e00, R5, 0xf8, !PT ;  /* 0x00001e009c9c7812 */ /* 0x000fe200078ef805 */
[----:B------:R-:W4:Y:S01]  /*5760*/  LDC R153, c[0x0][0xf20] ;  /* 0x0003c800ff997b82 */ /* 0x000f220000000800 */
[----:B------:R-:W3:Y:S01]  /*5770*/  LDS R3, [UR36+0x130] ;  /* 0x00013024ff037984 */ /* 0x000ee20008000800 */
[----:B------:R-:W-:Y:S01]  /*5780*/  LOP3.LUT R165, R165, 0x60, RZ, 0xc0, !PT ;  /* 0x00000060a5a57812 */ /* 0x000fe200078ec0ff */
[----:B------:R-:W-:Y:S01]  /*5790*/  IMAD.MOV.U32 R161, RZ, RZ, RZ ;  /* 0x000000ffffa17224 */ /* 0x000fe200078e00ff */
[----:B------:R-:W-:Y:S01]  /*57a0*/  SEL R164, R164, 0xfffffffe, !P1 ;  /* 0xfffffffea4a47807 */ /* 0x000fe20004800000 */
[----:B------:R-:W-:Y:S01]  /*57b0*/  IMAD.U32 R159, RZ, RZ, UR4 ;  /* 0x00000004ff9f7e24 */ /* 0x000fe2000f8e00ff */
[----:B------:R-:W-:Y:S01]  /*57c0*/  SEL R163, R163, 0xfffffffc, !P2 ;  /* 0xfffffffca3a37807 */ /* 0x000fe20005000000 */
[----:B------:R-:W1:Y:S01]  /*57d0*/  LDCU.64 UR52, c[0x0][0x348] ;  /* 0x00006900ff3477ac */ /* 0x000e620008000a00 */
[----:B------:R-:W1:Y:S01]  /*57e0*/  LDC R73, c[0x0][0xf30] ;  /* 0x0003cc00ff497b82 */ /* 0x000e620000000800 */
[----:B------:R-:W1:Y:S01]  /*57f0*/  LDCU.64 UR38, c[0x0][0xc88] ;  /* 0x00019100ff2677ac */ /* 0x000e620008000a00 */
[----:B------:R-:W1:Y:S06]  /*5800*/  LDCU.64 UR40, c[0x0][0xc90] ;  /* 0x00019200ff2877ac */ /* 0x000e6c0008000a00 */
[----:B------:R-:W1:Y:S01]  /*5810*/  LDC.64 R148, c[0x0][0xf10] ;  /* 0x0003c400ff947b82 */ /* 0x000e620000000a00 */
[----:B------:R-:W-:Y:S01]  /*5820*/  UMOV UR45, URZ ;  /* 0x000000ff002d7c82 */ /* 0x000fe20008000000 */
[----:B------:R-:W-:-:S06]  /*5830*/  UMOV UR47, URZ ;  /* 0x000000ff002f7c82 */ /* 0x000fcc0008000000 */
[----:B------:R-:W1:Y:S08]  /*5840*/  LDC.64 R70, c[0x0][0xf18] ;  /* 0x0003c600ff467b82 */ /* 0x000e700000000a00 */
[----:B------:R-:W1:Y:S08]  /*5850*/  LDC.64 R68, c[0x0][0xf28] ;  /* 0x0003ca00ff447b82 */ /* 0x000e700000000a00 */
[----:B------:R-:W1:Y:S01]  /*5860*/  LDC.64 R146, c[0x0][0xcb0] ;  /* 0x00032c00ff927b82 */ /* 0x000e620000000a00 */
[----:B---3--:R-:W-:-:S07]  /*5870*/  IMAD.IADD R2, R3, 0x1, R2 ;  /* 0x0000000103027824 */ /* 0x008fce00078e0202 */
[----:B------:R-:W3:Y:S08]  /*5880*/  LDC.64 R144, c[0x0][0xca8] ;  /* 0x00032a00ff907b82 */ /* 0x000ef00000000a00 */
[----:B--2-4-:R-:W1:Y:S02]  /*5890*/  LDC R154, c[0x0][0x374] ;  /* 0x0000dd00ff9a7b82 */ /* 0x014e640000000800 */
.L_x_133:
[----:B------:R-:W-:Y:S02]  /*58a0*/  LEA R0, R169, UR36, 0x3 ;  /* 0x00000024a9007c11 */ /* 0x000fe4000f8e18ff */
[----:B------:R-:W-:Y:S02]  /*58b0*/  SHF.L.U32 R3, R161, 0x1f, RZ ;  /* 0x0000001fa1037819 */ /* 0x000fe400000006ff */
[----:B-1----:R-:W-:Y:S02]  /*58c0*/  LEA R16, R169, UR36, 0x4 ;  /* 0x00000024a9107c11 */ /* 0x002fe4000f8e20ff */
[----:B------:R-:W2:Y:S02]  /*58d0*/  SYNCS.PHASECHK.TRANS64.TRYWAIT P0, [R0+URZ+0xb0], R3 ;  /* 0x0000b003000075a7 */ /* 0x000ea400080011ff */
[----:B--23--:R-:W-:Y:S05]  /*58e0*/  @!P0 BRA `(.L_x_89) ;  /* 0x0000006800c48947 */ /* 0x00cfea0003800000 */
.L_x_176:
[----:B------:R-:W4:Y:S01]  /*58f0*/  LDC.64 R14, c[0x0][0xf10] ;  /* 0x0003c400ff0e7b82 */ /* 0x000f220000000a00 */
[----:B------:R-:W3:Y:S01]  /*5900*/  LDS.128 R16, [R16+0x110] ;  /* 0x0001100010107984 */ /* 0x000ee20000000c00 */
[----:B-1----:R-:W-:Y:S01]  /*5910*/  ISETP.NE.AND P1, PT, R73, 0x1, PT ;  /* 0x000000014900780c */ /* 0x002fe20003f25270 */
[----:B--2---:R-:W-:Y:S01]  /*5920*/  VIADD R0, R0, 0xc0 ;  /* 0x000000c000007836 */ /* 0x004fe20000000000 */
[----:B------:R-:W-:Y:S04]  /*5930*/  ISETP.GE.AND P0, PT, R72, 0x1, PT ;  /* 0x000000014800780c */ /* 0x000fe80003f06270 */
[----:B------:R-:W1:Y:S01]  /*5940*/  LDC.64 R12, c[0x0][0xf18] ;  /* 0x0003c600ff0c7b82 */ /* 0x000e620000000a00 */
[----:B------:R-:W-:Y:S01]  /*5950*/  PRMT R0, RZ, 0x654, R0 ;  /* 0x00000654ff007816 */ /* 0x000fe20000000000 */
[----:B------:R-:W-:Y:S01]  /*5960*/  @!PT LDS RZ, [RZ] ;  /* 0x00000000fffff984 */ /* 0x000fe20000000800 */
[----:B------:R-:W-:Y:S01]  /*5970*/  @!PT LDS RZ, [RZ] ;  /* 0x00000000fffff984 */ /* 0x000fe20000000800 */
[----:B------:R-:W-:Y:S01]  /*5980*/  @!PT LDS RZ, [RZ] ;  /* 0x00000000fffff984 */ /* 0x000fe20000000800 */
[----:B------:R-:W-:Y:S01]  /*5990*/  @!PT LDS RZ, [RZ] ;  /* 0x00000000fffff984 */ /* 0x000fe20000000800 */
[----:B------:R2:W-:Y:S06]  /*59a0*/  MEMBAR.ALL.CTA ;  /* 0x0000000000007992 */ /* 0x0005ec0000008000 */
[----:B--2---:R-:W2:Y:S01]  /*59b0*/  FENCE.VIEW.ASYNC.S ;  /* 0x00000000000073c6 */ /* 0x004ea20000000000 */
[----:B------:R-:W1:Y:S08]  /*59c0*/  @!P1 LDC R11, c[0x0][0xf20] ;  /* 0x0003c800ff0b9b82 */ /* 0x000e700000000800 */
[----:B------:R-:W1:Y:S01]  /*59d0*/  @!P1 LDC R10, c[0x0][0xf0c] ;  /* 0x0003c300ff0a9b82 */ /* 0x000e620000000800 */
[----:B--2---:R2:W-:Y:S01]  /*59e0*/  SYNCS.ARRIVE.TRANS64.RED.A1T0 RZ, [R0+URZ], RZ ;  /* 0x000000ff00ff79a7 */ /* 0x0045e200081004ff */
[----:B---3--:R-:W-:Y:S04]  /*59f0*/  LOP3.LUT P4, RZ, R18, 0x1, RZ, 0xc0, !PT ;  /* 0x0000000112ff7812 */ /* 0x008fe8000788c0ff */
[----:B------:R-:W-:Y:S09]  /*5a00*/  P2R R166, PR, RZ, 0x10 ;  /* 0x00000010ffa67803 */ /* 0x000ff20000000000 */
[----:B------:R-:W-:Y:S02]  /*5a10*/  @P4 MOV R77, R16 ;  /* 0x00000010004d4202 */ /* 0x000fe40000000f00 */
[----:B------:R-:W-:Y:S01]  /*5a20*/  @P4 LOP3.LUT R75, R17, 0xffff, RZ, 0xc0, !PT ;  /* 0x0000ffff114b4812 */ /* 0x000fe200078ec0ff */
[----:B--2-4-:R-:W-:Y:S06]  /*5a30*/  @!P0 BRA `(.L_x_90) ;  /* 0x0000000000a48947 */ /* 0x014fec0003800000 */
[----:B------:R-:W-:Y:S01]  /*5a40*/  IMAD.HI.U32 R24, R154, R71, RZ ;  /* 0x000000479a187227 */ /* 0x000fe200078e00ff */
[----:B------:R-:W-:Y:S02]  /*5a50*/  ISETP.NE.AND P0, PT, R70, 0x1, PT ;  /* 0x000000014600780c */ /* 0x000fe40003f05270 */
[----:B------:R-:W-:Y:S01]  /*5a60*/  ISETP.NE.AND P2, PT, R72, 0x1, PT ;  /* 0x000000014800780c */ /* 0x000fe20003f45270 */
[-C--:B------:R-:W-:Y:S01]  /*5a70*/  IMAD.HI.U32 R22, R155, R148.reuse, RZ ;  /* 0x000000949b167227 */ /* 0x080fe200078e00ff */
[----:B------:R-:W-:Y:S02]  /*5a80*/  SHF.R.U32.HI R21, RZ, R153, R24 ;  /* 0x00000099ff157219 */ /* 0x000fe40000011618 */
[----:B------:R-:W-:Y:S01]  /*5a90*/  ISETP.NE.AND P3, PT, R74, 0x1, PT ;  /* 0x000000014a00780c */ /* 0x000fe20003f65270 */
[----:B------:R-:W-:Y:S01]  /*5aa0*/  IMAD.HI.U32 R28, R75, R71, RZ ;  /* 0x000000474b1c7227 */ /* 0x000fe200078e00ff */
[----:B------:R-:W-:Y:S02]  /*5ab0*/  SHF.R.U32.HI R22, RZ, R149, R22 ;  /* 0x00000095ff167219 */ /* 0x000fe40000011616 */
[----:B------:R-:W-:Y:S01]  /*5ac0*/  SEL R3, R154, R21, !P0 ;  /* 0x000000159a037207 */ /* 0x000fe20004000000 */
[----:B------:R-:W-:Y:S01]  /*5ad0*/  IMAD.HI.U32 R26, R77, R148, RZ ;  /* 0x000000944d1a7227 */ /* 0x000fe200078e00ff */
[----:B------:R-:W-:Y:S03]  /*5ae0*/  SEL R7, R155, R22, !P3 ;  /* 0x000000169b077207 */ /* 0x000fe60005800000 */
[-C--:B------:R-:W-:Y:S01]  /*5af0*/  IMAD.HI.U32 R22, R3, R68.reuse, RZ ;  /* 0x0000004403167227 */ /* 0x080fe200078e00ff */
[----:B------:R-:W-:Y:S03]  /*5b00*/  SHF.R.U32.HI R26, RZ, R149, R26 ;  /* 0x00000095ff1a7219 */ /* 0x000fe6000001161a */
[----:B------:R-:W-:Y:S01]  /*5b10*/  IMAD.HI.U32 R24, R7, R68, RZ ;  /* 0x0000004407187227 */ /* 0x000fe200078e00ff */
[----:B------:R-:W-:Y:S02]  /*5b20*/  @P2 SHF.R.U32.HI R3, RZ, R69, R22 ;  /* 0x00000045ff032219 */ /* 0x000fe40000011616 */
[----:B------:R-:W-:Y:S02]  /*5b30*/  SHF.R.U32.HI R22, RZ, R153, R28 ;  /* 0x00000099ff167219 */ /* 0x000fe4000001161c */
[----:B------:R-:W-:Y:S01]  /*5b40*/  @P2 SHF.R.U32.HI R7, RZ, R69, R24 ;  /* 0x00000045ff072219 */ /* 0x000fe20000011618 */
[C---:B------:R-:W-:Y:S01]  /*5b50*/  IMAD R4, R72.reuse, R3, RZ ;  /* 0x0000000348047224 */ /* 0x040fe200078e02ff */
[----:B------:R-:W-:Y:S02]  /*5b60*/  SEL R5, R75, R22, !P0 ;  /* 0x000000164b057207 */ /* 0x000fe40004000000 */
[----:B------:R-:W-:Y:S01]  /*5b70*/  SEL R3, R77, R26, !P3 ;  /* 0x0000001a4d037207 */ /* 0x000fe20005800000 */
[----:B------:R-:W-:Y:S01]  /*5b80*/  IMAD R6, R72, R7, RZ ;  /* 0x0000000748067224 */ /* 0x000fe200078e02ff */
[C---:B------:R-:W-:Y:S01]  /*5b90*/  ISETP.GE.AND P0, PT, R5.reuse, R4, PT ;  /* 0x000000040500720c */ /* 0x040fe20003f06270 */
[----:B------:R-:W-:Y:S03]  /*5ba0*/  IMAD.HI.U32 R8, R5, R68, RZ ;  /* 0x0000004405087227 */ /* 0x000fe600078e00ff */
[----:B------:R-:W-:Y:S01]  /*5bb0*/  ISETP.GE.OR P0, PT, R3, R6, P0 ;  /* 0x000000060300720c */ /* 0x000fe20000706670 */
[----:B------:R-:W-:Y:S01]  /*5bc0*/  IMAD.MOV R6, RZ, RZ, -R3 ;  /* 0x000000ffff067224 */ /* 0x000fe200078e0a03 */
[-C--:B------:R-:W-:Y:S03]  /*5bd0*/  SHF.R.U32.HI R8, RZ, R69.reuse, R8 ;  /* 0x00000045ff087219 */ /* 0x080fe60000011608 */
[----:B------:R-:W-:Y:S01]  /*5be0*/  IMAD R77, R74, R6, R77 ;  /* 0x000000064a4d7224 */ /* 0x000fe200078e024d */
[----:B------:R-:W-:Y:S05]  /*5bf0*/  SEL R9, R5, R8, !P2 ;  /* 0x0000000805097207 */ /* 0x000fea0005000000 */
[----:B------:R-:W-:Y:S02]  /*5c00*/  IMAD.MOV R8, RZ, RZ, -R9 ;  /* 0x000000ffff087224 */ /* 0x000fe400078e0a09 */
[C---:B------:R-:W-:Y:S04]  /*5c10*/  @!P0 IMAD.HI.U32 R4, R3.reuse, R68, RZ ;  /* 0x0000004403048227 */ /* 0x040fe800078e00ff */
[----:B------:R-:W-:Y:S01]  /*5c20*/  IMAD R8, R72, R8, R5 ;  /* 0x0000000848087224 */ /* 0x000fe200078e0205 */
[----:B------:R-:W-:Y:S04]  /*5c30*/  @!P0 SHF.R.U32.HI R4, RZ, R69, R4 ;  /* 0x00000045ff048219 */ /* 0x000fe80000011604 */
[----:B------:R-:W-:Y:S02]  /*5c40*/  @!P0 SEL R0, R3, R4, !P2 ;  /* 0x0000000403008207 */ /* 0x000fe40005000000 */
[----:B------:R-:W-:Y:S02]  /*5c50*/  IADD3 R4, PT, PT, -R5, RZ, RZ ;  /* 0x000000ff05047210 */ /* 0x000fe40007ffe1ff */
[----:B------:R-:W-:Y:S01]  /*5c60*/  @!P0 IADD3 R9, PT, PT, R9, -R0, RZ ;  /* 0x8000000009098210 */ /* 0x000fe20007ffe0ff */
[----:B------:R-:W-:Y:S02]  /*5c70*/  @!P0 IMAD R0, R7, R8, R0 ;  /* 0x0000000807008224 */ /* 0x000fe400078e0200 */
[----:B------:R-:W-:Y:S02]  /*5c80*/  IMAD R75, R70, R4, R75 ;  /* 0x00000004464b7224 */ /* 0x000fe400078e024b */
[----:B------:R-:W-:Y:S02]  /*5c90*/  @!P0 IMAD R5, R9, R72, R3 ;  /* 0x0000004809058224 */ /* 0x000fe400078e0203 */
[----:B------:R-:W-:Y:S04]  /*5ca0*/  @!P0 IMAD.MOV.U32 R3, RZ, RZ, R0 ;  /* 0x000000ffff038224 */ /* 0x000fe800078e0000 */
[----:B------:R-:W-:Y:S02]  /*5cb0*/  IMAD R77, R3, R74, R77 ;  /* 0x0000004a034d7224 */ /* 0x000fe400078e024d */
[----:B------:R-:W-:Y:S07]  /*5cc0*/  IMAD R75, R5, R70, R75 ;  /* 0x00000046054b7224 */ /* 0x000fee00078e024b */
.L_x_90:
[----:B-1----:R-:W-:Y:S01]  /*5cd0*/  @!P1 IMAD.HI.U32 R4, R75, R13, RZ ;  /* 0x0000000d4b049227 */ /* 0x002fe200078e00ff */
[----:B------:R-:W-:Y:S01]  /*5ce0*/  @!P1 ISETP.NE.AND P0, PT, R12, 0x1, PT ;  /* 0x000000010c00980c */ /* 0x000fe20003f05270 */
[----:B------:R-:W-:Y:S01]  /*5cf0*/  USHF.L.U32 UR50, UR27, 0x7, URZ ;  /* 0x000000071b327899 */ /* 0x000fe200080006ff */
[----:B------:R-:W-:Y:S01]  /*5d00*/  @!P1 ISETP.NE.AND P2, PT, R10, 0x1, PT ;  /* 0x000000010a00980c */ /* 0x000fe20003f45270 */
[----:B------:R-:W-:Y:S01]  /*5d10*/  @!P1 IMAD.HI.U32 R0, R77, R14, RZ ;  /* 0x0000000e4d009227 */ /* 0x000fe200078e00ff */
[----:B------:R-:W-:Y:S01]  /*5d20*/  @!P1 SHF.R.U32.HI R4, RZ, R11, R4 ;  /* 0x0000000bff049219 */ /* 0x000fe20000011604 */
[----:B------:R-:W-:Y:S01]  /*5d30*/  BSSY.RECONVERGENT B6, `(.L_x_91) ;  /* 0x000002c000067945 */ /* 0x000fe20003800200 */
[----:B------:R-:W-:Y:S01]  /*5d40*/  @P4 SHF.R.U32.HI R160, RZ, 0x10, R17 ;  /* 0x00000010ffa04819 */ /* 0x000fe20000011611 */
[----:B------:R-:W-:Y:S01]  /*5d50*/  VIADD R169, R169, 0x1 ;  /* 0x00000001a9a97836 */ /* 0x000fe20000000000 */
[----:B------:R-:W-:Y:S01]  /*5d60*/  @!P1 SEL R3, R75, R4, !P0 ;  /* 0x000000044b039207 */ /* 0x000fe20004000000 */
[----:B------:R-:W-:Y:S01]  /*5d70*/  IMAD.SHL.U32 R168, R20, 0x100, RZ ;  /* 0x0000010014a87824 */ /* 0x000fe200078e00ff */
[----:B------:R-:W-:Y:S02]  /*5d80*/  @!P1 SHF.R.U32.HI R0, RZ, R15, R0 ;  /* 0x0000000fff009219 */ /* 0x000fe40000011600 */
[----:B------:R-:W-:Y:S02]  /*5d90*/  LOP3.LUT P0, RZ, R159, 0x3f0, RZ, 0xc0, !PT ;  /* 0x000003f09fff7812 */ /* 0x000fe4000780c0ff */
[----:B------:R-:W-:Y:S05]  /*5da0*/  @!P1 SEL R4, R77, R0, !P2 ;  /* 0x000000004d049207 */ /* 0x000fea0005000000 */
[----:B------:R-:W-:Y:S02]  /*5db0*/  @!P1 IMAD.IADD R0, R3, 0x1, -R4 ;  /* 0x0000000103009824 */ /* 0x000fe400078e0a04 */
[----:B------:R-:W-:Y:S02]  /*5dc0*/  @!P1 IMAD.IADD R3, R4, 0x1, -R3 ;  /* 0x0000000104039824 */ /* 0x000fe400078e0a03 */
[----:B------:R-:W-:Y:S02]  /*5dd0*/  @!P1 IMAD R77, R0, R10, R77 ;  /* 0x0000000a004d9224 */ /* 0x000fe400078e024d */
[----:B------:R-:W-:Y:S01]  /*5de0*/  @!P1 IMAD R75, R3, R12, R75 ;  /* 0x0000000c034b9224 */ /* 0x000fe200078e024b */
[----:B------:R-:W-:Y:S06]  /*5df0*/  @!P0 BRA `(.L_x_92) ;  /* 0x00000000007c8947 */ /* 0x000fec0003800000 */
[----:B------:R-:W1:Y:S01]  /*5e00*/  LDCU.64 UR8, c[0x4][0x80] ;  /* 0x01001000ff0877ac */ /* 0x000e620008000a00 */
[----:B------:R-:W-:Y:S01]  /*5e10*/  MOV R16, 0x0 ;  /* 0x0000000000107802 */ /* 0x000fe20000000f00 */
[----:B------:R-:W-:Y:S02]  /*5e20*/  HFMA2 R12, -RZ, RZ, 0, 5.9604644775390625e-08 ;  /* 0x00000001ff0c7431 */ /* 0x000fe400000001ff */
[----:B------:R-:W-:Y:S01]  /*5e30*/  IMAD.MOV.U32 R8, RZ, RZ, 0x70 ;  /* 0x00000070ff087424 */ /* 0x000fe200078e00ff */
[----:B------:R2:W3:Y:S01]  /*5e40*/  LDC.64 R14, c[0x4][R16] ;  /* 0x01000000100e7b82 */ /* 0x0004e20000000a00 */
[----:B------:R-:W4:Y:S01]  /*5e50*/  LDCU.64 UR6, c[0x4][0x88] ;  /* 0x01001100ff0677ac */ /* 0x000f220008000a00 */
[----:B------:R-:W-:Y:S01]  /*5e60*/  IMAD.MOV.U32 R13, RZ, RZ, RZ ;  /* 0x000000ffff0d7224 */ /* 0x000fe200078e00ff */
[----:B------:R-:W2:Y:S01]  /*5e70*/  LDCU.64 UR4, c[0x4][0x8] ;  /* 0x01000100ff0477ac */ /* 0x000ea20008000a00 */
[----:B-1----:R-:W-:Y:S01]  /*5e80*/  MOV R5, UR9 ;  /* 0x0000000900057c02 */ /* 0x002fe20008000f00 */
[----:B------:R-:W-:Y:S01]  /*5e90*/  IMAD.U32 R4, RZ, RZ, UR8 ;  /* 0x00000008ff047e24 */ /* 0x000fe2000f8e00ff */
[----:B----4-:R-:W-:Y:S01]  /*5ea0*/  MOV R7, UR7 ;  /* 0x0000000700077c02 */ /* 0x010fe20008000f00 */
[----:B------:R-:W-:Y:S01]  /*5eb0*/  IMAD.U32 R6, RZ, RZ, UR6 ;  /* 0x00000006ff067e24 */ /* 0x000fe2000f8e00ff */
[----:B--2---:R-:W-:Y:S01]  /*5ec0*/  MOV R11, UR5 ;  /* 0x00000005000b7c02 */ /* 0x004fe20008000f00 */
[----:B------:R-:W-:Y:S02]  /*5ed0*/  IMAD.U32 R10, RZ, RZ, UR4 ;  /* 0x00000004ff0a7e24 */ /* 0x000fe4000f8e00ff */
[----:B------:R-:W-:Y:S07]  /*5ee0*/  LEPC R20, `(.L_x_93) ;  /* 0x000000001014794e */ /* 0x000fee0000000000 */
[----:B---3-5:R-:W-:Y:S05]  /*5ef0*/  CALL.ABS.NOINC R14 ;  /* 0x000000000e007343 */ /* 0x028fea0003c00000 */
.L_x_93:
[----:B------:R-:W1:Y:S01]  /*5f00*/  LDCU.64 UR8, c[0x4][0x80] ;  /* 0x01001000ff0877ac */ /* 0x000e620008000a00 */
[----:B------:R-:W2:Y:S01]  /*5f10*/  LDC.64 R16, c[0x4][R16] ;  /* 0x0100000010107b82 */ /* 0x000ea20000000a00 */
[----:B------:R-:W-:Y:S02]  /*5f20*/  HFMA2 R12, -RZ, RZ, 0, 5.9604644775390625e-08 ;  /* 0x00000001ff0c7431 */ /* 0x000fe400000001ff */
[----:B------:R-:W-:Y:S02]  /*5f30*/  IMAD.MOV.U32 R8, RZ, RZ, 0x70 ;  /* 0x00000070ff087424 */ /* 0x000fe400078e00ff */
[----:B------:R-:W-:Y:S01]  /*5f40*/  IMAD.MOV.U32 R13, RZ, RZ, RZ ;  /* 0x000000ffff0d7224 */ /* 0x000fe200078e00ff */
[----:B------:R-:W3:Y:S01]  /*5f50*/  LDCU.64 UR6, c[0x4][0x88] ;  /* 0x01001100ff0677ac */ /* 0x000ee20008000a00 */
[----:B------:R-:W4:Y:S01]  /*5f60*/  LDCU.64 UR4, c[0x4][0x8] ;  /* 0x01000100ff0477ac */ /* 0x000f220008000a00 */
[----:B-1----:R-:W-:Y:S02]  /*5f70*/  MOV R4, UR8 ;  /* 0x0000000800047c02 */ /* 0x002fe40008000f00 */
[----:B------:R-:W-:Y:S02]  /*5f80*/  MOV R5, UR9 ;  /* 0x0000000900057c02 */ /* 0x000fe40008000f00 */
[----:B---3--:R-:W-:Y:S01]  /*5f90*/  MOV R7, UR7 ;  /* 0x0000000700077c02 */ /* 0x008fe20008000f00 */
[----:B------:R-:W-:Y:S01]  /*5fa0*/  IMAD.U32 R6, RZ, RZ, UR6 ;  /* 0x00000006ff067e24 */ /* 0x000fe2000f8e00ff */
[----:B----4-:R-:W-:Y:S01]  /*5fb0*/  MOV R11, UR5 ;  /* 0x00000005000b7c02 */ /* 0x010fe20008000f00 */
[----:B------:R-:W-:Y:S02]  /*5fc0*/  IMAD.U32 R10, RZ, RZ, UR4 ;  /* 0x00000004ff0a7e24 */ /* 0x000fe4000f8e00ff */
[----:B------:R-:W-:Y:S07]  /*5fd0*/  LEPC R20, `(.L_x_92) ;  /* 0x000000001014794e */ /* 0x000fee0000000000 */
[----:B--2---:R-:W-:Y:S05]  /*5fe0*/  CALL.ABS.NOINC R16 ;  /* 0x0000000010007343 */ /* 0x004fea0003c00000 */
.L_x_92:
[----:B------:R-:W-:Y:S05]  /*5ff0*/  BSYNC.RECONVERGENT B6 ;  /* 0x0000000000067941 */ /* 0x000fea0003800200 */
.L_x_91:
[----:B------:R-:W-:Y:S01]  /*6000*/  ISETP.NE.U32.AND P4, PT, R146, RZ, PT ;  /* 0x000000ff9200720c */ /* 0x000fe20003f85070 */
[----:B------:R-:W-:Y:S01]  /*6010*/  UISETP.NE.AND UP2, UPT, UR46, URZ, UPT ;  /* 0x000000ff2e00728c */ /* 0x000fe2000bf45270 */
[----:B------:R-:W-:Y:S01]  /*6020*/  ISETP.NE.U32.AND P2, PT, RZ, UR38, PT ;  /* 0x00000026ff007c0c */ /* 0x000fe2000bf45070 */
[----:B------:R-:W-:Y:S01]  /*6030*/  UISETP.NE.U32.AND UP1, UPT, UR40, URZ, UPT ;  /* 0x000000ff2800728c */ /* 0x000fe2000bf25070 */
[----:B------:R-:W-:Y:S01]  /*6040*/  ISETP.NE.AND.EX P4, PT, R147, RZ, PT, P4 ;  /* 0x000000ff9300720c */ /* 0x000fe20003f85340 */
[----:B------:R-:W-:Y:S01]  /*6050*/  UPLOP3.LUT UP0, UPT, UPT, UPT, UPT, 0x40, 0x4 ;  /* 0x000000000004789c */ /* 0x000fe20003f0e870 */
[----:B------:R-:W-:Y:S01]  /*6060*/  ISETP.NE.AND.EX P2, PT, RZ, UR39, PT, P2 ;  /* 0x00000027ff007c0c */ /* 0x000fe2000bf45320 */
[----:B------:R-:W-:Y:S01]  /*6070*/  UISETP.NE.AND.EX UP1, UPT, UR41, URZ, UPT, UP1 ;  /* 0x000000ff2900728c */ /* 0x000fe2000bf25310 */
[----:B------:R-:W-:Y:S04]  /*6080*/  PLOP3.LUT P1, PT, PT, PT, UP2, 0x80, 0x8 ;  /* 0x000000000008781c */ /* 0x000fe80003f2f028 */
[----:B------:R-:W-:Y:S06]  /*6090*/  @UP2 UPLOP3.LUT UP0, UPT, UPT, UPT, UP1, 0x80, 0x8 ;  /* 0x000000000008289c */ /* 0x000fec0003f0f010 */
[----:B------:R-:W-:Y:S01]  /*60a0*/  PLOP3.LUT P0, PT, PT, PT, UP0, 0x80, 0x8 ;  /* 0x000000000008781c */ /* 0x000fe20003f0f008 */
[----:B------:R-:W-:Y:S01]  /*60b0*/  @!UPT UIADD3 URZ, UPT, UPT, URZ, URZ, URZ ;  /* 0x000000fffffff290 */ /* 0x000fe2000fffe0ff */
[----:B------:R-:W-:Y:S11]  /*60c0*/  BRA.U !UP1, `(.L_x_94) ;  /* 0x0000000109387547 */ /* 0x000ff6000b800000 */
[----:B------:R-:W-:Y:S01]  /*60d0*/  UISETP.NE.U32.AND UP0, UPT, UR38, URZ, UPT ;  /* 0x000000ff2600728c */ /* 0x000fe2000bf05070 */
[----:B------:R-:W-:Y:S02]  /*60e0*/  HFMA2 R0, -RZ, RZ, 0, 5.9604644775390625e-08 ;  /* 0x00000001ff007431 */ /* 0x000fe400000001ff */
[----:B------:R-:W-:Y:S01]  /*60f0*/  IMAD.MOV.U32 R151, RZ, RZ, 0x1 ;  /* 0x00000001ff977424 */ /* 0x000fe200078e00ff */
[----:B------:R-:W-:Y:S06]  /*6100*/  UISETP.NE.AND.EX UP0, UPT, UR39, URZ, UPT, UP0 ;  /* 0x000000ff2700728c */ /* 0x000fec000bf05300 */
[----:B------:R-:W-:Y:S05]  /*6110*/  PLOP3.LUT P3, PT, PT, PT, UP0, 0x80, 0x8 ;  /* 0x000000000008781c */ /* 0x000fea0003f6f008 */
[----:B------:R-:W1:Y:S01]  /*6120*/  @UP0 LDCU.64 UR6, c[0x0][0xc88] ;  /* 0x00019100ff0607ac */ /* 0x000e620008000a00 */
[----:B------:R-:W-:Y:S07]  /*6130*/  @UP0 UIMAD UR4, UR44, UR40, URZ ;  /* 0x000000282c0402a4 */ /* 0x000fee000f8e02ff */
[----:B------:R-:W-:Y:S01]  /*6140*/  @!P3 PRMT R151, R0, 0x7610, R151 ;  /* 0x000076100097b816 */ /* 0x000fe20000000097 */
[----:B-1----:R-:W-:Y:S03]  /*6150*/  @UP0 UIMAD.WIDE UR6, UR4, 0x4, UR6 ;  /* 0x00000004040608a5 */ /* 0x002fe6000f8e0206 */
[----:B------:R-:W1:Y:S03]  /*6160*/  @!UP0 LDCU UR4, c[0x0][0xc80] ;  /* 0x00019000ff0487ac */ /* 0x000e660008000800 */
[----:B------:R-:W-:Y:S01]  /*6170*/  IMAD.U32 R4, RZ, RZ, UR6 ;  /* 0x00000006ff047e24 */ /* 0x000fe2000f8e00ff */
[----:B------:R-:W-:Y:S05]  /*6180*/  MOV R5, UR7 ;  /* 0x0000000700057c02 */ /* 0x000fea0008000f00 */
[----:B-----5:R2:W5:Y:S02]  /*6190*/  @P3 LDG.E R83, desc[UR42][R4.64] ;  /* 0x0000002a04533981 */ /* 0x020564000c1e1900 */
[----:B-12---:R-:W-:Y:S02]  /*61a0*/  @!P3 IMAD.U32 R83, RZ, RZ, UR4 ;  /* 0x00000004ff53be24 */ /* 0x006fe4000f8e00ff */
.L_x_94:
[----:B------:R-:W-:Y:S05]  /*61b0*/  @!P4 BRA `(.L_x_95) ;  /* 0x000000000020c947 */ /* 0x000fea0003800000 */
[----:B------:R-:W-:Y:S04]  /*61c0*/  ISETP.NE.U32.AND P3, PT, R144, RZ, PT ;  /* 0x000000ff9000720c */ /* 0x000fe80003f65070 */
[----:B------:R-:W-:Y:S11]  /*61d0*/  ISETP.NE.AND.EX P3, PT, R145, RZ, PT, P3 ;  /* 0x000000ff9100720c */ /* 0x000ff60003f65330 */
[----:B------:R-:W-:Y:S02]  /*61e0*/  @!UPT UIADD3 URZ, UPT, UPT, URZ, URZ, URZ ;  /* 0x000000fffffff290 */ /* 0x000fe4000fffe0ff */
[----:B------:R-:W1:Y:S01]  /*61f0*/  @P3 LDC.64 R4, c[0x0][0xca8] ;  /* 0x00032a00ff043b82 */ /* 0x000e620000000a00 */
[----:B------:R-:W-:Y:S04]  /*6200*/  @P3 IMAD R0, R146, UR44, RZ ;  /* 0x0000002c92003c24 */ /* 0x000fe8000f8e02ff */
[----:B-1----:R-:W-:Y:S05]  /*6210*/  @P3 IMAD.WIDE R4, R0, 0x4, R4 ;  /* 0x0000000400043825 */ /* 0x002fea00078e0204 */
[----:B-----5:R1:W5:Y:S02]  /*6220*/  @P3 LDG.E R76, desc[UR42][R4.64] ;  /* 0x0000002a044c3981 */ /* 0x020364000c1e1900 */
[----:B-1----:R-:W2:Y:S02]  /*6230*/  @!P3 LDC R76, c[0x0][0xca0] ;  /* 0x00032800ff4cbb82 */ /* 0x002ea40000000800 */
.L_x_95:
[----:B-----5:R-:W-:Y:S01]  /*6240*/  FSETP.NEU.AND P3, PT, R83, RZ, PT ;  /* 0x000000ff5300720b */ /* 0x020fe20003f6d000 */
[----:B------:R-:W-:Y:S01]  /*6250*/  IMAD.SHL.U32 R178, R156, 0x2, RZ ;  /* 0x000000029cb27824 */ /* 0x000fe200078e00ff */
[----:B------:R-:W-:Y:S01]  /*6260*/  SEL R5, RZ, 0xffffffff, P2 ;  /* 0xffffffffff057807 */ /* 0x000fe20001000000 */
[----:B------:R-:W-:Y:S01]  /*6270*/  IMAD.SHL.U32 R86, R163, 0x10, RZ ;  /* 0x00000010a3567824 */ /* 0x000fe200078e00ff */
[----:B------:R-:W-:Y:S01]  /*6280*/  @P1 LOP3.LUT P2, RZ, R151, 0xff, RZ, 0xc0, !PT ;  /* 0x000000ff97ff1812 */ /* 0x000fe2000784c0ff */
[----:B------:R-:W-:Y:S01]  /*6290*/  VIADD R177, R178, UR36 ;  /* 0x00000024b2b17c36 */ /* 0x000fe20008000000 */
[----:B------:R-:W-:Y:S01]  /*62a0*/  @P1 SEL R0, RZ, 0xffffffff, P3 ;  /* 0xffffffffff001807 */ /* 0x000fe20001800000 */
[----:B------:R-:W-:Y:S01]  /*62b0*/  IMAD.MOV.U32 R98, RZ, RZ, -0x10 ;  /* 0xfffffff0ff627424 */ /* 0x000fe200078e00ff */
[----:B------:R-:W-:Y:S01]  /*62c0*/  LOP3.LUT R162, R162, 0x1, RZ, 0x3c, !PT ;  /* 0x00000001a2a27812 */ /* 0x000fe200078e3cff */
[----:B------:R-:W-:Y:S01]  /*62d0*/  IMAD.SHL.U32 R96, R164, 0x10, RZ ;  /* 0x00000010a4607824 */ /* 0x000fe200078e00ff */
[----:B------:R-:W-:Y:S01]  /*62e0*/  @P0 SEL R0, R5, R0, !P2 ;  /* 0x0000000005000207 */ /* 0x000fe20005000000 */
[----:B------:R-:W-:Y:S01]  /*62f0*/  IMAD.IADD R173, R177, 0x1, R86 ;  /* 0x00000001b1ad7824 */ /* 0x000fe200078e0256 */
[----:B------:R-:W-:Y:S01]  /*6300*/  SHF.L.U32 R3, R79, 0x1f, RZ ;  /* 0x0000001f4f037819 */ /* 0x000fe200000006ff */
[----:B------:R-:W-:Y:S01]  /*6310*/  IMAD.IADD R176, R177, 0x1, R96 ;  /* 0x00000001b1b07824 */ /* 0x000fe200078e0260 */
[----:B------:R-:W-:Y:S01]  /*6320*/  @P1 LOP3.LUT R0, R0, 0x1, RZ, 0xc0, !PT ;  /* 0x0000000100001812 */ /* 0x000fe200078ec0ff */
[--C-:B------:R-:W-:Y:S01]  /*6330*/  IMAD.IADD R171, R96, 0x1, R173.reuse ;  /* 0x0000000160ab7824 */ /* 0x100fe200078e02ad */
[----:B------:R-:W-:Y:S01]  /*6340*/  PLOP3.LUT P0, PT, PT, PT, UP1, 0x80, 0x8 ;  /* 0x000000000008781c */ /* 0x000fe20003f0f018 */
[----:B------:R-:W-:Y:S01]  /*6350*/  BSSY B1, `(.L_x_96) ;  /* 0x000004b000017945 */ /* 0x000fe20003800000 */
[----:B------:R-:W-:Y:S01]  /*6360*/  ISETP.NE.U32.OR P4, PT, R0, 0x1, !P1 ;  /* 0x000000010000780c */ /* 0x000fe20004f85470 */
[----:B------:R-:W-:Y:S01]  /*6370*/  IMAD.MOV.U32 R99, RZ, RZ, 0x1 ;  /* 0x00000001ff637424 */ /* 0x000fe200078e00ff */
[----:B------:R-:W-:Y:S01]  /*6380*/  SEL R0, RZ, 0xffffffff, P3 ;  /* 0xffffffffff007807 */ /* 0x000fe20001800000 */
[----:B------:R-:W-:Y:S01]  /*6390*/  IMAD R78, R79, 0xc0, R2 ;  /* 0x000000c04f4e7824 */ /* 0x000fe200078e0202 */
[----:B------:R-:W-:Y:S01]  /*63a0*/  LOP3.LUT P3, R167, R151, 0xff, RZ, 0xc0, !PT ;  /* 0x000000ff97a77812 */ /* 0x000fe2000786c0ff */
[----:B------:R-:W-:Y:S01]  /*63b0*/  IMAD.MOV.U32 R97, RZ, RZ, RZ ;  /* 0x000000ffff617224 */ /* 0x000fe200078e00ff */
[----:B------:R-:W-:Y:S02]  /*63c0*/  P2R R174, PR, RZ, 0x10 ;  /* 0x00000010ffae7803 */ /* 0x000fe40000000000 */
[----:B------:R-:W-:Y:S02]  /*63d0*/  CS2R R142, SRZ ;  /* 0x00000000008e7805 */ /* 0x000fe4000001ff00 */
[----:B------:R-:W-:Y:S02]  /*63e0*/  CS2R R140, SRZ ;  /* 0x00000000008c7805 */ /* 0x000fe4000001ff00 */
[----:B------:R-:W-:Y:S02]  /*63f0*/  CS2R R134, SRZ ;  /* 0x0000000000867805 */ /* 0x000fe4000001ff00 */
[----:B------:R-:W-:Y:S02]  /*6400*/  CS2R R132, SRZ ;  /* 0x0000000000847805 */ /* 0x000fe4000001ff00 */
[----:B------:R-:W-:Y:S02]  /*6410*/  @P0 SEL R0, R5, R0, !P3 ;  /* 0x0000000005000207 */ /* 0x000fe40005800000 */
[----:B------:R-:W-:Y:S02]  /*6420*/  CS2R R126, SRZ ;  /* 0x00000000007e7805 */ /* 0x000fe4000001ff00 */
[----:B------:R-:W-:Y:S02]  /*6430*/  @P4 SHF.L.U32 R4, R162, 0x1f, RZ ;  /* 0x0000001fa2044819 */ /* 0x000fe400000006ff */
[----:B------:R-:W-:Y:S02]  /*6440*/  CS2R R124, SRZ ;  /* 0x00000000007c7805 */ /* 0x000fe4000001ff00 */
[----:B------:R-:W-:Y:S02]  /*6450*/  LOP3.LUT R0, R0, 0x1, RZ, 0xc0, !PT ;  /* 0x0000000100007812 */ /* 0x000fe400078ec0ff */
[----:B------:R-:W-:Y:S01]  /*6460*/  CS2R R118, SRZ ;  /* 0x0000000000767805 */ /* 0x000fe2000001ff00 */
[----:B------:R-:W1:Y:S01]  /*6470*/  @P4 SYNCS.PHASECHK.TRANS64.TRYWAIT P2, [UR36+0x60], R4 ;  /* 0x00006004ff0045a7 */ /* 0x000e620008041124 */
[----:B------:R-:W-:Y:S02]  /*6480*/  ISETP.NE.AND P0, PT, R79, RZ, PT ;  /* 0x000000ff4f00720c */ /* 0x000fe40003f05270 */
[----:B------:R-:W-:Y:S02]  /*6490*/  CS2R R116, SRZ ;  /* 0x0000000000747805 */ /* 0x000fe4000001ff00 */
[----:B------:R-:W-:Y:S02]  /*64a0*/  ISETP.NE.U32.AND P3, PT, R0, 0x1, PT ;  /* 0x000000010000780c */ /* 0x000fe40003f65070 */
[----:B------:R-:W-:Y:S02]  /*64b0*/  CS2R R110, SRZ ;  /* 0x00000000006e7805 */ /* 0x000fe4000001ff00 */
[----:B------:R-:W-:Y:S02]  /*64c0*/  CS2R R108, SRZ ;  /* 0x00000000006c7805 */ /* 0x000fe4000001ff00 */
[----:B------:R-:W-:Y:S02]  /*64d0*/  CS2R R102, SRZ ;  /* 0x0000000000667805 */ /* 0x000fe4000001ff00 */
[----:B------:R-:W-:Y:S02]  /*64e0*/  P2R R104, PR, RZ, 0x8 ;  /* 0x00000008ff687803 */ /* 0x000fe40000000000 */
[----:B------:R-:W-:Y:S02]  /*64f0*/  CS2R R100, SRZ ;  /* 0x0000000000647805 */ /* 0x000fe4000001ff00 */
[----:B------:R-:W-:Y:S02]  /*6500*/  ISETP.NE.U32.AND P3, PT, R157, 0x1, PT ;  /* 0x000000019d00780c */ /* 0x000fe40003f65070 */
[----:B------:R-:W-:Y:S02]  /*6510*/  CS2R R94, SRZ ;  /* 0x00000000005e7805 */ /* 0x000fe4000001ff00 */
[----:B------:R-:W-:Y:S02]  /*6520*/  CS2R R92, SRZ ;  /* 0x00000000005c7805 */ /* 0x000fe4000001ff00 */
[----:B------:R-:W-:Y:S02]  /*6530*/  CS2R R90, SRZ ;  /* 0x00000000005a7805 */ /* 0x000fe4000001ff00 */
[----:B------:R-:W-:Y:S02]  /*6540*/  SEL R98, R98, 0x10, !P3 ;  /* 0x0000001062627807 */ /* 0x000fe40005800000 */
[----:B------:R-:W-:Y:S02]  /*6550*/  CS2R R88, SRZ ;  /* 0x0000000000587805 */ /* 0x000fe4000001ff00 */
[----:B------:R-:W-:Y:S01]  /*6560*/  SEL R81, RZ, 0xc0, P0 ;  /* 0x000000c0ff517807 */ /* 0x000fe20000000000 */
[----:B------:R3:W4:Y:S01]  /*6570*/  SYNCS.PHASECHK.TRANS64.TRYWAIT P1, [UR36+0xd0], R3 ;  /* 0x0000d003ff0075a7 */ /* 0x0007220008021124 */
[----:B------:R-:W-:Y:S02]  /*6580*/  IMAD.IADD R177, R177, 0x1, R98 ;  /* 0x00000001b1b17824 */ /* 0x000fe400078e0262 */
[C---:B------:R-:W-:Y:S02]  /*6590*/  IMAD.IADD R175, R98.reuse, 0x1, R176 ;  /* 0x0000000162af7824 */ /* 0x040fe400078e02b0 */
[C---:B------:R-:W-:Y:S02]  /*65a0*/  IMAD.IADD R172, R98.reuse, 0x1, R173 ;  /* 0x0000000162ac7824 */ /* 0x040fe400078e02ad */
[----:B------:R-:W-:Y:S01]  /*65b0*/  IMAD.IADD R170, R98, 0x1, R171 ;  /* 0x0000000162aa7824 */ /* 0x000fe200078e02ab */
[----:B-1----:R-:W-:Y:S01]  /*65c0*/  @P4 SEL R99, RZ, 0x1, !P2 ;  /* 0x00000001ff634807 */ /* 0x002fe20005000000 */
[----:B---3--:R-:W-:Y:S06]  /*65d0*/  @!P4 BRA `(.L_x_97) ;  /* 0x000000000088c947 */ /* 0x008fec0003800000 */
[----:B------:R-:W-:Y:S01]  /*65e0*/  IMAD.MOV.U32 R143, RZ, RZ, RZ ;  /* 0x000000ffff8f7224 */ /* 0x000fe200078e00ff */
[----:B------:R-:W-:Y:S01]  /*65f0*/  ISETP.NE.AND P0, PT, R99, RZ, PT ;  /* 0x000000ff6300720c */ /* 0x000fe20003f05270 */
[----:B------:R-:W-:Y:S01]  /*6600*/  BSSY B0, `(.L_x_98) ;  /* 0x0000014000007945 */ /* 0x000fe20003800000 */
[----:B------:R-:W-:Y:S02]  /*6610*/  CS2R R90, SRZ ;  /* 0x00000000005a7805 */ /* 0x000fe4000001ff00 */
        /* <DEDUP_REMOVED lines=13> */
[----:B------:R-:W-:Y:S01]  /*66f0*/  CS2R R140, SRZ ;  /* 0x00000000008c7805 */ /* 0x000fe2000001ff00 */
[----:B------:R-:W-:Y:S06]  /*6700*/  @P0 BRA `(.L_x_99) ;  /* 0x00000000000c0947 */ /* 0x000fec0003800000 */
[----:B------:R-:W-:Y:S04]  /*6710*/  SHF.L.U32 R5, R162, 0x1f, RZ ;  /* 0x0000001fa2057819 */ /* 0x000fe800000006ff */
[----:B------:R-:W1:Y:S02]  /*6720*/  SYNCS.PHASECHK.TRANS64.TRYWAIT P0, [UR36+0x60], R5 ;  /* 0x00006005ff0075a7 */ /* 0x000e640008001124 */
[----:B-1----:R-:W-:Y:S05]  /*6730*/  @!P0 BRA `(.L_x_100) ;  /* 0x0000005c00448947 */ /* 0x002fea0003800000 */
.L_x_99:
[----:B------:R-:W-:Y:S05]  /*6740*/  BSYNC B0 ;  /* 0x0000000000007941 */ /* 0x000fea0003800000 */
.L_x_98:
[----:B------:R-:W-:Y:S01]  /*6750*/  ISETP.NE.AND P0, PT, R104, RZ, PT ;  /* 0x000000ff6800720c */ /* 0x000fe20003f05270 */
[----:B------:R-:W-:Y:S11]  /*6760*/  HFMA2 R97, -RZ, RZ, 0, 5.9604644775390625e-08 ;  /* 0x00000001ff617431 */ /* 0x000ff600000001ff */
[----:B------:R-:W-:Y:S01]  /*6770*/  @!UPT UIADD3 URZ, UPT, UPT, URZ, URZ, URZ ;  /* 0x000000fffffff290 */ /* 0x000fe2000fffe0ff */
[----:B------:R3:W1:Y:S04]  /*6780*/  @P0 LDS.128 R88, [R178+UR36+0x400] ;  /* 0x00040024b2580984 */ /* 0x0006680008000c00 */
[----:B------:R3:W1:Y:S04]  /*6790*/  @P0 LDS.128 R92, [R177+0x400] ;  /* 0x00040000b15c0984 */ /* 0x0006680000000c00 */
[----:B------:R3:W1:Y:S04]  /*67a0*/  @P0 LDS.128 R100, [R176+0x400] ;  /* 0x00040000b0640984 */ /* 0x0006680000000c00 */
[----:B------:R3:W1:Y:S04]  /*67b0*/  @P0 LDS.128 R108, [R175+0x400] ;  /* 0x00040000af6c0984 */ /* 0x0006680000000c00 */
[----:B------:R3:W1:Y:S04]  /*67c0*/  @P0 LDS.128 R116, [R173+0x400] ;  /* 0x00040000ad740984 */ /* 0x0006680000000c00 */
[----:B------:R3:W1:Y:S04]  /*67d0*/  @P0 LDS.128 R124, [R172+0x400] ;  /* 0x00040000ac7c0984 */ /* 0x0006680000000c00 */
[----:B------:R3:W1:Y:S04]  /*67e0*/  @P0 LDS.128 R132, [R171+0x400] ;  /* 0x00040000ab840984 */ /* 0x0006680000000c00 */
[----:B------:R3:W1:Y:S02]  /*67f0*/  @P0 LDS.128 R140, [R170+0x400] ;  /* 0x00040000aa8c0984 */ /* 0x0006640000000c00 */
.L_x_97:
[----:B------:R-:W-:Y:S05]  /*6800*/  BSYNC B1 ;  /* 0x0000000000017941 */ /* 0x000fea0003800000 */
.L_x_96:
[----:B------:R-:W-:Y:S05]  /*6810*/  IMAD.IADD R64, R78, 0x1, R81 ;  /* 0x000000014e407824 */ /* 0x000fea00078e0251 */
[----:B-1----:R-:W-:Y:S04]  /*6820*/  SHF.R.U32.HI R5, RZ, 0x15, R64 ;  /* 0x00000015ff057819 */ /* 0x002fe80000011640 */
[----:B------:R-:W-:Y:S01]  /*6830*/  LOP3.LUT P0, RZ, R5, 0x3, R158, 0x48, !PT ;  /* 0x0000000305ff7812 */ /* 0x000fe2000780489e */
[----:B------:R-:W-:Y:S01]  /*6840*/  @!UPT UIADD3 URZ, UPT, UPT, URZ, URZ, URZ ;  /* 0x000000fffffff290 */ /* 0x000fe2000fffe0ff */
[----:B----4-:R-:W-:Y:S11]  /*6850*/  @P1 BRA `(.L_x_101) ;  /* 0x0000000000081947 */ /* 0x010ff60003800000 */
[----:B------:R-:W1:Y:S02]  /*6860*/  SYNCS.PHASECHK.TRANS64.TRYWAIT P1, [UR36+0xd0], R3 ;  /* 0x0000d003ff0075a7 */ /* 0x000e640008021124 */
[----:B-1----:R-:W-:Y:S05]  /*6870*/  @!P1 BRA `(.L_x_102) ;  /* 0x0000005c000c9947 */ /* 0x002fea0003800000 */
.L_x_101:
[----:B------:R-:W-:Y:S05]  /*6880*/  @!P0 BRA `(.L_x_103) ;  /* 0x0000000000408947 */ /* 0x000fea0003800000 */
[----:B------:R-:W4:Y:S01]  /*6890*/  LDCU.64 UR8, c[0x4][0x70] ;  /* 0x01000e00ff0877ac */ /* 0x000f220008000a00 */
[----:B------:R-:W-:Y:S01]  /*68a0*/  MOV R15, 0x0 ;  /* 0x00000000000f7802 */ /* 0x000fe20000000f00 */
[----:B------:R-:W-:Y:S02]  /*68b0*/  HFMA2 R12, -RZ, RZ, 0, 5.9604644775390625e-08 ;  /* 0x00000001ff0c7431 */ /* 0x000fe400000001ff */
[----:B------:R-:W-:Y:S02]  /*68c0*/  IMAD.MOV.U32 R8, RZ, RZ, 0x192 ;  /* 0x00000192ff087424 */ /* 0x000fe400078e00ff */
[----:B------:R-:W-:Y:S01]  /*68d0*/  IMAD.MOV.U32 R13, RZ, RZ, RZ ;  /* 0x000000ffff0d7224 */ /* 0x000fe200078e00ff */
[----:B------:R-:W5:Y:S01]  /*68e0*/  LDCU.64 UR6, c[0x4][0x78] ;  /* 0x01000f00ff0677ac */ /* 0x000f620008000a00 */
[----:B------:R-:W1:Y:S01]  /*68f0*/  LDC.64 R14, c[0x4][R15] ;  /* 0x010000000f0e7b82 */ /* 0x000e620000000a00 */
[----:B------:R-:W2:Y:S01]  /*6900*/  LDCU.64 UR4, c[0x4][0x10] ;  /* 0x01000200ff0477ac */ /* 0x000ea20008000a00 */
[----:B----4-:R-:W-:Y:S01]  /*6910*/  MOV R5, UR9 ;  /* 0x0000000900057c02 */ /* 0x010fe20008000f00 */
[----:B------:R-:W-:Y:S01]  /*6920*/  IMAD.U32 R4, RZ, RZ, UR8 ;  /* 0x00000008ff047e24 */ /* 0x000fe2000f8e00ff */
[----:B-----5:R-:W-:Y:S01]  /*6930*/  MOV R7, UR7 ;  /* 0x0000000700077c02 */ /* 0x020fe20008000f00 */
[----:B------:R-:W-:Y:S01]  /*6940*/  IMAD.U32 R6, RZ, RZ, UR6 ;  /* 0x00000006ff067e24 */ /* 0x000fe2000f8e00ff */
[----:B--2---:R-:W-:Y:S01]  /*6950*/  MOV R11, UR5 ;  /* 0x00000005000b7c02 */ /* 0x004fe20008000f00 */
[----:B------:R-:W-:Y:S02]  /*6960*/  IMAD.U32 R10, RZ, RZ, UR4 ;  /* 0x00000004ff0a7e24 */ /* 0x000fe4000f8e00ff */
[----:B------:R-:W-:Y:S07]  /*6970*/  LEPC R20, `(.L_x_103) ;  /* 0x000000001014794e */ /* 0x000fee0000000000 */
[----:B-1-3--:R-:W-:Y:S05]  /*6980*/  CALL.ABS.NOINC R14 ;  /* 0x000000000e007343 */ /* 0x00afea0003c00000 */
.L_x_103:
[----:B------:R-:W-:Y:S01]  /*6990*/  SHF.L.U32 R80, R88, 0x10, RZ ;  /* 0x0000001058507819 */ /* 0x000fe200000006ff */
[----:B------:R-:W-:Y:S05]  /*69a0*/  WARPSYNC.ALL ;  /* 0x0000000000007948 */ /* 0x000fea0003800000 */
[----:B------:R-:W-:Y:S01]  /*69b0*/  R2UR UR4, R64 ;  /* 0x00000000400472ca */ /* 0x000fe200000e0000 */
[----:B------:R-:W-:Y:S01]  /*69c0*/  UIADD3 UR5, UPT, UPT, UR36, 0xd8, URZ ;  /* 0x000000d824057890 */ /* 0x000fe2000fffe0ff */
[----:B------:R-:W-:Y:S01]  /*69d0*/  LOP3.LUT R82, R88, 0xffff0000, RZ, 0xc0, !PT ;  /* 0xffff000058527812 */ /* 0x000fe200078ec0ff */
[----:B------:R-:W-:Y:S01]  /*69e0*/  BSSY.RECONVERGENT B0, `(.L_x_104) ;  /* 0x0000100000007945 */ /* 0x000fe20003800200 */
[----:B------:R-:W-:Y:S01]  /*69f0*/  SHF.L.U32 R85, R89, 0x10, RZ ;  /* 0x0000001059557819 */ /* 0x000fe200000006ff */
[----:B------:R-:W-:Y:S01]  /*6a00*/  UPRMT UR5, UR37, 0x654, UR5 ;  /* 0x0000065425057896 */ /* 0x000fe20008000005 */
[----:B------:R-:W-:Y:S02]  /*6a10*/  SHF.L.U32 R87, R92, 0x10, RZ ;  /* 0x000000105c577819 */ /* 0x000fe400000006ff */
[----:B------:R-:W-:Y:S02]  /*6a20*/  LOP3.LUT R84, R103, 0xffff0000, RZ, 0xc0, !PT ;  /* 0xffff000067547812 */ /* 0x000fe400078ec0ff */
[----:B------:R-:W-:Y:S03]  /*6a30*/  ISETP.NE.AND P0, PT, R165, RZ, PT ;  /* 0x000000ffa500720c */ /* 0x000fe60003f05270 */
[----:B------:R-:W4:Y:S01]  /*6a40*/  LDTM.x64 R4, tmem[UR4] ;  /* 0x00000004000479ee */ /* 0x000f220008340000 */
[----:B------:R-:W-:Y:S01]  /*6a50*/  NOP ;  /* 0x0000000000007918 */ /* 0x000fe20000000000 */
[----:B----4-:R-:W-:Y:S01]  /*6a60*/  SYNCS.ARRIVE.TRANS64.RED.A1T0 RZ, [UR5], RZ ;  /* 0x000000ffffff79a7 */ /* 0x010fe20008100405 */
[C---:B-12---:R-:W-:Y:S01]  /*6a70*/  FMUL R0, R76.reuse, R4 ;  /* 0x000000044c007220 */ /* 0x046fe20000400000 */
[C---:B------:R-:W-:Y:S01]  /*6a80*/  FMUL R3, R76.reuse, R5 ;  /* 0x000000054c037220 */ /* 0x040fe20000400000 */
[C---:B------:R-:W-:Y:S01]  /*6a90*/  FMUL R6, R76.reuse, R6 ;  /* 0x000000064c067220 */ /* 0x040fe20000400000 */
[----:B------:R-:W-:Y:S01]  /*6aa0*/  FMUL R7, R76, R7 ;  /* 0x000000074c077220 */ /* 0x000fe20000400000 */
[----:B------:R-:W-:Y:S01]  /*6ab0*/  FFMA R0, R83, R80, R0 ;  /* 0x0000005053007223 */ /* 0x000fe20000000000 */
[----:B------:R-:W-:Y:S01]  /*6ac0*/  LOP3.LUT R80, R89, 0xffff0000, RZ, 0xc0, !PT ;  /* 0xffff000059507812 */ /* 0x000fe200078ec0ff */
[C---:B------:R-:W-:Y:S01]  /*6ad0*/  FFMA R3, R83.reuse, R82, R3 ;  /* 0x0000005253037223 */ /* 0x040fe20000000003 */
[C---:B------:R-:W-:Y:S01]  /*6ae0*/  SHF.L.U32 R82, R90.reuse, 0x10, RZ ;  /* 0x000000105a527819 */ /* 0x040fe200000006ff */
[----:B------:R-:W-:Y:S01]  /*6af0*/  FFMA R6, R83, R85, R6 ;  /* 0x0000005553067223 */ /* 0x000fe20000000006 */
[----:B------:R-:W-:Y:S01]  /*6b00*/  SHF.L.U32 R85, R91, 0x10, RZ ;  /* 0x000000105b557819 */ /* 0x000fe200000006ff */
[----:B------:R-:W-:Y:S01]  /*6b10*/  FFMA R7, R83, R80, R7 ;  /* 0x0000005053077223 */ /* 0x000fe20000000007 */
[----:B------:R-:W-:Y:S01]  /*6b20*/  LOP3.LUT R80, R90, 0xffff0000, RZ, 0xc0, !PT ;  /* 0xffff00005a507812 */ /* 0x000fe200078ec0ff */
[C---:B------:R-:W-:Y:S01]  /*6b30*/  FMUL R4, R76.reuse, R8 ;  /* 0x000000084c047220 */ /* 0x040fe20000400000 */
[----:B------:R-:W-:Y:S01]  /*6b40*/  F2FP.BF16.F32.PACK_AB R112, R3, R0 ;  /* 0x000000000370723e */ /* 0x000fe200000010ff */
[C---:B------:R-:W-:Y:S01]  /*6b50*/  FMUL R5, R76.reuse, R9 ;  /* 0x000000094c057220 */ /* 0x040fe20000400000 */
[----:B------:R-:W-:Y:S01]  /*6b60*/  F2FP.BF16.F32.PACK_AB R113, R7, R6 ;  /* 0x000000060771723e */ /* 0x000fe200000010ff */
[----:B------:R-:W-:Y:S01]  /*6b70*/  FFMA R4, R83, R82, R4 ;  /* 0x0000005253047223 */ /* 0x000fe20000000004 */
[----:B------:R-:W-:Y:S01]  /*6b80*/  LOP3.LUT R82, R91, 0xffff0000, RZ, 0xc0, !PT ;  /* 0xffff00005b527812 */ /* 0x000fe200078ec0ff */
[----:B------:R-:W-:Y:S01]  /*6b90*/  FMUL R10, R76, R10 ;  /* 0x0000000a4c0a7220 */ /* 0x000fe20000400000 */
[----:B------:R-:W-:Y:S01]  /*6ba0*/  FFMA R5, R83, R80, R5 ;  /* 0x0000005053057223 */ /* 0x000fe20000000005 */
[----:B------:R-:W-:Y:S01]  /*6bb0*/  LOP3.LUT R80, R92, 0xffff0000, RZ, 0xc0, !PT ;  /* 0xffff00005c507812 */ /* 0x000fe200078ec0ff */
[C---:B------:R-:W-:Y:S01]  /*6bc0*/  FMUL R11, R76.reuse, R11 ;  /* 0x0000000b4c0b7220 */ /* 0x040fe20000400000 */
[C---:B------:R-:W-:Y:S01]  /*6bd0*/  FMUL R8, R76.reuse, R12 ;  /* 0x0000000c4c087220 */ /* 0x040fe20000400000 */
[----:B------:R-:W-:Y:S01]  /*6be0*/  FMUL R9, R76, R13 ;  /* 0x0000000d4c097220 */ /* 0x000fe20000400000 */
[----:B------:R-:W-:Y:S01]  /*6bf0*/  F2FP.BF16.F32.PACK_AB R114, R5, R4 ;  /* 0x000000040572723e */ /* 0x000fe200000010ff */
[C---:B------:R-:W-:Y:S01]  /*6c00*/  FFMA R10, R83.reuse, R85, R10 ;  /* 0x00000055530a7223 */ /* 0x040fe2000000000a */
[----:B------:R-:W-:Y:S01]  /*6c10*/  SHF.L.U32 R85, R94, 0x10, RZ ;  /* 0x000000105e557819 */ /* 0x000fe200000006ff */
[----:B------:R-:W-:Y:S01]  /*6c20*/  FFMA R11, R83, R82, R11 ;  /* 0x00000052530b7223 */ /* 0x000fe2000000000b */
[----:B------:R-:W-:Y:S01]  /*6c30*/  SHF.L.U32 R82, R93, 0x10, RZ ;  /* 0x000000105d527819 */ /* 0x000fe200000006ff */
[----:B------:R-:W-:Y:S01]  /*6c40*/  FFMA R8, R83, R87, R8 ;  /* 0x0000005753087223 */ /* 0x000fe20000000008 */
[----:B------:R-:W-:Y:S01]  /*6c50*/  SHF.L.U32 R87, R95, 0x10, RZ ;  /* 0x000000105f577819 */ /* 0x000fe200000006ff */
[----:B------:R-:W-:Y:S01]  /*6c60*/  FFMA R9, R83, R80, R9 ;  /* 0x0000005053097223 */ /* 0x000fe20000000009 */
[----:B------:R-:W-:Y:S01]  /*6c70*/  LOP3.LUT R80, R93, 0xffff0000, RZ, 0xc0, !PT ;  /* 0xffff00005d507812 */ /* 0x000fe200078ec0ff */
[C---:B------:R-:W-:Y:S01]  /*6c80*/  FMUL R14, R76.reuse, R14 ;  /* 0x0000000e4c0e7220 */ /* 0x040fe20000400000 */
[----:B------:R-:W-:Y:S01]  /*6c90*/  F2FP.BF16.F32.PACK_AB R115, R11, R10 ;  /* 0x0000000a0b73723e */ /* 0x000fe200000010ff */
[----:B------:R-:W-:Y:S01]  /*6ca0*/  FMUL R15, R76, R15 ;  /* 0x0000000f4c0f7220 */ /* 0x000fe20000400000 */
[----:B------:R-:W-:Y:S01]  /*6cb0*/  F2FP.BF16.F32.PACK_AB R120, R9, R8 ;  /* 0x000000080978723e */ /* 0x000fe200000010ff */
[C---:B------:R-:W-:Y:S01]  /*6cc0*/  FFMA R14, R83.reuse, R82, R14 ;  /* 0x00000052530e7223 */ /* 0x040fe2000000000e */
[----:B------:R-:W-:Y:S01]  /*6cd0*/  LOP3.LUT R82, R94, 0xffff0000, RZ, 0xc0, !PT ;  /* 0xffff00005e527812 */ /* 0x000fe200078ec0ff */
[C---:B------:R-:W-:Y:S01]  /*6ce0*/  FMUL R12, R76.reuse, R16 ;  /* 0x000000104c0c7220 */ /* 0x040fe20000400000 */
        /* <DEDUP_REMOVED lines=8> */
[C---:B------:R-:W-:Y:S01]  /*6d70*/  FFMA R13, R83.reuse, R82, R13 ;  /* 0x00000052530d7223 */ /* 0x040fe2000000000d */
[C---:B------:R-:W-:Y:S01]  /*6d80*/  LOP3.LUT R82, R100.reuse, 0xffff0000, RZ, 0xc0, !PT ;  /* 0xffff000064527812 */ /* 0x040fe200078ec0ff */
[----:B------:R-:W-:Y:S01]  /*6d90*/  FFMA R18, R83, R87, R18 ;  /* 0x0000005753127223 */ /* 0x000fe20000000012 */
[----:B------:R-:W-:Y:S01]  /*6da0*/  SHF.L.U32 R87, R103, 0x10, RZ ;  /* 0x0000001067577819 */ /* 0x000fe200000006ff */
[----:B------:R-:W-:Y:S01]  /*6db0*/  FFMA R19, R83, R80, R19 ;  /* 0x0000005053137223 */ /* 0x000fe20000000013 */
[----:B------:R-:W-:Y:S01]  /*6dc0*/  SHF.L.U32 R80, R100, 0x10, RZ ;  /* 0x0000001064507819 */ /* 0x000fe200000006ff */
[C---:B------:R-:W-:Y:S01]  /*6dd0*/  FMUL R16, R76.reuse, R20 ;  /* 0x000000144c107220 */ /* 0x040fe20000400000 */
[----:B------:R-:W-:Y:S01]  /*6de0*/  F2FP.BF16.F32.PACK_AB R122, R13, R12 ;  /* 0x0000000c0d7a723e */ /* 0x000fe200000010ff */
[C---:B------:R-:W-:Y:S01]  /*6df0*/  FMUL R17, R76.reuse, R21 ;  /* 0x000000154c117220 */ /* 0x040fe20000400000 */
[----:B------:R-:W-:Y:S01]  /*6e00*/  F2FP.BF16.F32.PACK_AB R123, R19, R18 ;  /* 0x00000012137b723e */ /* 0x000fe200000010ff */
[----:B------:R-:W-:Y:S01]  /*6e10*/  FFMA R16, R83, R80, R16 ;  /* 0x0000005053107223 */ /* 0x000fe20000000010 */
[----:B------:R-:W-:Y:S01]  /*6e20*/  SHF.L.U32 R80, R101, 0x10, RZ ;  /* 0x0000001065507819 */ /* 0x000fe200000006ff */
[----:B------:R-:W-:Y:S01]  /*6e30*/  FMUL R22, R76, R22 ;  /* 0x000000164c167220 */ /* 0x000fe20000400000 */
[C---:B------:R-:W-:Y:S01]  /*6e40*/  FFMA R17, R83.reuse, R82, R17 ;  /* 0x0000005253117223 */ /* 0x040fe20000000011 */
[----:B------:R-:W-:Y:S01]  /*6e50*/  LOP3.LUT R82, R102, 0xffff0000, RZ, 0xc0, !PT ;  /* 0xffff000066527812 */ /* 0x000fe200078ec0ff */
[C---:B------:R-:W-:Y:S01]  /*6e60*/  FMUL R23, R76.reuse, R23 ;  /* 0x000000174c177220 */ /* 0x040fe20000400000 */
[----:B------:R-:W-:Y:S01]  /*6e70*/  FFMA R22, R83, R80, R22 ;  /* 0x0000005053167223 */ /* 0x000fe20000000016 */
[----:B------:R-:W-:Y:S01]  /*6e80*/  LOP3.LUT R80, R101, 0xffff0000, RZ, 0xc0, !PT ;  /* 0xffff000065507812 */ /* 0x000fe200078ec0ff */
[C---:B------:R-:W-:Y:S01]  /*6e90*/  FMUL R20, R76.reuse, R24 ;  /* 0x000000184c147220 */ /* 0x040fe20000400000 */
[----:B------:R-:W-:Y:S01]  /*6ea0*/  F2FP.BF16.F32.PACK_AB R128, R17, R16 ;  /* 0x000000101180723e */ /* 0x000fe200000010ff */
[C---:B------:R-:W-:Y:S01]  /*6eb0*/  FMUL R21, R76.reuse, R25 ;  /* 0x000000194c157220 */ /* 0x040fe20000400000 */
[----:B------:R-:W-:Y:S01]  /*6ec0*/  FMUL R26, R76, R26 ;  /* 0x0000001a4c1a7220 */ /* 0x000fe20000400000 */
[C---:B------:R-:W-:Y:S01]  /*6ed0*/  FFMA R23, R83.reuse, R80, R23 ;  /* 0x0000005053177223 */ /* 0x040fe20000000017 */
[----:B------:R-:W-:Y:S01]  /*6ee0*/  SHF.L.U32 R80, R108, 0x10, RZ ;  /* 0x000000106c507819 */ /* 0x000fe200000006ff */
[C---:B------:R-:W-:Y:S01]  /*6ef0*/  FMUL R27, R76.reuse, R27 ;  /* 0x0000001b4c1b7220 */ /* 0x040fe20000400000 */
[----:B------:R-:W-:Y:S01]  /*6f00*/  FFMA R20, R83, R85, R20 ;  /* 0x0000005553147223 */ /* 0x000fe20000000014 */
[----:B------:R-:W-:Y:S01]  /*6f10*/  SHF.L.U32 R85, R109, 0x10, RZ ;  /* 0x000000106d557819 */ /* 0x000fe200000006ff */
[----:B------:R-:W-:Y:S01]  /*6f20*/  FMUL R24, R76, R28 ;  /* 0x0000001c4c187220 */ /* 0x000fe20000400000 */
[----:B------:R-:W-:Y:S01]  /*6f30*/  F2FP.BF16.F32.PACK_AB R129, R23, R22 ;  /* 0x000000161781723e */ /* 0x000fe200000010ff */
[C---:B------:R-:W-:Y:S01]  /*6f40*/  FFMA R21, R83.reuse, R82, R21 ;  /* 0x0000005253157223 */ /* 0x040fe20000000015 */
[----:B------:R-:W-:Y:S01]  /*6f50*/  LOP3.LUT R82, R108, 0xffff0000, RZ, 0xc0, !PT ;  /* 0xffff00006c527812 */ /* 0x000fe200078ec0ff */
[----:B------:R-:W-:Y:S01]  /*6f60*/  FFMA R26, R83, R87, R26 ;  /* 0x00000057531a7223 */ /* 0x000fe2000000001a */
[----:B------:R-:W-:Y:S01]  /*6f70*/  SHF.L.U32 R87, R111, 0x10, RZ ;  /* 0x000000106f577819 */ /* 0x000fe200000006ff */
[----:B------:R-:W-:Y:S01]  /*6f80*/  FFMA R27, R83, R84, R27 ;  /* 0x00000054531b7223 */ /* 0x000fe2000000001b */
[----:B------:R-:W-:Y:S01]  /*6f90*/  F2FP.BF16.F32.PACK_AB R130, R21, R20 ;  /* 0x000000141582723e */ /* 0x000fe200000010ff */
[----:B------:R-:W-:Y:S01]  /*6fa0*/  FFMA R24, R83, R80, R24 ;  /* 0x0000005053187223 */ /* 0x000fe20000000018 */
[----:B------:R-:W-:Y:S01]  /*6fb0*/  LOP3.LUT R80, R109, 0xffff0000, RZ, 0xc0, !PT ;  /* 0xffff00006d507812 */ /* 0x000fe200078ec0ff */
[C---:B------:R-:W-:Y:S01]  /*6fc0*/  FMUL R25, R76.reuse, R29 ;  /* 0x0000001d4c197220 */ /* 0x040fe20000400000 */
[----:B------:R-:W-:Y:S01]  /*6fd0*/  F2FP.BF16.F32.PACK_AB R131, R27, R26 ;  /* 0x0000001a1b83723e */ /* 0x000fe200000010ff */
[C---:B------:R-:W-:Y:S01]  /*6fe0*/  FMUL R30, R76.reuse, R30 ;  /* 0x0000001e4c1e7220 */ /* 0x040fe20000400000 */
[----:B------:R-:W-:Y:S01]  /*6ff0*/  LOP3.LUT R84, R143, 0xffff0000, RZ, 0xc0, !PT ;  /* 0xffff00008f547812 */ /* 0x000fe200078ec0ff */
[----:B------:R-:W-:Y:S01]  /*7000*/  FMUL R31, R76, R31 ;  /* 0x0000001f4c1f7220 */ /* 0x000fe20000400000 */
[----:B------:R-:W-:Y:S01]  /*7010*/  FFMA R25, R83, R82, R25 ;  /* 0x0000005253197223 */ /* 0x000fe20000000019 */
[----:B------:R-:W-:Y:S01]  /*7020*/  LOP3.LUT R82, R111, 0xffff0000, RZ, 0xc0, !PT ;  /* 0xffff00006f527812 */ /* 0x000fe200078ec0ff */
[C---:B------:R-:W-:Y:S01]  /*7030*/  FFMA R30, R83.reuse, R85, R30 ;  /* 0x00000055531e7223 */ /* 0x040fe2000000001e */
[C---:B------:R-:W-:Y:S01]  /*7040*/  SHF.L.U32 R85, R110.reuse, 0x10, RZ ;  /* 0x000000106e557819 */ /* 0x040fe200000006ff */
[C---:B------:R-:W-:Y:S01]  /*7050*/  FFMA R31, R83.reuse, R80, R31 ;  /* 0x00000050531f7223 */ /* 0x040fe2000000001f */
[----:B------:R-:W-:Y:S01]  /*7060*/  LOP3.LUT R80, R110, 0xffff0000, RZ, 0xc0, !PT ;  /* 0xffff00006e507812 */ /* 0x000fe200078ec0ff */
[C---:B------:R-:W-:Y:S01]  /*7070*/  FMUL R28, R76.reuse, R32 ;  /* 0x000000204c1c7220 */ /* 0x040fe20000400000 */
[C---:B------:R-:W-:Y:S01]  /*7080*/  FMUL R29, R76.reuse, R33 ;  /* 0x000000214c1d7220 */ /* 0x040fe20000400000 */
[C---:B------:R-:W-:Y:S01]  /*7090*/  FMUL R34, R76.reuse, R34 ;  /* 0x000000224c227220 */ /* 0x040fe20000400000 */
[----:B------:R-:W-:Y:S01]  /*70a0*/  FMUL R35, R76, R35 ;  /* 0x000000234c237220 */ /* 0x000fe20000400000 */
[----:B------:R-:W-:Y:S01]  /*70b0*/  FFMA R28, R83, R85, R28 ;  /* 0x00000055531c7223 */ /* 0x000fe2000000001c */
[----:B------:R-:W-:Y:S01]  /*70c0*/  SHF.L.U32 R85, R117, 0x10, RZ ;  /* 0x0000001075557819 */ /* 0x000fe200000006ff */
[C---:B------:R-:W-:Y:S01]  /*70d0*/  FFMA R29, R83.reuse, R80, R29 ;  /* 0x00000050531d7223 */ /* 0x040fe2000000001d */
[C---:B------:R-:W-:Y:S01]  /*70e0*/  SHF.L.U32 R80, R116.reuse, 0x10, RZ ;  /* 0x0000001074507819 */ /* 0x040fe200000006ff */
[----:B------:R-:W-:Y:S01]  /*70f0*/  FFMA R34, R83, R87, R34 ;  /* 0x0000005753227223 */ /* 0x000fe20000000022 */
[----:B------:R-:W-:Y:S01]  /*7100*/  SHF.L.U32 R87, R119, 0x10, RZ ;  /* 0x0000001077577819 */ /* 0x000fe200000006ff */
[C---:B------:R-:W-:Y:S01]  /*7110*/  FFMA R35, R83.reuse, R82, R35 ;  /* 0x0000005253237223 */ /* 0x040fe20000000023 */
[----:B------:R-:W-:Y:S01]  /*7120*/  LOP3.LUT R82, R116, 0xffff0000, RZ, 0xc0, !PT ;  /* 0xffff000074527812 */ /* 0x000fe200078ec0ff */
[C---:B------:R-:W-:Y:S01]  /*7130*/  FMUL R32, R76.reuse, R36 ;  /* 0x000000244c207220 */ /* 0x040fe20000400000 */
[C---:B------:R-:W-:Y:S01]  /*7140*/  FMUL R33, R76.reuse, R37 ;  /* 0x000000254c217220 */ /* 0x040fe20000400000 */
[----:B------:R-:W-:Y:S01]  /*7150*/  FMUL R38, R76, R38 ;  /* 0x000000264c267220 */ /* 0x000fe20000400000 */
[----:B------:R1:W-:Y:S01]  /*7160*/  STS.128 [R178+UR36+0x400], R112 ;  /* 0x00040070b2007988 */ /* 0x0003e20008000c24 */
[----:B------:R-:W-:Y:S01]  /*7170*/  FFMA R32, R83, R80, R32 ;  /* 0x0000005053207223 */ /* 0x000fe20000000020 */
[----:B------:R-:W-:Y:S01]  /*7180*/  LOP3.LUT R80, R117, 0xffff0000, RZ, 0xc0, !PT ;  /* 0xffff000075507812 */ /* 0x000fe200078ec0ff */
[C---:B------:R-:W-:Y:S01]  /*7190*/  FFMA R33, R83.reuse, R82, R33 ;  /* 0x0000005253217223 */ /* 0x040fe20000000021 */
[----:B------:R-:W-:Y:S01]  /*71a0*/  LOP3.LUT R82, R118, 0xffff0000, RZ, 0xc0, !PT ;  /* 0xffff000076527812 */ /* 0x000fe200078ec0ff */
[----:B------:R-:W-:Y:S01]  /*71b0*/  FMUL R39, R76, R39 ;  /* 0x000000274c277220 */ /* 0x000fe20000400000 */
[C---:B------:R-:W-:Y:S01]  /*71c0*/  FFMA R38, R83.reuse, R85, R38 ;  /* 0x0000005553267223 */ /* 0x040fe20000000026 */
[----:B------:R-:W-:Y:S01]  /*71d0*/  SHF.L.U32 R85, R118, 0x10, RZ ;  /* 0x0000001076557819 */ /* 0x000fe200000006ff */
[C---:B------:R-:W-:Y:S01]  /*71e0*/  FMUL R36, R76.reuse, R40 ;  /* 0x000000284c247220 */ /* 0x040fe20000400000 */
[----:B------:R-:W-:Y:S01]  /*71f0*/  FFMA R39, R83, R80, R39 ;  /* 0x0000005053277223 */ /* 0x000fe20000000027 */
[----:B------:R-:W-:Y:S01]  /*7200*/  LOP3.LUT R80, R119, 0xffff0000, RZ, 0xc0, !PT ;  /* 0xffff000077507812 */ /* 0x000fe200078ec0ff */
[C---:B------:R-:W-:Y:S01]  /*7210*/  FMUL R37, R76.reuse, R41 ;  /* 0x000000294c257220 */ /* 0x040fe20000400000 */
[C---:B------:R-:W-:Y:S01]  /*7220*/  FMUL R42, R76.reuse, R42 ;  /* 0x0000002a4c2a7220 */ /* 0x040fe20000400000 */
[----:B------:R-:W-:Y:S01]  /*7230*/  FMUL R43, R76, R43 ;  /* 0x0000002b4c2b7220 */ /* 0x000fe20000400000 */
[C---:B------:R-:W-:Y:S01]  /*7240*/  FFMA R36, R83.reuse, R85, R36 ;  /* 0x0000005553247223 */ /* 0x040fe20000000024 */
[C---:B------:R-:W-:Y:S01]  /*7250*/  SHF.L.U32 R85, R124.reuse, 0x10, RZ ;  /* 0x000000107c557819 */ /* 0x040fe200000006ff */
[----:B------:R2:W-:Y:S01]  /*7260*/  STS.128 [R177+0x400], R120 ;  /* 0x00040078b1007388 */ /* 0x0005e20000000c00 */
[----:B------:R-:W-:Y:S01]  /*7270*/  FFMA R37, R83, R82, R37 ;  /* 0x0000005253257223 */ /* 0x000fe20000000025 */
[----:B------:R-:W-:Y:S01]  /*7280*/  LOP3.LUT R82, R125, 0xffff0000, RZ, 0xc0, !PT ;  /* 0xffff00007d527812 */ /* 0x000fe200078ec0ff */
[----:B------:R-:W-:Y:S01]  /*7290*/  FFMA R42, R83, R87, R42 ;  /* 0x00000057532a7223 */ /* 0x000fe2000000002a */
[----:B------:R-:W-:Y:S01]  /*72a0*/  SHF.L.U32 R87, R125, 0x10, RZ ;  /* 0x000000107d577819 */ /* 0x000fe200000006ff */
        /* <DEDUP_REMOVED lines=8> */
[----:B------:R4:W-:Y:S01]  /*7330*/  STS.128 [R176+0x400], R128 ;  /* 0x00040080b0007388 */ /* 0x0009e20000000c00 */
[C---:B------:R-:W-:Y:S01]  /*7340*/  FFMA R41, R83.reuse, R80, R41 ;  /* 0x0000005053297223 */ /* 0x040fe20000000029 */
[C---:B------:R-:W-:Y:S01]  /*7350*/  SHF.L.U32 R80, R126.reuse, 0x10, RZ ;  /* 0x000000107e507819 */ /* 0x040fe200000006ff */
[----:B------:R-:W-:Y:S01]  /*7360*/  FFMA R46, R83, R87, R46 ;  /* 0x00000057532e7223 */ /* 0x000fe2000000002e */
[----:B------:R-:W-:Y:S01]  /*7370*/  SHF.L.U32 R87, R133, 0x10, RZ ;  /* 0x0000001085577819 */ /* 0x000fe200000006ff */
[----:B------:R-:W-:Y:S01]  /*7380*/  FFMA R47, R83, R82, R47 ;  /* 0x00000052532f7223 */ /* 0x000fe2000000002f */
[----:B------:R-:W-:Y:S01]  /*7390*/  LOP3.LUT R82, R126, 0xffff0000, RZ, 0xc0, !PT ;  /* 0xffff00007e527812 */ /* 0x000fe200078ec0ff */
[C---:B------:R-:W-:Y:S01]  /*73a0*/  FMUL R44, R76.reuse, R48 ;  /* 0x000000304c2c7220 */ /* 0x040fe20000400000 */
[----:B-1----:R-:W-:Y:S01]  /*73b0*/  F2FP.BF16.F32.PACK_AB R112, R25, R24 ;  /* 0x000000181970723e */ /* 0x002fe200000010ff */
[C---:B------:R-:W-:Y:S01]  /*73c0*/  FMUL R45, R76.reuse, R49 ;  /* 0x000000314c2d7220 */ /* 0x040fe20000400000 */
[----:B------:R-:W-:Y:S01]  /*73d0*/  F2FP.BF16.F32.PACK_AB R113, R31, R30 ;  /* 0x0000001e1f71723e */ /* 0x000fe200000010ff */
[----:B------:R-:W-:Y:S01]  /*73e0*/  FMUL R50, R76, R50 ;  /* 0x000000324c327220 */ /* 0x000fe20000400000 */
[----:B------:R-:W-:Y:S01]  /*73f0*/  F2FP.BF16.F32.PACK_AB R114, R29, R28 ;  /* 0x0000001c1d72723e */ /* 0x000fe200000010ff */
[----:B------:R-:W-:Y:S01]  /*7400*/  FFMA R44, R83, R80, R44 ;  /* 0x00000050532c7223 */ /* 0x000fe2000000002c */
[----:B------:R-:W-:Y:S01]  /*7410*/  LOP3.LUT R80, R127, 0xffff0000, RZ, 0xc0, !PT ;  /* 0xffff00007f507812 */ /* 0x000fe200078ec0ff */
[----:B------:R-:W-:Y:S01]  /*7420*/  FFMA R45, R83, R82, R45 ;  /* 0x00000052532d7223 */ /* 0x000fe2000000002d */
[----:B------:R-:W-:Y:S01]  /*7430*/  LOP3.LUT R82, R132, 0xffff0000, RZ, 0xc0, !PT ;  /* 0xffff000084527812 */ /* 0x000fe200078ec0ff */
[----:B------:R-:W-:Y:S01]  /*7440*/  FMUL R51, R76, R51 ;  /* 0x000000334c337220 */ /* 0x000fe20000400000 */
[----:B------:R-:W-:Y:S01]  /*7450*/  F2FP.BF16.F32.PACK_AB R115, R35, R34 ;  /* 0x000000222373723e */ /* 0x000fe200000010ff */
[----:B------:R-:W-:Y:S01]  /*7460*/  FFMA R50, R83, R85, R50 ;  /* 0x0000005553327223 */ /* 0x000fe20000000032 */
[----:B------:R-:W-:Y:S01]  /*7470*/  SHF.L.U32 R85, R132, 0x10, RZ ;  /* 0x0000001084557819 */ /* 0x000fe200000006ff */
[C---:B------:R-:W-:Y:S01]  /*7480*/  FMUL R48, R76.reuse, R52 ;  /* 0x000000344c307220 */ /* 0x040fe20000400000 */
[----:B--2---:R-:W-:Y:S01]  /*7490*/  F2FP.BF16.F32.PACK_AB R120, R33, R32 ;  /* 0x000000202178723e */ /* 0x004fe200000010ff */
[----:B------:R-:W-:Y:S01]  /*74a0*/  FFMA R51, R83, R80, R51 ;  /* 0x0000005053337223 */ /* 0x000fe20000000033 */
[----:B------:R-:W-:Y:S01]  /*74b0*/  LOP3.LUT R80, R133, 0xffff0000, RZ, 0xc0, !PT ;  /* 0xffff000085507812 */ /* 0x000fe200078ec0ff */
[----:B------:R1:W-:Y:S01]  /*74c0*/  STS.128 [R175+0x400], R112 ;  /* 0x00040070af007388 */ /* 0x0003e20000000c00 */
[----:B------:R-:W-:Y:S01]  /*74d0*/  F2FP.BF16.F32.PACK_AB R121, R39, R38 ;  /* 0x000000262779723e */ /* 0x000fe200000010ff */
[C---:B------:R-:W-:Y:S01]  /*74e0*/  FMUL R49, R76.reuse, R53 ;  /* 0x000000354c317220 */ /* 0x040fe20000400000 */
[----:B------:R-:W-:Y:S01]  /*74f0*/  F2FP.BF16.F32.PACK_AB R122, R37, R36 ;  /* 0x00000024257a723e */ /* 0x000fe200000010ff */
[C---:B------:R-:W-:Y:S01]  /*7500*/  FMUL R54, R76.reuse, R54 ;  /* 0x000000364c367220 */ /* 0x040fe20000400000 */
[----:B------:R-:W-:Y:S01]  /*7510*/  F2FP.BF16.F32.PACK_AB R123, R43, R42 ;  /* 0x0000002a2b7b723e */ /* 0x000fe200000010ff */
[----:B------:R-:W-:Y:S01]  /*7520*/  FMUL R55, R76, R55 ;  /* 0x000000374c377220 */ /* 0x000fe20000400000 */
[----:B----4-:R-:W-:Y:S01]  /*7530*/  F2FP.BF16.F32.PACK_AB R128, R41, R40 ;  /* 0x000000282980723e */ /* 0x010fe200000010ff */
[C---:B------:R-:W-:Y:S01]  /*7540*/  FFMA R48, R83.reuse, R85, R48 ;  /* 0x0000005553307223 */ /* 0x040fe20000000030 */
[C---:B------:R-:W-:Y:S01]  /*7550*/  FFMA R49, R83.reuse, R82, R49 ;  /* 0x0000005253317223 */ /* 0x040fe20000000031 */
[----:B------:R1:W-:Y:S01]  /*7560*/  STS.128 [R173+0x400], R120 ;  /* 0x00040078ad007388 */ /* 0x0003e20000000c00 */
[C---:B------:R-:W-:Y:S01]  /*7570*/  SHF.L.U32 R85, R134.reuse, 0x10, RZ ;  /* 0x0000001086557819 */ /* 0x040fe200000006ff */
[----:B------:R-:W-:Y:S01]  /*7580*/  FFMA R54, R83, R87, R54 ;  /* 0x0000005753367223 */ /* 0x000fe20000000036 */
[----:B------:R-:W-:Y:S01]  /*7590*/  SHF.L.U32 R87, R135, 0x10, RZ ;  /* 0x0000001087577819 */ /* 0x000fe200000006ff */
[----:B------:R-:W-:Y:S01]  /*75a0*/  FFMA R55, R83, R80, R55 ;  /* 0x0000005053377223 */ /* 0x000fe20000000037 */
[----:B------:R-:W-:Y:S01]  /*75b0*/  LOP3.LUT R80, R134, 0xffff0000, RZ, 0xc0, !PT ;  /* 0xffff000086507812 */ /* 0x000fe200078ec0ff */
[C---:B------:R-:W-:Y:S01]  /*75c0*/  FMUL R52, R76.reuse, R56 ;  /* 0x000000384c347220 */ /* 0x040fe20000400000 */
[----:B------:R-:W-:Y:S01]  /*75d0*/  LOP3.LUT R82, R135, 0xffff0000, RZ, 0xc0, !PT ;  /* 0xffff000087527812 */ /* 0x000fe200078ec0ff */
[C---:B------:R-:W-:Y:S01]  /*75e0*/  FMUL R53, R76.reuse, R57 ;  /* 0x000000394c357220 */ /* 0x040fe20000400000 */
[C---:B------:R-:W-:Y:S01]  /*75f0*/  FMUL R58, R76.reuse, R58 ;  /* 0x0000003a4c3a7220 */ /* 0x040fe20000400000 */
[----:B------:R-:W-:Y:S01]  /*7600*/  FMUL R59, R76, R59 ;  /* 0x0000003b4c3b7220 */ /* 0x000fe20000400000 */
[C---:B------:R-:W-:Y:S01]  /*7610*/  FFMA R52, R83.reuse, R85, R52 ;  /* 0x0000005553347223 */ /* 0x040fe20000000034 */
[C---:B------:R-:W-:Y:S01]  /*7620*/  FFMA R53, R83.reuse, R80, R53 ;  /* 0x0000005053357223 */ /* 0x040fe20000000035 */
[C---:B------:R-:W-:Y:S01]  /*7630*/  FFMA R58, R83.reuse, R87, R58 ;  /* 0x00000057533a7223 */ /* 0x040fe2000000003a */
[----:B------:R-:W-:Y:S01]  /*7640*/  FFMA R59, R83, R82, R59 ;  /* 0x00000052533b7223 */ /* 0x000fe2000000003b */
[----:B------:R-:W-:Y:S01]  /*7650*/  SHF.L.U32 R80, R140, 0x10, RZ ;  /* 0x000000108c507819 */ /* 0x000fe200000006ff */
[----:B------:R-:W-:Y:S01]  /*7660*/  FMUL R56, R76, R60 ;  /* 0x0000003c4c387220 */ /* 0x000fe20000400000 */
[----:B------:R-:W-:Y:S01]  /*7670*/  LOP3.LUT R82, R140, 0xffff0000, RZ, 0xc0, !PT ;  /* 0xffff00008c527812 */ /* 0x000fe200078ec0ff */
[C---:B------:R-:W-:Y:S01]  /*7680*/  FMUL R57, R76.reuse, R61 ;  /* 0x0000003d4c397220 */ /* 0x040fe20000400000 */
[----:B------:R-:W-:Y:S01]  /*7690*/  SHF.L.U32 R85, R141, 0x10, RZ ;  /* 0x000000108d557819 */ /* 0x000fe200000006ff */
[C---:B------:R-:W-:Y:S01]  /*76a0*/  FMUL R62, R76.reuse, R62 ;  /* 0x0000003e4c3e7220 */ /* 0x040fe20000400000 */
[----:B------:R-:W-:Y:S01]  /*76b0*/  F2FP.BF16.F32.PACK_AB R129, R47, R46 ;  /* 0x0000002e2f81723e */ /* 0x000fe200000010ff */
[----:B------:R-:W-:Y:S01]  /*76c0*/  FFMA R56, R83, R80, R56 ;  /* 0x0000005053387223 */ /* 0x000fe20000000038 */
[----:B------:R-:W-:Y:S01]  /*76d0*/  F2FP.BF16.F32.PACK_AB R130, R45, R44 ;  /* 0x0000002c2d82723e */ /* 0x000fe200000010ff */
[----:B------:R-:W-:Y:S01]  /*76e0*/  FFMA R57, R83, R82, R57 ;  /* 0x0000005253397223 */ /* 0x000fe20000000039 */
[----:B------:R-:W-:Y:S01]  /*76f0*/  F2FP.BF16.F32.PACK_AB R131, R51, R50 ;  /* 0x000000323383723e */ /* 0x000fe200000010ff */
[----:B------:R-:W-:Y:S01]  /*7700*/  FFMA R62, R83, R85, R62 ;  /* 0x00000055533e7223 */ /* 0x000fe2000000003e */
[----:B------:R-:W-:Y:S01]  /*7710*/  LOP3.LUT R80, R141, 0xffff0000, RZ, 0xc0, !PT ;  /* 0xffff00008d507812 */ /* 0x000fe200078ec0ff */
[----:B------:R-:W-:Y:S01]  /*7720*/  FMUL R63, R76, R63 ;  /* 0x0000003f4c3f7220 */ /* 0x000fe20000400000 */
[----:B------:R-:W-:Y:S01]  /*7730*/  SHF.L.U32 R85, R142, 0x10, RZ ;  /* 0x000000108e557819 */ /* 0x000fe200000006ff */
[----:B------:R1:W-:Y:S01]  /*7740*/  STS.128 [R172+0x400], R128 ;  /* 0x00040080ac007388 */ /* 0x0003e20000000c00 */
[----:B------:R-:W-:Y:S01]  /*7750*/  FMUL R60, R76, R64 ;  /* 0x000000404c3c7220 */ /* 0x000fe20000400000 */
[----:B------:R-:W-:Y:S01]  /*7760*/  LOP3.LUT R82, R142, 0xffff0000, RZ, 0xc0, !PT ;  /* 0xffff00008e527812 */ /* 0x000fe200078ec0ff */
[C---:B------:R-:W-:Y:S01]  /*7770*/  FMUL R61, R76.reuse, R65 ;  /* 0x000000414c3d7220 */ /* 0x040fe20000400000 */
[----:B------:R-:W-:Y:S01]  /*7780*/  SHF.L.U32 R87, R143, 0x10, RZ ;  /* 0x000000108f577819 */ /* 0x000fe200000006ff */
[C---:B------:R-:W-:Y:S01]  /*7790*/  FMUL R66, R76.reuse, R66 ;  /* 0x000000424c427220 */ /* 0x040fe20000400000 */
[----:B------:R-:W-:Y:S01]  /*77a0*/  FFMA R63, R83, R80, R63 ;  /* 0x00000050533f7223 */ /* 0x000fe2000000003f */
[----:B------:R-:W-:Y:S01]  /*77b0*/  FMUL R67, R76, R67 ;  /* 0x000000434c437220 */ /* 0x000fe20000400000 */
[----:B------:R-:W-:Y:S01]  /*77c0*/  F2FP.BF16.F32.PACK_AB R136, R49, R48 ;  /* 0x000000303188723e */ /* 0x000fe200000010ff */
[----:B------:R-:W-:Y:S01]  /*77d0*/  FFMA R60, R83, R85, R60 ;  /* 0x00000055533c7223 */ /* 0x000fe2000000003c */
[----:B------:R-:W-:Y:S01]  /*77e0*/  F2FP.BF16.F32.PACK_AB R137, R55, R54 ;  /* 0x000000363789723e */ /* 0x000fe200000010ff */
[----:B------:R-:W-:Y:S01]  /*77f0*/  FFMA R61, R83, R82, R61 ;  /* 0x00000052533d7223 */ /* 0x000fe2000000003d */
[----:B------:R-:W-:Y:S01]  /*7800*/  F2FP.BF16.F32.PACK_AB R138, R53, R52 ;  /* 0x00000034358a723e */ /* 0x000fe200000010ff */
[----:B------:R-:W-:Y:S01]  /*7810*/  FFMA R66, R83, R87, R66 ;  /* 0x0000005753427223 */ /* 0x000fe20000000042 */
[----:B------:R-:W-:Y:S01]  /*7820*/  F2FP.BF16.F32.PACK_AB R139, R59, R58 ;  /* 0x0000003a3b8b723e */ /* 0x000fe200000010ff */
[----:B------:R-:W-:Y:S01]  /*7830*/  FFMA R67, R83, R84, R67 ;  /* 0x0000005453437223 */ /* 0x000fe20000000043 */
[----:B------:R-:W-:Y:S02]  /*7840*/  F2FP.BF16.F32.PACK_AB R180, R57, R56 ;  /* 0x0000003839b4723e */ /* 0x000fe400000010ff */
[----:B------:R-:W-:Y:S01]  /*7850*/  F2FP.BF16.F32.PACK_AB R181, R63, R62 ;  /* 0x0000003e3fb5723e */ /* 0x000fe200000010ff */
[----:B------:R1:W-:Y:S01]  /*7860*/  STS.128 [R171+0x400], R136 ;  /* 0x00040088ab007388 */ /* 0x0003e20000000c00 */
[----:B------:R-:W-:Y:S02]  /*7870*/  F2FP.BF16.F32.PACK_AB R182, R61, R60 ;  /* 0x0000003c3db6723e */ /* 0x000fe400000010ff */
[----:B------:R-:W-:Y:S05]  /*7880*/  F2FP.BF16.F32.PACK_AB R183, R67, R66 ;  /* 0x0000004243b7723e */ /* 0x000fea00000010ff */
[----:B------:R1:W-:Y:S01]  /*7890*/  STS.128 [R170+0x400], R180 ;  /* 0x000400b4aa007388 */ /* 0x0003e20000000c00 */
[----:B------:R-:W-:Y:S01]  /*78a0*/  @!PT LDS RZ, [RZ] ;  /* 0x00000000fffff984 */ /* 0x000fe20000000800 */
[----:B------:R-:W-:Y:S01]  /*78b0*/  @!PT LDS RZ, [RZ] ;  /* 0x00000000fffff984 */ /* 0x000fe20000000800 */
[----:B------:R-:W-:Y:S01]  /*78c0*/  @!PT LDS RZ, [RZ] ;  /* 0x00000000fffff984 */ /* 0x000fe20000000800 */
[----:B------:R-:W-:Y:S01]  /*78d0*/  @!PT LDS RZ, [RZ] ;  /* 0x00000000fffff984 */ /* 0x000fe20000000800 */
[----:B------:R2:W-:Y:S07]  /*78e0*/  MEMBAR.ALL.CTA ;  /* 0x0000000000007992 */ /* 0x0005ee0000008000 */
[----:B--2---:R-:W2:Y:S02]  /*78f0*/  FENCE.VIEW.ASYNC.S ;  /* 0x00000000000073c6 */ /* 0x004ea40000000000 */
[----:B--2---:R-:W-:Y:S06]  /*7900*/  BAR.SYNC.DEFER_BLOCKING 0x1, 0x80 ;  /* 0x0042000000007b1d */ /* 0x004fec0000010000 */
[----:B------:R-:W-:Y:S05]  /*7910*/  @P0 BRA `(.L_x_105) ;  /* 0x0000000000300947 */ /* 0x000fea0003800000 */
[----:B------:R-:W-:Y:S01]  /*7920*/  UIADD3 UR6, UPT, UPT, UR36, 0x400, URZ ;  /* 0x0000040024067890 */ /* 0x000fe2000fffe0ff */
[----:B------:R-:W-:Y:S01]  /*7930*/  IMAD.IADD R0, R168, 0x1, R81 ;  /* 0x00000001a8007824 */ /* 0x000fe200078e0251 */
[----:B------:R-:W-:Y:S01]  /*7940*/  UIADD3 UR4, UP0, UPT, UR52, 0xa80, URZ ;  /* 0x00000a8034047890 */ /* 0x000fe2000ff1e0ff */
[----:B------:R-:W-:Y:S03]  /*7950*/  UMOV UR51, UR44 ;  /* 0x0000002c00337c82 */ /* 0x000fe60008000000 */
[----:B------:R-:W-:Y:S01]  /*7960*/  IMAD.U32 R159, RZ, RZ, UR6 ;  /* 0x00000006ff9f7e24 */ /* 0x000fe2000f8e00ff */
[----:B------:R-:W-:Y:S01]  /*7970*/  R2UR UR49, R0 ;  /* 0x00000000003172ca */ /* 0x000fe200000e0000 */
[----:B------:R-:W-:Y:S03]  /*7980*/  UIADD3.X UR5, UPT, UPT, URZ, UR53, URZ, UP0, !UPT ;  /* 0x00000035ff057290 */ /* 0x000fe600087fe4ff */
[----:B------:R-:W-:Y:S11]  /*7990*/  R2UR UR48, R159 ;  /* 0x000000009f3072ca */ /* 0x000ff600000e0000 */
[----:B------:R-:W-:Y:S02]  /*79a0*/  @!UPT UIADD3 URZ, UPT, UPT, URZ, URZ, URZ ;  /* 0x000000fffffff290 */ /* 0x000fe4000fffe0ff */
[----:B------:R2:W-:Y:S01]  /*79b0*/  UTMASTG.3D [UR48], [UR4] ;  /* 0x00000030040073b5 */ /* 0x0005e20008010000 */
[----:B------:R0:W-:Y:S01]  /*79c0*/  UTMACMDFLUSH ;  /* 0x00000000000079b7 */ /* 0x0001e20000000000 */
[----:B--2---:R-:W-:Y:S04]  /*79d0*/  DEPBAR.LE SB0, 0x1 ;  /* 0x000080400000791a */ /* 0x004fe80000000000 */
.L_x_105:
[----:B------:R-:W-:Y:S05]  /*79e0*/  BSYNC.RECONVERGENT B0 ;  /* 0x0000000000007941 */ /* 0x000fea0003800200 */
.L_x_104:
[----:B------:R-:W-:Y:S01]  /*79f0*/  BAR.SYNC.DEFER_BLOCKING 0x1, 0x80 ;  /* 0x0042000000007b1d */ /* 0x000fe20000010000 */
[----:B------:R-:W-:Y:S01]  /*7a00*/  ISETP.NE.AND P2, PT, R174, RZ, PT ;  /* 0x000000ffae00720c */ /* 0x000fe20003f45270 */
[----:B------:R-:W-:Y:S01]  /*7a10*/  UISETP.NE.AND UP0, UPT, UR45, URZ, UPT ;  /* 0x000000ff2d00728c */ /* 0x000fe2000bf05270 */
[----:B------:R-:W-:Y:S11]  /*7a20*/  LEA R3, R97, UR36, 0x3 ;  /* 0x0000002461037c11 */ /* 0x000ff6000f8e18ff */
[----:B------:R-:W-:Y:S01]  /*7a30*/  @P2 SHF.L.U32 R4, R162, 0x1f, RZ ;  /* 0x0000001fa2042819 */ /* 0x000fe200000006ff */
[----:B------:R-:W-:Y:S06]  /*7a40*/  BRA.U !UP0, `(.L_x_106) ;  /* 0x0000000108247547 */ /* 0x000fec000b800000 */
[----:B------:R-:W-:Y:S01]  /*7a50*/  IMAD.U32 R5, RZ, RZ, UR47 ;  /* 0x0000002fff057e24 */ /* 0x000fe2000f8e00ff */
[----:B------:R-:W-:Y:S01]  /*7a60*/  MOV R0, UR37 ;  /* 0x0000002500007c02 */ /* 0x000fe20008000f00 */
[----:B------:R-:W-:Y:S03]  /*7a70*/  UIADD3 UR47, UPT, UPT, UR47, 0x1, URZ ;  /* 0x000000012f2f7890 */ /* 0x000fe6000fffe0ff */
[----:B------:R-:W-:Y:S01]  /*7a80*/  @P2 LEA R5, R5, UR36, 0x3 ;  /* 0x0000002405052c11 */ /* 0x000fe2000f8e18ff */
[----:B------:R-:W-:Y:S04]  /*7a90*/  UISETP.NE.AND UP0, UPT, UR47, 0x4, UPT ;  /* 0x000000042f00788c */ /* 0x000fe8000bf05270 */
[----:B------:R-:W-:Y:S01]  /*7aa0*/  @P2 VIADD R5, R5, 0x80 ;  /* 0x0000008005052836 */ /* 0x000fe20000000000 */
[----:B------:R-:W-:Y:S04]  /*7ab0*/  USEL UR47, UR47, URZ, UP0 ;  /* 0x000000ff2f2f7287 */ /* 0x000fe80008000000 */
[----:B------:R-:W-:Y:S04]  /*7ac0*/  @P2 PRMT R0, R0, 0x654, R5 ;  /* 0x0000065400002816 */ /* 0x000fe80000000005 */
[----:B------:R2:W-:Y:S04]  /*7ad0*/  @P2 SYNCS.ARRIVE.TRANS64.RED.A1T0 RZ, [R0+URZ], RZ ;  /* 0x000000ff00ff29a7 */ /* 0x0005e800081004ff */
.L_x_106:
[----:B------:R-:W4:Y:S01]  /*7ae0*/  @P2 SYNCS.PHASECHK.TRANS64.TRYWAIT P1, [R3+URZ+0x60], R4 ;  /* 0x00006004030025a7 */ /* 0x000f2200080211ff */
[----:B------:R-:W-:Y:S01]  /*7af0*/  ISETP.NE.AND P0, PT, R79, RZ, PT ;  /* 0x000000ff4f00720c */ /* 0x000fe20003f05270 */
[----:B--2---:R-:W-:Y:S01]  /*7b00*/  IMAD.MOV.U32 R0, RZ, RZ, 0x80 ;  /* 0x00000080ff007424 */ /* 0x004fe200078e00ff */
[----:B------:R-:W-:Y:S04]  /*7b10*/  BSSY B1, `(.L_x_107) ;  /* 0x0000020000017945 */ /* 0x000fe80003800000 */
[----:B------:R-:W-:Y:S02]  /*7b20*/  SEL R81, R0, 0x40, !P0 ;  /* 0x0000004000517807 */ /* 0x000fe40004000000 */
[----:B----4-:R-:W-:Y:S01]  /*7b30*/  @P2 SEL R99, RZ, 0x1, !P1 ;  /* 0x00000001ff632807 */ /* 0x010fe20004800000 */
[----:B------:R-:W-:Y:S06]  /*7b40*/  @!P2 BRA `(.L_x_108) ;  /* 0x000000000070a947 */ /* 0x000fec0003800000 */
[----:B------:R-:W-:Y:S01]  /*7b50*/  ISETP.NE.AND P2, PT, R104, RZ, PT ;  /* 0x000000ff6800720c */ /* 0x000fe20003f45270 */
[----:B------:R-:W-:Y:S01]  /*7b60*/  BSSY B0, `(.L_x_109) ;  /* 0x000000b000007945 */ /* 0x000fe20003800000 */
[----:B------:R-:W-:Y:S11]  /*7b70*/  ISETP.NE.AND P0, PT, R99, RZ, PT ;  /* 0x000000ff6300720c */ /* 0x000ff60003f05270 */
[----:B------:R-:W-:Y:S05]  /*7b80*/  @P2 IMAD R6, R97, 0x4000, R178 ;  /* 0x0000400061062824 */ /* 0x000fea00078e02b2 */
[----:B------:R-:W-:Y:S04]  /*7b90*/  @P2 IADD3 R9, PT, PT, R6, UR36, RZ ;  /* 0x0000002406092c10 */ /* 0x000fe8000fffe0ff */
[----:B------:R-:W-:Y:S01]  /*7ba0*/  @P2 IADD3 R7, PT, PT, R96, R9, RZ ;  /* 0x0000000960072210 */ /* 0x000fe20007ffe0ff */
[--C-:B------:R-:W-:Y:S02]  /*7bb0*/  @P2 IMAD.IADD R5, R86, 0x1, R9.reuse ;  /* 0x0000000156052824 */ /* 0x100fe400078e0209 */
[----:B------:R-:W-:Y:S01]  /*7bc0*/  @P2 IMAD.IADD R4, R98, 0x1, R9 ;  /* 0x0000000162042824 */ /* 0x000fe200078e0209 */
[----:B------:R-:W-:Y:S06]  /*7bd0*/  @P0 BRA `(.L_x_110) ;  /* 0x00000000000c0947 */ /* 0x000fec0003800000 */
[----:B------:R-:W-:Y:S04]  /*7be0*/  SHF.L.U32 R0, R162, 0x1f, RZ ;  /* 0x0000001fa2007819 */ /* 0x000fe800000006ff */
[----:B------:R-:W2:Y:S02]  /*7bf0*/  SYNCS.PHASECHK.TRANS64.TRYWAIT P0, [R3+URZ+0x60], R0 ;  /* 0x00006000030075a7 */ /* 0x000ea400080011ff */
[----:B--2---:R-:W-:Y:S05]  /*7c00*/  @!P0 BRA `(.L_x_111) ;  /* 0x0000004800408947 */ /* 0x004fea0003800000 */
.L_x_110:
[----:B------:R-:W-:Y:S05]  /*7c10*/  BSYNC B0 ;  /* 0x0000000000007941 */ /* 0x000fea0003800000 */
.L_x_109:
[----:B------:R-:W-:Y:S01]  /*7c20*/  ISETP.NE.AND P0, PT, R104, RZ, PT ;  /* 0x000000ff6800720c */ /* 0x000fe20003f05270 */
[----:B------:R-:W-:Y:S11]  /*7c30*/  VIADD R97, R97, 0x1 ;  /* 0x0000000161617836 */ /* 0x000ff60000000000 */
[----:B------:R-:W-:Y:S01]  /*7c40*/  @!UPT UIADD3 URZ, UPT, UPT, URZ, URZ, URZ ;  /* 0x000000fffffff290 */ /* 0x000fe2000fffe0ff */
[----:B------:R4:W1:Y:S01]  /*7c50*/  @P0 LDS.128 R88, [R6+UR36+0x400] ;  /* 0x0004002406580984 */ /* 0x0008620008000c00 */
[--C-:B--2---:R-:W-:Y:S01]  /*7c60*/  @P0 IMAD.IADD R3, R96, 0x1, R5.reuse ;  /* 0x0000000160030824 */ /* 0x104fe200078e0205 */
[C---:B------:R-:W-:Y:S01]  /*7c70*/  @P0 IADD3 R0, PT, PT, R98.reuse, R7, RZ ;  /* 0x0000000762000210 */ /* 0x040fe20007ffe0ff */
[C---:B------:R-:W-:Y:S01]  /*7c80*/  @P0 IMAD.IADD R8, R98.reuse, 0x1, R5 ;  /* 0x0000000162080824 */ /* 0x040fe200078e0205 */
[----:B------:R4:W2:Y:S02]  /*7c90*/  @P0 LDS.128 R92, [R4+0x400] ;  /* 0x00040000045c0984 */ /* 0x0008a40000000c00 */
[----:B------:R-:W-:Y:S02]  /*7ca0*/  @P0 IADD3 R9, PT, PT, R98, R3, RZ ;  /* 0x0000000362090210 */ /* 0x000fe40007ffe0ff */
[----:B------:R4:W1:Y:S04]  /*7cb0*/  @P0 LDS.128 R100, [R7+0x400] ;  /* 0x0004000007640984 */ /* 0x0008680000000c00 */
[----:B------:R4:W1:Y:S04]  /*7cc0*/  @P0 LDS.128 R108, [R0+0x400] ;  /* 0x00040000006c0984 */ /* 0x0008680000000c00 */
[----:B------:R4:W1:Y:S04]  /*7cd0*/  @P0 LDS.128 R116, [R5+0x400] ;  /* 0x0004000005740984 */ /* 0x0008680000000c00 */
[----:B------:R4:W1:Y:S04]  /*7ce0*/  @P0 LDS.128 R124, [R8+0x400] ;  /* 0x00040000087c0984 */ /* 0x0008680000000c00 */
[----:B------:R4:W1:Y:S04]  /*7cf0*/  @P0 LDS.128 R132, [R3+0x400] ;  /* 0x0004000003840984 */ /* 0x0008680000000c00 */
[----:B------:R4:W1:Y:S02]  /*7d00*/  @P0 LDS.128 R140, [R9+0x400] ;  /* 0x00040000098c0984 */ /* 0x0008640000000c00 */
.L_x_108:
[----:B------:R-:W-:Y:S05]  /*7d10*/  BSYNC B1 ;  /* 0x0000000000017941 */ /* 0x000fea0003800000 */
.L_x_107:
[----:B------:R-:W-:Y:S05]  /*7d20*/  IMAD.IADD R64, R78, 0x1, R81 ;  /* 0x000000014e407824 */ /* 0x000fea00078e0251 */
[----:B----4-:R-:W-:Y:S04]  /*7d30*/  SHF.R.U32.HI R3, RZ, 0x15, R64 ;  /* 0x00000015ff037819 */ /* 0x010fe80000011640 */
[----:B------:R-:W-:Y:S11]  /*7d40*/  LOP3.LUT P0, RZ, R3, 0x3, R158, 0x48, !PT ;  /* 0x0000000303ff7812 */ /* 0x000ff6000780489e */
[----:B------:R-:W-:Y:S02]  /*7d50*/  @!UPT UIADD3 URZ, UPT, UPT, URZ, URZ, URZ ;  /* 0x000000fffffff290 */ /* 0x000fe4000fffe0ff */
        /* <DEDUP_REMOVED lines=17> */
.L_x_112:
[----:B------:R-:W-:Y:S01]  /*7e70*/  ISETP.NE.AND P6, PT, R174, RZ, PT ;  /* 0x000000ffae00720c */ /* 0x000fe20003fc5270 */
[----:B------:R-:W-:Y:S05]  /*7e80*/  WARPSYNC.ALL ;  /* 0x0000000000007948 */ /* 0x000fea0003800000 */
[----:B------:R-:W-:Y:S01]  /*7e90*/  R2UR UR4, R64 ;  /* 0x00000000400472ca */ /* 0x000fe200000e0000 */
[----:B------:R-:W-:Y:S01]  /*7ea0*/  BSSY.RECONVERGENT B0, `(.L_x_113) ;  /* 0x0000104000007945 */ /* 0x000fe20003800200 */
[----:B------:R-:W-:Y:S02]  /*7eb0*/  MOV R0, UR47 ;  /* 0x0000002f00007c02 */ /* 0x000fe40008000f00 */
[----:B------:R-:W-:Y:S02]  /*7ec0*/  MOV R105, UR37 ;  /* 0x0000002500697c02 */ /* 0x000fe40008000f00 */
[----:B-1----:R-:W-:Y:S02]  /*7ed0*/  SHF.L.U32 R80, R88, 0x10, RZ ;  /* 0x0000001058507819 */ /* 0x002fe400000006ff */
[----:B------:R-:W-:Y:S02]  /*7ee0*/  @P6 LEA R0, R0, UR36, 0x3 ;  /* 0x0000002400006c11 */ /* 0x000fe4000f8e18ff */
[----:B------:R-:W-:Y:S02]  /*7ef0*/  LOP3.LUT R82, R88, 0xffff0000, RZ, 0xc0, !PT ;  /* 0xffff000058527812 */ /* 0x000fe400078ec0ff */
[----:B------:R-:W-:Y:S01]  /*7f00*/  @P6 IADD3 R0, PT, PT, R0, 0x80, RZ ;  /* 0x0000008000006810 */ /* 0x000fe20007ffe0ff */
[----:B------:R-:W1:Y:S01]  /*7f10*/  LDTM.x64 R4, tmem[UR4] ;  /* 0x00000004000479ee */ /* 0x000e620008340000 */
[----:B------:R-:W-:Y:S02]  /*7f20*/  SHF.L.U32 R85, R89, 0x10, RZ ;  /* 0x0000001059557819 */ /* 0x000fe400000006ff */
[----:B------:R-:W-:Y:S02]  /*7f30*/  @P6 PRMT R105, R105, 0x654, R0 ;  /* 0x0000065469696816 */ /* 0x000fe40000000000 */
[----:B------:R-:W-:Y:S02]  /*7f40*/  LOP3.LUT R84, R89, 0xffff0000, RZ, 0xc0, !PT ;  /* 0xffff000059547812 */ /* 0x000fe400078ec0ff */
[----:B------:R-:W-:Y:S02]  /*7f50*/  SHF.L.U32 R87, R90, 0x10, RZ ;  /* 0x000000105a577819 */ /* 0x000fe400000006ff */
[----:B------:R-:W-:Y:S01]  /*7f60*/  ISETP.NE.AND P0, PT, R165, RZ, PT ;  /* 0x000000ffa500720c */ /* 0x000fe20003f05270 */
[C---:B-1----:R-:W-:Y:S01]  /*7f70*/  FMUL R0, R76.reuse, R4 ;  /* 0x000000044c007220 */ /* 0x042fe20000400000 */
[C---:B------:R-:W-:Y:S01]  /*7f80*/  FMUL R3, R76.reuse, R5 ;  /* 0x000000054c037220 */ /* 0x040fe20000400000 */
[C---:B------:R-:W-:Y:S01]  /*7f90*/  FMUL R6, R76.reuse, R6 ;  /* 0x000000064c067220 */ /* 0x040fe20000400000 */
[----:B------:R-:W-:Y:S01]  /*7fa0*/  FMUL R7, R76, R7 ;  /* 0x000000074c077220 */ /* 0x000fe20000400000 */
[C---:B------:R-:W-:Y:S01]  /*7fb0*/  FFMA R0, R83.reuse, R80, R0 ;  /* 0x0000005053007223 */ /* 0x040fe20000000000 */
[----:B------:R-:W-:Y:S01]  /*7fc0*/  LOP3.LUT R80, R90, 0xffff0000, RZ, 0xc0, !PT ;  /* 0xffff00005a507812 */ /* 0x000fe200078ec0ff */
[----:B------:R-:W-:Y:S01]  /*7fd0*/  FFMA R3, R83, R82, R3 ;  /* 0x0000005253037223 */ /* 0x000fe20000000003 */
[----:B------:R-:W-:Y:S01]  /*7fe0*/  LOP3.LUT R82, R103, 0xffff0000, RZ, 0xc0, !PT ;  /* 0xffff000067527812 */ /* 0x000fe200078ec0ff */
[C---:B------:R-:W-:Y:S01]  /*7ff0*/  FMUL R4, R76.reuse, R8 ;  /* 0x000000084c047220 */ /* 0x040fe20000400000 */
[C---:B------:R-:W-:Y:S01]  /*8000*/  FMUL R5, R76.reuse, R9 ;  /* 0x000000094c057220 */ /* 0x040fe20000400000 */
[----:B------:R-:W-:Y:S01]  /*8010*/  FFMA R6, R83, R85, R6 ;  /* 0x0000005553067223 */ /* 0x000fe20000000006 */
[----:B------:R-:W-:Y:S01]  /*8020*/  F2FP.BF16.F32.PACK_AB R112, R3, R0 ;  /* 0x000000000370723e */ /* 0x000fe200000010ff */
[----:B------:R-:W-:Y:S01]  /*8030*/  FFMA R7, R83, R84, R7 ;  /* 0x0000005453077223 */ /* 0x000fe20000000007 */
[----:B------:R-:W-:Y:S01]  /*8040*/  SHF.L.U32 R3, R91, 0x10, RZ ;  /* 0x000000105b037819 */ /* 0x000fe200000006ff */
[----:B------:R-:W-:Y:S01]  /*8050*/  FFMA R4, R83, R87, R4 ;  /* 0x0000005753047223 */ /* 0x000fe20000000004 */
[----:B------:R-:W-:Y:S01]  /*8060*/  LOP3.LUT R0, R91, 0xffff0000, RZ, 0xc0, !PT ;  /* 0xffff00005b007812 */ /* 0x000fe200078ec0ff */
[----:B------:R-:W-:Y:S01]  /*8070*/  FMUL R10, R76, R10 ;  /* 0x0000000a4c0a7220 */ /* 0x000fe20000400000 */
[C---:B--2---:R-:W-:Y:S01]  /*8080*/  SHF.L.U32 R85, R92.reuse, 0x10, RZ ;  /* 0x000000105c557819 */ /* 0x044fe200000006ff */
[----:B------:R-:W-:Y:S01]  /*8090*/  FFMA R5, R83, R80, R5 ;  /* 0x0000005053057223 */ /* 0x000fe20000000005 */
[----:B------:R-:W-:Y:S01]  /*80a0*/  LOP3.LUT R80, R92, 0xffff0000, RZ, 0xc0, !PT ;  /* 0xffff00005c507812 */ /* 0x000fe200078ec0ff */
[C---:B------:R-:W-:Y:S01]  /*80b0*/  FMUL R11, R76.reuse, R11 ;  /* 0x0000000b4c0b7220 */ /* 0x040fe20000400000 */
[----:B------:R-:W-:Y:S01]  /*80c0*/  F2FP.BF16.F32.PACK_AB R113, R7, R6 ;  /* 0x000000060771723e */ /* 0x000fe200000010ff */
[C---:B------:R-:W-:Y:S01]  /*80d0*/  FMUL R8, R76.reuse, R12 ;  /* 0x0000000c4c087220 */ /* 0x040fe20000400000 */
[----:B------:R-:W-:Y:S01]  /*80e0*/  F2FP.BF16.F32.PACK_AB R114, R5, R4 ;  /* 0x000000040572723e */ /* 0x000fe200000010ff */
[----:B------:R-:W-:Y:S01]  /*80f0*/  FMUL R9, R76, R13 ;  /* 0x0000000d4c097220 */ /* 0x000fe20000400000 */
[C---:B------:R-:W-:Y:S01]  /*8100*/  FFMA R10, R83.reuse, R3, R10 ;  /* 0x00000003530a7223 */ /* 0x040fe2000000000a */
[----:B------:R-:W-:Y:S01]  /*8110*/  SHF.L.U32 R3, R94, 0x10, RZ ;  /* 0x000000105e037819 */ /* 0x000fe200000006ff */
[----:B------:R-:W-:Y:S01]  /*8120*/  FFMA R11, R83, R0, R11 ;  /* 0x00000000530b7223 */ /* 0x000fe2000000000b */
[----:B------:R-:W-:Y:S01]  /*8130*/  SHF.L.U32 R0, R93, 0x10, RZ ;  /* 0x000000105d007819 */ /* 0x000fe200000006ff */
[C---:B------:R-:W-:Y:S01]  /*8140*/  FFMA R8, R83.reuse, R85, R8 ;  /* 0x0000005553087223 */ /* 0x040fe20000000008 */
[----:B------:R-:W-:Y:S01]  /*8150*/  SHF.L.U32 R85, R100, 0x10, RZ ;  /* 0x0000001064557819 */ /* 0x000fe200000006ff */
        /* <DEDUP_REMOVED lines=8> */
[----:B------:R-:W-:Y:S01]  /*81e0*/  LOP3.LUT R0, R94, 0xffff0000, RZ, 0xc0, !PT ;  /* 0xffff00005e007812 */ /* 0x000fe200078ec0ff */
[----:B------:R-:W-:Y:S01]  /*81f0*/  FFMA R15, R83, R80, R15 ;  /* 0x00000050530f7223 */ /* 0x000fe2000000000f */
[----:B------:R-:W-:Y:S01]  /*8200*/  LOP3.LUT R80, R95, 0xffff0000, RZ, 0xc0, !PT ;  /* 0xffff00005f507812 */ /* 0x000fe200078ec0ff */
[----:B------:R-:W-:Y:S01]  /*8210*/  FFMA R12, R83, R3, R12 ;  /* 0x00000003530c7223 */ /* 0x000fe2000000000c */
[----:B------:R-:W-:Y:S01]  /*8220*/  SHF.L.U32 R3, R95, 0x10, RZ ;  /* 0x000000105f037819 */ /* 0x000fe200000006ff */
[C---:B------:R-:W-:Y:S01]  /*8230*/  FMUL R13, R76.reuse, R17 ;  /* 0x000000114c0d7220 */ /* 0x040fe20000400000 */
[----:B------:R-:W-:Y:S01]  /*8240*/  F2FP.BF16.F32.PACK_AB R121, R15, R14 ;  /* 0x0000000e0f79723e */ /* 0x000fe200000010ff */
[C---:B------:R-:W-:Y:S01]  /*8250*/  FMUL R18, R76.reuse, R18 ;  /* 0x000000124c127220 */ /* 0x040fe20000400000 */
[----:B------:R-:W-:Y:S01]  /*8260*/  FMUL R19, R76, R19 ;  /* 0x000000134c137220 */ /* 0x000fe20000400000 */
[C---:B------:R-:W-:Y:S01]  /*8270*/  FFMA R13, R83.reuse, R0, R13 ;  /* 0x00000000530d7223 */ /* 0x040fe2000000000d */
[----:B------:R-:W-:Y:S01]  /*8280*/  LOP3.LUT R0, R100, 0xffff0000, RZ, 0xc0, !PT ;  /* 0xffff000064007812 */ /* 0x000fe200078ec0ff */
[C---:B------:R-:W-:Y:S01]  /*8290*/  FMUL R16, R76.reuse, R20 ;  /* 0x000000144c107220 */ /* 0x040fe20000400000 */
[----:B------:R-:W-:Y:S01]  /*82a0*/  FFMA R18, R83, R3, R18 ;  /* 0x0000000353127223 */ /* 0x000fe20000000012 */
[----:B------:R-:W-:Y:S01]  /*82b0*/  SHF.L.U32 R3, R101, 0x10, RZ ;  /* 0x0000001065037819 */ /* 0x000fe200000006ff */
[----:B------:R-:W-:Y:S01]  /*82c0*/  FMUL R17, R76, R21 ;  /* 0x000000154c117220 */ /* 0x000fe20000400000 */
[----:B------:R-:W-:Y:S01]  /*82d0*/  F2FP.BF16.F32.PACK_AB R122, R13, R12 ;  /* 0x0000000c0d7a723e */ /* 0x000fe200000010ff */
[C---:B------:R-:W-:Y:S01]  /*82e0*/  FFMA R19, R83.reuse, R80, R19 ;  /* 0x0000005053137223 */ /* 0x040fe20000000013 */
[----:B------:R-:W-:Y:S01]  /*82f0*/  LOP3.LUT R80, R102, 0xffff0000, RZ, 0xc0, !PT ;  /* 0xffff000066507812 */ /* 0x000fe200078ec0ff */
[----:B------:R-:W-:Y:S01]  /*8300*/  FMUL R22, R76, R22 ;  /* 0x000000164c167220 */ /* 0x000fe20000400000 */
[----:B------:R-:W-:Y:S01]  /*8310*/  FFMA R16, R83, R85, R16 ;  /* 0x0000005553107223 */ /* 0x000fe20000000010 */
[----:B------:R-:W-:Y:S01]  /*8320*/  SHF.L.U32 R85, R103, 0x10, RZ ;  /* 0x0000001067557819 */ /* 0x000fe200000006ff */
[----:B------:R-:W-:Y:S01]  /*8330*/  FFMA R17, R83, R0, R17 ;  /* 0x0000000053117223 */ /* 0x000fe20000000011 */
[----:B------:R-:W-:Y:S01]  /*8340*/  LOP3.LUT R0, R101, 0xffff0000, RZ, 0xc0, !PT ;  /* 0xffff000065007812 */ /* 0x000fe200078ec0ff */
[----:B------:R-:W-:Y:S01]  /*8350*/  FFMA R22, R83, R3, R22 ;  /* 0x0000000353167223 */ /* 0x000fe20000000016 */
[----:B------:R-:W-:Y:S01]  /*8360*/  SHF.L.U32 R3, R102, 0x10, RZ ;  /* 0x0000001066037819 */ /* 0x000fe200000006ff */
[C---:B------:R-:W-:Y:S01]  /*8370*/  FMUL R23, R76.reuse, R23 ;  /* 0x000000174c177220 */ /* 0x040fe20000400000 */
[----:B------:R-:W-:Y:S01]  /*8380*/  F2FP.BF16.F32.PACK_AB R123, R19, R18 ;  /* 0x00000012137b723e */ /* 0x000fe200000010ff */
[C---:B------:R-:W-:Y:S01]  /*8390*/  FMUL R20, R76.reuse, R24 ;  /* 0x000000184c147220 */ /* 0x040fe20000400000 */
[----:B------:R-:W-:Y:S01]  /*83a0*/  F2FP.BF16.F32.PACK_AB R128, R17, R16 ;  /* 0x000000101180723e */ /* 0x000fe200000010ff */
[----:B------:R-:W-:Y:S01]  /*83b0*/  FMUL R21, R76, R25 ;  /* 0x000000194c157220 */ /* 0x000fe20000400000 */
[C---:B------:R-:W-:Y:S01]  /*83c0*/  FFMA R23, R83.reuse, R0, R23 ;  /* 0x0000000053177223 */ /* 0x040fe20000000017 */
[----:B------:R-:W-:Y:S01]  /*83d0*/  SHF.L.U32 R0, R108, 0x10, RZ ;  /* 0x000000106c007819 */ /* 0x000fe200000006ff */
[C---:B------:R-:W-:Y:S01]  /*83e0*/  FMUL R26, R76.reuse, R26 ;  /* 0x0000001a4c1a7220 */ /* 0x040fe20000400000 */
[----:B------:R-:W-:Y:S01]  /*83f0*/  FMUL R27, R76, R27 ;  /* 0x0000001b4c1b7220 */ /* 0x000fe20000400000 */
        /* <DEDUP_REMOVED lines=14> */
[----:B------:R-:W-:Y:S01]  /*84e0*/  FMUL R30, R76, R30 ;  /* 0x0000001e4c1e7220 */ /* 0x000fe20000400000 */
[----:B------:R-:W-:Y:S01]  /*84f0*/  F2FP.BF16.F32.PACK_AB R131, R27, R26 ;  /* 0x0000001a1b83723e */ /* 0x000fe200000010ff */
[C---:B------:R-:W-:Y:S01]  /*8500*/  FFMA R25, R83.reuse, R80, R25 ;  /* 0x0000005053197223 */ /* 0x040fe20000000019 */
[----:B------:R-:W-:Y:S01]  /*8510*/  LOP3.LUT R80, R110, 0xffff0000, RZ, 0xc0, !PT ;  /* 0xffff00006e507812 */ /* 0x000fe200078ec0ff */
        /* <DEDUP_REMOVED lines=36> */
[----:B------:R1:W-:Y:S01]  /*8760*/  STS.128 [R178+UR36+0x4400], R112 ;  /* 0x00440070b2007988 */ /* 0x0003e20008000c24 */
        /* <DEDUP_REMOVED lines=12> */
[----:B------:R2:W-:Y:S01]  /*8830*/  STS.128 [R177+0x4400], R120 ;  /* 0x00440078b1007388 */ /* 0x0005e20000000c00 */
        /* <DEDUP_REMOVED lines=12> */
[----:B------:R4:W-:Y:S01]  /*8900*/  STS.128 [R176+0x4400], R128 ;  /* 0x00440080b0007388 */ /* 0x0009e20000000c00 */
[----:B------:R-:W-:Y:S01]  /*8910*/  FMUL R51, R76, R51 ;  /* 0x000000334c337220 */ /* 0x000fe20000400000 */
[C---:B------:R-:W-:Y:S01]  /*8920*/  FFMA R44, R83.reuse, R3, R44 ;  /* 0x00000003532c7223 */ /* 0x040fe2000000002c */
[C---:B------:R-:W-:Y:S01]  /*8930*/  SHF.L.U32 R3, R132.reuse, 0x10, RZ ;  /* 0x0000001084037819 */ /* 0x040fe200000006ff */
[----:B------:R-:W-:Y:S01]  /*8940*/  FFMA R45, R83, R80, R45 ;  /* 0x00000050532d7223 */ /* 0x000fe2000000002d */
[----:B------:R-:W-:Y:S01]  /*8950*/  LOP3.LUT R80, R133, 0xffff0000, RZ, 0xc0, !PT ;  /* 0xffff000085507812 */ /* 0x000fe200078ec0ff */
        /* <DEDUP_REMOVED lines=8> */
[C---:B------:R-:W-:Y:S01]  /*89e0*/  FMUL R54, R76.reuse, R54 ;  /* 0x000000364c367220 */ /* 0x040fe20000400000 */
[----:B------:R-:W-:Y:S01]  /*89f0*/  F2FP.BF16.F32.PACK_AB R114, R37, R36 ;  /* 0x000000242572723e */ /* 0x000fe200000010ff */
[----:B------:R1:W-:Y:S01]  /*8a00*/  STS.128 [R175+0x4400], R136 ;  /* 0x00440088af007388 */ /* 0x0003e20000000c00 */
[----:B------:R-:W-:Y:S01]  /*8a10*/  F2FP.BF16.F32.PACK_AB R115, R43, R42 ;  /* 0x0000002a2b73723e */ /* 0x000fe200000010ff */
[----:B------:R-:W-:Y:S01]  /*8a20*/  FMUL R55, R76, R55 ;  /* 0x000000374c377220 */ /* 0x000fe20000400000 */
[----:B--2---:R-:W-:Y:S01]  /*8a30*/  F2FP.BF16.F32.PACK_AB R120, R41, R40 ;  /* 0x000000282978723e */ /* 0x004fe200000010ff */
[----:B------:R-:W-:Y:S01]  /*8a40*/  FFMA R48, R83, R3, R48 ;  /* 0x0000000353307223 */ /* 0x000fe20000000030 */
[----:B------:R-:W-:Y:S01]  /*8a50*/  SHF.L.U32 R3, R135, 0x10, RZ ;  /* 0x0000001087037819 */ /* 0x000fe200000006ff */
[----:B------:R-:W-:Y:S01]  /*8a60*/  FFMA R49, R83, R0, R49 ;  /* 0x0000000053317223 */ /* 0x000fe20000000031 */
[C---:B------:R-:W-:Y:S01]  /*8a70*/  SHF.L.U32 R0, R134.reuse, 0x10, RZ ;  /* 0x0000001086007819 */ /* 0x040fe200000006ff */
[----:B------:R2:W-:Y:S01]  /*8a80*/  STS.128 [R173+0x4400], R112 ;  /* 0x00440070ad007388 */ /* 0x0005e20000000c00 */
[----:B------:R-:W-:Y:S01]  /*8a90*/  F2FP.BF16.F32.PACK_AB R121, R47, R46 ;  /* 0x0000002e2f79723e */ /* 0x000fe200000010ff */
[----:B------:R-:W-:Y:S01]  /*8aa0*/  FFMA R54, R83, R85, R54 ;  /* 0x0000005553367223 */ /* 0x000fe20000000036 */
[----:B------:R-:W-:Y:S01]  /*8ab0*/  SHF.L.U32 R85, R141, 0x10, RZ ;  /* 0x000000108d557819 */ /* 0x000fe200000006ff */
[----:B------:R-:W-:Y:S01]  /*8ac0*/  FFMA R55, R83, R80, R55 ;  /* 0x0000005053377223 */ /* 0x000fe20000000037 */
[----:B------:R-:W-:Y:S01]  /*8ad0*/  LOP3.LUT R80, R134, 0xffff0000, RZ, 0xc0, !PT ;  /* 0xffff000086507812 */ /* 0x000fe200078ec0ff */
[C---:B------:R-:W-:Y:S01]  /*8ae0*/  FMUL R52, R76.reuse, R56 ;  /* 0x000000384c347220 */ /* 0x040fe20000400000 */
[----:B------:R-:W-:Y:S01]  /*8af0*/  F2FP.BF16.F32.PACK_AB R122, R45, R44 ;  /* 0x0000002c2d7a723e */ /* 0x000fe200000010ff */
[C---:B------:R-:W-:Y:S01]  /*8b00*/  FMUL R53, R76.reuse, R57 ;  /* 0x000000394c357220 */ /* 0x040fe20000400000 */
[C---:B------:R-:W-:Y:S01]  /*8b10*/  FMUL R58, R76.reuse, R58 ;  /* 0x0000003a4c3a7220 */ /* 0x040fe20000400000 */
[----:B------:R-:W-:Y:S01]  /*8b20*/  FFMA R52, R83, R0, R52 ;  /* 0x0000000053347223 */ /* 0x000fe20000000034 */
[----:B------:R-:W-:Y:S01]  /*8b30*/  LOP3.LUT R0, R135, 0xffff0000, RZ, 0xc0, !PT ;  /* 0xffff000087007812 */ /* 0x000fe200078ec0ff */
[C---:B------:R-:W-:Y:S01]  /*8b40*/  FFMA R53, R83.reuse, R80, R53 ;  /* 0x0000005053357223 */ /* 0x040fe20000000035 */
[----:B------:R-:W-:Y:S01]  /*8b50*/  FFMA R58, R83, R3, R58 ;  /* 0x00000003533a7223 */ /* 0x000fe2000000003a */
[----:B------:R-:W-:Y:S01]  /*8b60*/  FMUL R59, R76, R59 ;  /* 0x0000003b4c3b7220 */ /* 0x000fe20000400000 */
[----:B------:R-:W-:Y:S01]  /*8b70*/  SHF.L.U32 R3, R140, 0x10, RZ ;  /* 0x000000108c037819 */ /* 0x000fe200000006ff */
[----:B------:R-:W-:Y:S01]  /*8b80*/  FMUL R56, R76, R60 ;  /* 0x0000003c4c387220 */ /* 0x000fe20000400000 */
[----:B------:R-:W-:Y:S01]  /*8b90*/  LOP3.LUT R80, R140, 0xffff0000, RZ, 0xc0, !PT ;  /* 0xffff00008c507812 */ /* 0x000fe200078ec0ff */
[C---:B------:R-:W-:Y:S01]  /*8ba0*/  FMUL R57, R76.reuse, R61 ;  /* 0x0000003d4c397220 */ /* 0x040fe20000400000 */
[----:B------:R-:W-:Y:S01]  /*8bb0*/  F2FP.BF16.F32.PACK_AB R123, R51, R50 ;  /* 0x00000032337b723e */ /* 0x000fe200000010ff */
[C---:B------:R-:W-:Y:S01]  /*8bc0*/  FMUL R62, R76.reuse, R62 ;  /* 0x0000003e4c3e7220 */ /* 0x040fe20000400000 */
[C---:B------:R-:W-:Y:S01]  /*8bd0*/  FFMA R59, R83.reuse, R0, R59 ;  /* 0x00000000533b7223 */ /* 0x040fe2000000003b */
[----:B------:R-:W-:Y:S01]  /*8be0*/  FFMA R56, R83, R3, R56 ;  /* 0x0000000353387223 */ /* 0x000fe20000000038 */
[----:B------:R-:W-:Y:S01]  /*8bf0*/  LOP3.LUT R0, R141, 0xffff0000, RZ, 0xc0, !PT ;  /* 0xffff00008d007812 */ /* 0x000fe200078ec0ff */
[----:B------:R2:W-:Y:S01]  /*8c00*/  STS.128 [R172+0x4400], R120 ;  /* 0x00440078ac007388 */ /* 0x0005e20000000c00 */
[C---:B------:R-:W-:Y:S01]  /*8c10*/  FFMA R57, R83.reuse, R80, R57 ;  /* 0x0000005053397223 */ /* 0x040fe20000000039 */
[----:B------:R-:W-:Y:S01]  /*8c20*/  FMUL R63, R76, R63 ;  /* 0x0000003f4c3f7220 */ /* 0x000fe20000400000 */
[----:B------:R-:W-:Y:S01]  /*8c30*/  SHF.L.U32 R3, R142, 0x10, RZ ;  /* 0x000000108e037819 */ /* 0x000fe200000006ff */
[----:B------:R-:W-:Y:S01]  /*8c40*/  FFMA R62, R83, R85, R62 ;  /* 0x00000055533e7223 */ /* 0x000fe2000000003e */
[----:B------:R-:W-:Y:S01]  /*8c50*/  FMUL R60, R76, R64 ;  /* 0x000000404c3c7220 */ /* 0x000fe20000400000 */
[----:B------:R-:W-:Y:S01]  /*8c60*/  LOP3.LUT R80, R142, 0xffff0000, RZ, 0xc0, !PT ;  /* 0xffff00008e507812 */ /* 0x000fe200078ec0ff */
[C---:B------:R-:W-:Y:S01]  /*8c70*/  FMUL R61, R76.reuse, R65 ;  /* 0x000000414c3d7220 */ /* 0x040fe20000400000 */
[----:B------:R-:W-:Y:S01]  /*8c80*/  SHF.L.U32 R85, R143, 0x10, RZ ;  /* 0x000000108f557819 */ /* 0x000fe200000006ff */
[C---:B------:R-:W-:Y:S01]  /*8c90*/  FMUL R66, R76.reuse, R66 ;  /* 0x000000424c427220 */ /* 0x040fe20000400000 */
[----:B------:R-:W-:Y:S01]  /*8ca0*/  FFMA R63, R83, R0, R63 ;  /* 0x00000000533f7223 */ /* 0x000fe2000000003f */
[----:B------:R-:W-:Y:S01]  /*8cb0*/  FMUL R67, R76, R67 ;  /* 0x000000434c437220 */ /* 0x000fe20000400000 */
[----:B----4-:R-:W-:Y:S01]  /*8cc0*/  F2FP.BF16.F32.PACK_AB R128, R49, R48 ;  /* 0x000000303180723e */ /* 0x010fe200000010ff */
[----:B------:R-:W-:Y:S01]  /*8cd0*/  FFMA R60, R83, R3, R60 ;  /* 0x00000003533c7223 */ /* 0x000fe2000000003c */
[----:B------:R-:W-:Y:S01]  /*8ce0*/  F2FP.BF16.F32.PACK_AB R129, R55, R54 ;  /* 0x000000363781723e */ /* 0x000fe200000010ff */
[----:B------:R-:W-:Y:S01]  /*8cf0*/  FFMA R61, R83, R80, R61 ;  /* 0x00000050533d7223 */ /* 0x000fe2000000003d */
[----:B------:R-:W-:Y:S01]  /*8d00*/  F2FP.BF16.F32.PACK_AB R130, R53, R52 ;  /* 0x000000343582723e */ /* 0x000fe200000010ff */
[----:B------:R-:W-:Y:S01]  /*8d10*/  FFMA R66, R83, R85, R66 ;  /* 0x0000005553427223 */ /* 0x000fe20000000042 */
[----:B------:R-:W-:Y:S01]  /*8d20*/  F2FP.BF16.F32.PACK_AB R131, R59, R58 ;  /* 0x0000003a3b83723e */ /* 0x000fe200000010ff */
[----:B------:R-:W-:Y:S01]  /*8d30*/  FFMA R67, R83, R82, R67 ;  /* 0x0000005253437223 */ /* 0x000fe20000000043 */
[----:B-1----:R-:W-:Y:S02]  /*8d40*/  F2FP.BF16.F32.PACK_AB R136, R57, R56 ;  /* 0x000000383988723e */ /* 0x002fe400000010ff */
[----:B------:R-:W-:Y:S01]  /*8d50*/  F2FP.BF16.F32.PACK_AB R137, R63, R62 ;  /* 0x0000003e3f89723e */ /* 0x000fe200000010ff */
[----:B------:R2:W-:Y:S01]  /*8d60*/  STS.128 [R171+0x4400], R128 ;  /* 0x00440080ab007388 */ /* 0x0005e20000000c00 */
[----:B------:R-:W-:Y:S02]  /*8d70*/  F2FP.BF16.F32.PACK_AB R138, R61, R60 ;  /* 0x0000003c3d8a723e */ /* 0x000fe400000010ff */
[----:B------:R-:W-:Y:S02]  /*8d80*/  F2FP.BF16.F32.PACK_AB R139, R67, R66 ;  /* 0x00000042438b723e */ /* 0x000fe400000010ff */
[----:B------:R-:W-:Y:S02]  /*8d90*/  LEA R3, R97, UR36, 0x3 ;  /* 0x0000002461037c11 */ /* 0x000fe4000f8e18ff */
[----:B------:R-:W-:Y:S01]  /*8da0*/  @P6 SHF.L.U32 R80, R162, 0x1f, RZ ;  /* 0x0000001fa2506819 */ /* 0x000fe200000006ff */
[----:B------:R2:W-:Y:S01]  /*8db0*/  STS.128 [R170+0x4400], R136 ;  /* 0x00440088aa007388 */ /* 0x0005e20000000c00 */
[----:B------:R-:W-:Y:S01]  /*8dc0*/  @!PT LDS RZ, [RZ] ;  /* 0x00000000fffff984 */ /* 0x000fe20000000800 */
[----:B------:R-:W-:Y:S01]  /*8dd0*/  @!PT LDS RZ, [RZ] ;  /* 0x00000000fffff984 */ /* 0x000fe20000000800 */
[----:B------:R-:W-:Y:S01]  /*8de0*/  @!PT LDS RZ, [RZ] ;  /* 0x00000000fffff984 */ /* 0x000fe20000000800 */
[----:B------:R-:W-:Y:S01]  /*8df0*/  @!PT LDS RZ, [RZ] ;  /* 0x00000000fffff984 */ /* 0x000fe20000000800 */
[----:B------:R1:W-:Y:S07]  /*8e00*/  MEMBAR.ALL.CTA ;  /* 0x0000000000007992 */ /* 0x0003ee0000008000 */
[----:B-1----:R-:W1:Y:S02]  /*8e10*/  FENCE.VIEW.ASYNC.S ;  /* 0x00000000000073c6 */ /* 0x002e640000000000 */
[----:B-1----:R-:W-:Y:S06]  /*8e20*/  BAR.SYNC.DEFER_BLOCKING 0x1, 0x80 ;  /* 0x0042000000007b1d */ /* 0x002fec0000010000 */
[----:B------:R-:W-:Y:S05]  /*8e30*/  @P0 BRA `(.L_x_114) ;  /* 0x0000000000280947 */ /* 0x000fea0003800000 */
[----:B------:R-:W-:Y:S01]  /*8e40*/  R2UR UR4, R81 ;  /* 0x00000000510472ca */ /* 0x000fe200000e0000 */
[----:B------:R-:W-:Y:S01]  /*8e50*/  UIADD3 UR6, UP0, UPT, UR52, 0xa80, URZ ;  /* 0x00000a8034067890 */ /* 0x000fe2000ff1e0ff */
[----:B------:R-:W-:Y:S01]  /*8e60*/  R2UR UR5, R168 ;  /* 0x00000000a80572ca */ /* 0x000fe200000e0000 */
[----:B------:R-:W-:Y:S02]  /*8e70*/  UIADD3 UR48, UPT, UPT, UR36, 0x4400, URZ ;  /* 0x0000440024307890 */ /* 0x000fe4000fffe0ff */
[----:B------:R-:W-:Y:S01]  /*8e80*/  UIADD3.X UR7, UPT, UPT, URZ, UR53, URZ, UP0, !UPT ;  /* 0x00000035ff077290 */ /* 0x000fe200087fe4ff */
[----:B------:R-:W-:Y:S09]  /*8e90*/  UMOV UR51, UR44 ;  /* 0x0000002c00337c82 */ /* 0x000ff20008000000 */
[----:B------:R-:W-:Y:S09]  /*8ea0*/  UIADD3 UR49, UPT, UPT, UR5, UR4, URZ ;  /* 0x0000000405317290 */ /* 0x000ff2000fffe0ff */
[----:B------:R1:W-:Y:S01]  /*8eb0*/  UTMASTG.3D [UR48], [UR6] ;  /* 0x00000030060073b5 */ /* 0x0003e20008010000 */
[----:B------:R0:W-:Y:S01]  /*8ec0*/  UTMACMDFLUSH ;  /* 0x00000000000079b7 */ /* 0x0001e20000000000 */
[----:B-1----:R-:W-:Y:S04]  /*8ed0*/  DEPBAR.LE SB0, 0x1 ;  /* 0x000080400000791a */ /* 0x002fe80000000000 */
.L_x_114:
[----:B------:R-:W-:Y:S05]  /*8ee0*/  BSYNC.RECONVERGENT B0 ;  /* 0x0000000000007941 */ /* 0x000fea0003800200 */
.L_x_113:
[----:B------:R-:W-:Y:S01]  /*8ef0*/  BAR.SYNC.DEFER_BLOCKING 0x1, 0x80 ;  /* 0x0042000000007b1d */ /* 0x000fe20000010000 */
[----:B------:R-:W-:Y:S01]  /*8f00*/  UIADD3 UR54, UPT, UPT, UR47, 0x1, URZ ;  /* 0x000000012f367890 */ /* 0x000fe2000fffe0ff */
[----:B------:R-:W-:Y:S01]  /*8f10*/  IMAD.MOV.U32 R0, RZ, RZ, 0x40 ;  /* 0x00000040ff007424 */ /* 0x000fe200078e00ff */
[----:B------:R-:W-:Y:S02]  /*8f20*/  ISETP.NE.AND P0, PT, R79, RZ, PT ;  /* 0x000000ff4f00720c */ /* 0x000fe40003f05270 */
[----:B------:R-:W-:Y:S02]  /*8f30*/  UISETP.NE.AND UP0, UPT, UR54, 0x4, UPT ;  /* 0x000000043600788c */ /* 0x000fe4000bf05270 */
[----:B------:R-:W-:Y:S02]  /*8f40*/  SEL R81, R0, 0x80, !P0 ;  /* 0x0000008000517807 */ /* 0x000fe40004000000 */
[----:B------:R-:W-:Y:S01]  /*8f50*/  USEL UR54, UR54, URZ, UP0 ;  /* 0x000000ff36367287 */ /* 0x000fe20008000000 */
[----:B------:R1:W-:Y:S01]  /*8f60*/  @P6 SYNCS.ARRIVE.TRANS64.RED.A1T0 RZ, [R105+URZ], RZ ;  /* 0x000000ff69ff69a7 */ /* 0x0003e200081004ff */
[----:B------:R-:W-:Y:S01]  /*8f70*/  BSSY B1, `(.L_x_115) ;  /* 0x0000020000017945 */ /* 0x000fe20003800000 */
[----:B------:R-:W4:Y:S02]  /*8f80*/  @P6 SYNCS.PHASECHK.TRANS64.TRYWAIT P1, [R3+URZ+0x60], R80 ;  /* 0x00006050030065a7 */ /* 0x000f2400080211ff */
[----:B----4-:R-:W-:Y:S01]  /*8f90*/  @P6 SEL R99, RZ, 0x1, !P1 ;  /* 0x00000001ff636807 */ /* 0x010fe20004800000 */
[----:B-1----:R-:W-:Y:S06]  /*8fa0*/  @!P6 BRA `(.L_x_116) ;  /* 0x000000000070e947 */ /* 0x002fec0003800000 */
        /* <DEDUP_REMOVED lines=10> */
[----:B------:R-:W1:Y:S02]  /*9050*/  SYNCS.PHASECHK.TRANS64.TRYWAIT P0, [R3+URZ+0x60], R6 ;  /* 0x00006006030075a7 */ /* 0x000e6400080011ff */
[----:B-1----:R-:W-:Y:S05]  /*9060*/  @!P0 BRA `(.L_x_119) ;  /* 0x00000034003c8947 */ /* 0x002fea0003800000 */
.L_x_118:
[----:B------:R-:W-:Y:S05]  /*9070*/  BSYNC B0 ;  /* 0x0000000000007941 */ /* 0x000fea0003800000 */
.L_x_117:
[----:B------:R-:W-:Y:S01]  /*9080*/  ISETP.NE.AND P0, PT, R104, RZ, PT ;  /* 0x000000ff6800720c */ /* 0x000fe20003f05270 */
[----:B------:R-:W-:Y:S11]  /*9090*/  VIADD R97, R97, 0x1 ;  /* 0x0000000161617836 */ /* 0x000ff60000000000 */
[----:B------:R-:W-:Y:S01]  /*90a0*/  @!UPT UIADD3 URZ, UPT, UPT, URZ, URZ, URZ ;  /* 0x000000fffffff290 */ /* 0x000fe2000fffe0ff */
[----:B------:R4:W2:Y:S01]  /*90b0*/  @P0 LDS.128 R88, [R4+UR36+0x400] ;  /* 0x0004002404580984 */ /* 0x0008a20008000c00 */
[--C-:B-1----:R-:W-:Y:S01]  /*90c0*/  @P0 IMAD.IADD R3, R96, 0x1, R5.reuse ;  /* 0x0000000160030824 */ /* 0x102fe200078e0205 */
[C---:B------:R-:W-:Y:S01]  /*90d0*/  @P0 IADD3 R6, PT, PT, R98.reuse, R7, RZ ;  /* 0x0000000762060210 */ /* 0x040fe20007ffe0ff */
[C---:B------:R-:W-:Y:S01]  /*90e0*/  @P0 IMAD.IADD R8, R98.reuse, 0x1, R5 ;  /* 0x0000000162080824 */ /* 0x040fe200078e0205 */
[----:B------:R4:W1:Y:S02]  /*90f0*/  @P0 LDS.128 R92, [R0+0x400] ;  /* 0x00040000005c0984 */ /* 0x0008640000000c00 */
[----:B------:R-:W-:Y:S02]  /*9100*/  @P0 IADD3 R9, PT, PT, R98, R3, RZ ;  /* 0x0000000362090210 */ /* 0x000fe40007ffe0ff */
[----:B------:R4:W1:Y:S04]  /*9110*/  @P0 LDS.128 R100, [R7+0x400] ;  /* 0x0004000007640984 */ /* 0x0008680000000c00 */
[----:B------:R4:W1:Y:S04]  /*9120*/  @P0 LDS.128 R108, [R6+0x400] ;  /* 0x00040000066c0984 */ /* 0x0008680000000c00 */
[----:B------:R4:W1:Y:S04]  /*9130*/  @P0 LDS.128 R116, [R5+0x400] ;  /* 0x0004000005740984 */ /* 0x0008680000000c00 */
[----:B------:R4:W1:Y:S04]  /*9140*/  @P0 LDS.128 R124, [R8+0x400] ;  /* 0x00040000087c0984 */ /* 0x0008680000000c00 */
[----:B------:R4:W1:Y:S04]  /*9150*/  @P0 LDS.128 R132, [R3+0x400] ;  /* 0x0004000003840984 */ /* 0x0008680000000c00 */
[----:B------:R4:W1:Y:S02]  /*9160*/  @P0 LDS.128 R140, [R9+0x400] ;  /* 0x00040000098c0984 */ /* 0x0008640000000c00 */
.L_x_116:
[----:B------:R-:W-:Y:S05]  /*9170*/  BSYNC B1 ;  /* 0x0000000000017941 */ /* 0x000fea0003800000 */
.L_x_115:
        /* <DEDUP_REMOVED lines=21> */
.L_x_120:
[----:B------:R-:W-:Y:S01]  /*92d0*/  ISETP.NE.AND P6, PT, R174, RZ, PT ;  /* 0x000000ffae00720c */ /* 0x000fe20003fc5270 */
[----:B------:R-:W-:Y:S05]  /*92e0*/  WARPSYNC.ALL ;  /* 0x0000000000007948 */ /* 0x000fea0003800000 */
[----:B------:R-:W-:Y:S01]  /*92f0*/  R2UR UR4, R16 ;  /* 0x00000000100472ca */ /* 0x000fe200000e0000 */
[----:B------:R-:W-:Y:S01]  /*9300*/  BSSY.RECONVERGENT B0, `(.L_x_121) ;  /* 0x0000104000007945 */ /* 0x000fe20003800200 */
[----:B------:R-:W-:Y:S02]  /*9310*/  MOV R3, UR54 ;  /* 0x0000003600037c02 */ /* 0x000fe40008000f00 */
[----:B------:R-:W-:Y:S02]  /*9320*/  MOV R84, UR37 ;  /* 0x0000002500547c02 */ /* 0x000fe40008000f00 */
[C---:B--2---:R-:W-:Y:S02]  /*9330*/  SHF.L.U32 R80, R88.reuse, 0x10, RZ ;  /* 0x0000001058507819 */ /* 0x044fe400000006ff */
[----:B------:R-:W-:Y:S02]  /*9340*/  @P6 LEA R3, R3, UR36, 0x3 ;  /* 0x0000002403036c11 */ /* 0x000fe4000f8e18ff */
[----:B------:R-:W-:Y:S02]  /*9350*/  LOP3.LUT R82, R88, 0xffff0000, RZ, 0xc0, !PT ;  /* 0xffff000058527812 */ /* 0x000fe400078ec0ff */
[----:B------:R-:W-:Y:S01]  /*9360*/  @P6 IADD3 R3, PT, PT, R3, 0x80, RZ ;  /* 0x0000008003036810 */ /* 0x000fe20007ffe0ff */
[----:B------:R-:W2:Y:S01]  /*9370*/  LDTM.x64 R4, tmem[UR4] ;  /* 0x00000004000479ee */ /* 0x000ea20008340000 */
[----:B------:R-:W-:Y:S02]  /*9380*/  SHF.L.U32 R85, R90, 0x10, RZ ;  /* 0x000000105a557819 */ /* 0x000fe400000006ff */
[----:B------:R-:W-:Y:S02]  /*9390*/  @P6 PRMT R84, R84, 0x654, R3 ;  /* 0x0000065454546816 */ /* 0x000fe40000000003 */
[----:B------:R-:W-:Y:S01]  /*93a0*/  ISETP.NE.AND P0, PT, R165, RZ, PT ;  /* 0x000000ffa500720c */ /* 0x000fe20003f05270 */
[C---:B--2---:R-:W-:Y:S01]  /*93b0*/  FMUL R3, R76.reuse, R5 ;  /* 0x000000054c037220 */ /* 0x044fe20000400000 */
[C---:B------:R-:W-:Y:S01]  /*93c0*/  FMUL R0, R76.reuse, R4 ;  /* 0x000000044c007220 */ /* 0x040fe20000400000 */
        /* <DEDUP_REMOVED lines=29> */
[C---:B------:R-:W-:Y:S01]  /*95a0*/  SHF.L.U32 R65, R89.reuse, 0x10, RZ ;  /* 0x0000001059417819 */ /* 0x040fe200000006ff */
[C---:B------:R-:W-:Y:S01]  /*95b0*/  FMUL R60, R76.reuse, R64 ;  /* 0x000000404c3c7220 */ /* 0x040fe20000400000 */
[----:B------:R-:W-:Y:S01]  /*95c0*/  LOP3.LUT R64, R89, 0xffff0000, RZ, 0xc0, !PT ;  /* 0xffff000059407812 */ /* 0x000fe200078ec0ff */
[C---:B------:R-:W-:Y:S01]  /*95d0*/  FMUL R6, R76.reuse, R6 ;  /* 0x000000064c067220 */ /* 0x040fe20000400000 */
[----:B------:R-:W-:Y:S01]  /*95e0*/  FMUL R7, R76, R7 ;  /* 0x000000074c077220 */ /* 0x000fe20000400000 */
[C---:B------:R-:W-:Y:S01]  /*95f0*/  FFMA R0, R83.reuse, R80, R0 ;  /* 0x0000005053007223 */ /* 0x040fe20000000000 */
[C---:B------:R-:W-:Y:S01]  /*9600*/  FFMA R3, R83.reuse, R82, R3 ;  /* 0x0000005253037223 */ /* 0x040fe20000000003 */
[C---:B------:R-:W-:Y:S01]  /*9610*/  FFMA R6, R83.reuse, R65, R6 ;  /* 0x0000004153067223 */ /* 0x040fe20000000006 */
[C---:B------:R-:W-:Y:S01]  /*9620*/  FFMA R7, R83.reuse, R64, R7 ;  /* 0x0000004053077223 */ /* 0x040fe20000000007 */
[----:B------:R-:W-:Y:S01]  /*9630*/  LOP3.LUT R64, R90, 0xffff0000, RZ, 0xc0, !PT ;  /* 0xffff00005a407812 */ /* 0x000fe200078ec0ff */
[----:B------:R-:W-:Y:S01]  /*9640*/  FFMA R4, R83, R85, R4 ;  /* 0x0000005553047223 */ /* 0x000fe20000000004 */
[----:B------:R-:W-:Y:S01]  /*9650*/  F2FP.BF16.F32.PACK_AB R112, R3, R0 ;  /* 0x000000000370723e */ /* 0x000fe200000010ff */
[C---:B------:R-:W-:Y:S01]  /*9660*/  FMUL R10, R76.reuse, R10 ;  /* 0x0000000a4c0a7220 */ /* 0x040fe20000400000 */
[----:B------:R-:W-:Y:S01]  /*9670*/  SHF.L.U32 R3, R91, 0x10, RZ ;  /* 0x000000105b037819 */ /* 0x000fe200000006ff */
[----:B------:R-:W-:Y:S01]  /*9680*/  FFMA R5, R83, R64, R5 ;  /* 0x0000004053057223 */ /* 0x000fe20000000005 */
[----:B------:R-:W-:Y:S01]  /*9690*/  LOP3.LUT R0, R91, 0xffff0000, RZ, 0xc0, !PT ;  /* 0xffff00005b007812 */ /* 0x000fe200078ec0ff */
[----:B------:R-:W-:Y:S01]  /*96a0*/  FMUL R11, R76, R11 ;  /* 0x0000000b4c0b7220 */ /* 0x000fe20000400000 */
[----:B------:R-:W-:Y:S01]  /*96b0*/  F2FP.BF16.F32.PACK_AB R113, R7, R6 ;  /* 0x000000060771723e */ /* 0x000fe200000010ff */
[C---:B------:R-:W-:Y:S01]  /*96c0*/  FFMA R10, R83.reuse, R3, R10 ;  /* 0x00000003530a7223 */ /* 0x040fe2000000000a */
[C---:B-1----:R-:W-:Y:S01]  /*96d0*/  SHF.L.U32 R7, R92.reuse, 0x10, RZ ;  /* 0x000000105c077819 */ /* 0x042fe200000006ff */
[----:B------:R-:W-:Y:S01]  /*96e0*/  FFMA R11, R83, R0, R11 ;  /* 0x00000000530b7223 */ /* 0x000fe2000000000b */
[----:B------:R-:W-:Y:S01]  /*96f0*/  LOP3.LUT R6, R92, 0xffff0000, RZ, 0xc0, !PT ;  /* 0xffff00005c067812 */ /* 0x000fe200078ec0ff */
[C---:B------:R-:W-:Y:S01]  /*9700*/  FMUL R14, R76.reuse, R14 ;  /* 0x0000000e4c0e7220 */ /* 0x040fe20000400000 */
[----:B------:R-:W-:Y:S01]  /*9710*/  F2FP.BF16.F32.PACK_AB R114, R5, R4 ;  /* 0x000000040572723e */ /* 0x000fe200000010ff */
[----:B------:R-:W-:Y:S01]  /*9720*/  FFMA R8, R83, R7, R8 ;  /* 0x0000000753087223 */ /* 0x000fe20000000008 */
[----:B------:R-:W-:Y:S01]  /*9730*/  SHF.L.U32 R0, R93, 0x10, RZ ;  /* 0x000000105d007819 */ /* 0x000fe200000006ff */
[----:B------:R-:W-:Y:S01]  /*9740*/  FFMA R9, R83, R6, R9 ;  /* 0x0000000653097223 */ /* 0x000fe20000000009 */
[----:B------:R-:W-:Y:S01]  /*9750*/  LOP3.LUT R4, R93, 0xffff0000, RZ, 0xc0, !PT ;  /* 0xffff00005d047812 */ /* 0x000fe200078ec0ff */
[----:B------:R-:W-:Y:S01]  /*9760*/  FMUL R15, R76, R15 ;  /* 0x0000000f4c0f7220 */ /* 0x000fe20000400000 */
[C---:B------:R-:W-:Y:S01]  /*9770*/  SHF.L.U32 R3, R94.reuse, 0x10, RZ ;  /* 0x000000105e037819 */ /* 0x040fe200000006ff */
[C---:B------:R-:W-:Y:S01]  /*9780*/  FFMA R14, R83.reuse, R0, R14 ;  /* 0x00000000530e7223 */ /* 0x040fe2000000000e */
[----:B------:R-:W-:Y:S01]  /*9790*/  LOP3.LUT R0, R94, 0xffff0000, RZ, 0xc0, !PT ;  /* 0xffff00005e007812 */ /* 0x000fe200078ec0ff */
[----:B------:R-:W-:Y:S01]  /*97a0*/  FFMA R15, R83, R4, R15 ;  /* 0x00000004530f7223 */ /* 0x000fe2000000000f */
[----:B------:R-:W-:Y:S01]  /*97b0*/  LOP3.LUT R4, R95, 0xffff0000, RZ, 0xc0, !PT ;  /* 0xffff00005f047812 */ /* 0x000fe200078ec0ff */
[----:B------:R-:W-:Y:S01]  /*97c0*/  FFMA R12, R83, R3, R12 ;  /* 0x00000003530c7223 */ /* 0x000fe2000000000c */
[----:B------:R-:W-:Y:S01]  /*97d0*/  SHF.L.U32 R3, R95, 0x10, RZ ;  /* 0x000000105f037819 */ /* 0x000fe200000006ff */
[----:B------:R-:W-:Y:S01]  /*97e0*/  FMUL R18, R76, R18 ;  /* 0x000000124c127220 */ /* 0x000fe20000400000 */
[C---:B------:R-:W-:Y:S01]  /*97f0*/  SHF.L.U32 R5, R100.reuse, 0x10, RZ ;  /* 0x0000001064057819 */ /* 0x040fe200000006ff */
[----:B------:R-:W-:Y:S01]  /*9800*/  FFMA R13, R83, R0, R13 ;  /* 0x00000000530d7223 */ /* 0x000fe2000000000d */
[----:B------:R-:W-:Y:S01]  /*9810*/  LOP3.LUT R0, R100, 0xffff0000, RZ, 0xc0, !PT ;  /* 0xffff000064007812 */ /* 0x000fe200078ec0ff */
[----:B------:R-:W-:Y:S01]  /*9820*/  FMUL R19, R76, R19 ;  /* 0x000000134c137220 */ /* 0x000fe20000400000 */
[----:B------:R-:W-:Y:S01]  /*9830*/  LOP3.LUT R6, R103, 0xffff0000, RZ, 0xc0, !PT ;  /* 0xffff000067067812 */ /* 0x000fe200078ec0ff */
[----:B------:R-:W-:Y:S01]  /*9840*/  FFMA R18, R83, R3, R18 ;  /* 0x0000000353127223 */ /* 0x000fe20000000012 */
[----:B------:R-:W-:Y:S01]  /*9850*/  SHF.L.U32 R3, R101, 0x10, RZ ;  /* 0x0000001065037819 */ /* 0x000fe200000006ff */
[----:B------:R-:W-:Y:S01]  /*9860*/  FFMA R19, R83, R4, R19 ;  /* 0x0000000453137223 */ /* 0x000fe20000000013 */
[----:B------:R-:W-:Y:S01]  /*9870*/  LOP3.LUT R4, R102, 0xffff0000, RZ, 0xc0, !PT ;  /* 0xffff000066047812 */ /* 0x000fe200078ec0ff */
[----:B------:R-:W-:Y:S01]  /*9880*/  FMUL R22, R76, R22 ;  /* 0x000000164c167220 */ /* 0x000fe20000400000 */
[----:B------:R-:W-:Y:S01]  /*9890*/  F2FP.BF16.F32.PACK_AB R115, R11, R10 ;  /* 0x0000000a0b73723e */ /* 0x000fe200000010ff */
        /* <DEDUP_REMOVED lines=10> */
[----:B------:R-:W-:Y:S01]  /*9940*/  FFMA R23, R83, R0, R23 ;  /* 0x0000000053177223 */ /* 0x000fe20000000017 */
[----:B------:R-:W-:Y:S01]  /*9950*/  SHF.L.U32 R0, R108, 0x10, RZ ;  /* 0x000000106c007819 */ /* 0x000fe200000006ff */
[----:B------:R-:W-:Y:S01]  /*9960*/  FMUL R27, R76, R27 ;  /* 0x0000001b4c1b7220 */ /* 0x000fe20000400000 */
[----:B------:R-:W-:Y:S01]  /*9970*/  F2FP.BF16.F32.PACK_AB R10, R13, R12 ;  /* 0x0000000c0d0a723e */ /* 0x000fe200000010ff */
[C---:B------:R-:W-:Y:S01]  /*9980*/  FFMA R20, R83.reuse, R3, R20 ;  /* 0x0000000353147223 */ /* 0x040fe20000000014 */
[----:B------:R-:W-:Y:S01]  /*9990*/  SHF.L.U32 R3, R110, 0x10, RZ ;  /* 0x000000106e037819 */ /* 0x000fe200000006ff */
        /* <DEDUP_REMOVED lines=22> */
[----:B------:R-:W-:Y:S01]  /*9b00*/  FFMA R28, R83, R3, R28 ;  /* 0x00000003531c7223 */ /* 0x000fe2000000001c */
[----:B------:R-:W-:Y:S01]  /*9b10*/  SHF.L.U32 R3, R117, 0x10, RZ ;  /* 0x0000001075037819 */ /* 0x000fe200000006ff */
        /* <DEDUP_REMOVED lines=10> */
[----:B------:R-:W-:Y:S01]  /*9bc0*/  FMUL R39, R76, R39 ;  /* 0x000000274c277220 */ /* 0x000fe20000400000 */
[----:B------:R-:W-:Y:S01]  /*9bd0*/  F2FP.BF16.F32.PACK_AB R25, R31, R30 ;  /* 0x0000001e1f19723e */ /* 0x000fe200000010ff */
[----:B------:R-:W-:Y:S01]  /*9be0*/  FFMA R33, R83, R4, R33 ;  /* 0x0000000453217223 */ /* 0x000fe20000000021 */
[----:B------:R-:W-:Y:S01]  /*9bf0*/  LOP3.LUT R4, R119, 0xffff0000, RZ, 0xc0, !PT ;  /* 0xffff000077047812 */ /* 0x000fe200078ec0ff */
[C---:B------:R-:W-:Y:S01]  /*9c00*/  FFMA R38, R83.reuse, R3, R38 ;  /* 0x0000000353267223 */ /* 0x040fe20000000026 */
[C---:B------:R-:W-:Y:S01]  /*9c10*/  SHF.L.U32 R3, R118.reuse, 0x10, RZ ;  /* 0x0000001076037819 */ /* 0x040fe200000006ff */
        /* <DEDUP_REMOVED lines=8> */
[C---:B------:R-:W-:Y:S01]  /*9ca0*/  FFMA R37, R83.reuse, R0, R37 ;  /* 0x0000000053257223 */ /* 0x040fe20000000025 */
[C---:B------:R-:W-:Y:S01]  /*9cb0*/  SHF.L.U32 R0, R124.reuse, 0x10, RZ ;  /* 0x000000107c007819 */ /* 0x040fe200000006ff */
[----:B------:R-:W-:Y:S01]  /*9cc0*/  FFMA R42, R83, R5, R42 ;  /* 0x00000005532a7223 */ /* 0x000fe2000000002a */
[----:B------:R-:W-:Y:S01]  /*9cd0*/  SHF.L.U32 R5, R127, 0x10, RZ ;  /* 0x000000107f057819 */ /* 0x000fe200000006ff */
[----:B------:R1:W-:Y:S01]  /*9ce0*/  STS.128 [R178+UR36+0x8400], R112 ;  /* 0x00840070b2007988 */ /* 0x0003e20008000c24 */
[----:B------:R-:W-:Y:S01]  /*9cf0*/  F2FP.BF16.F32.PACK_AB R32, R33, R32 ;  /* 0x000000202120723e */ /* 0x000fe200000010ff */
[----:B------:R-:W-:Y:S01]  /*9d00*/  FFMA R43, R83, R4, R43 ;  /* 0x00000004532b7223 */ /* 0x000fe2000000002b */
[----:B------:R-:W-:Y:S01]  /*9d10*/  LOP3.LUT R4, R124, 0xffff0000, RZ, 0xc0, !PT ;  /* 0xffff00007c047812 */ /* 0x000fe200078ec0ff */
[----:B------:R-:W-:Y:S01]  /*9d20*/  FMUL R46, R76, R46 ;  /* 0x0000002e4c2e7220 */ /* 0x000fe20000400000 */
[----:B------:R-:W-:Y:S01]  /*9d30*/  F2FP.BF16.F32.PACK_AB R33, R39, R38 ;  /* 0x000000262721723e */ /* 0x000fe200000010ff */
[----:B------:R-:W-:Y:S01]  /*9d40*/  FFMA R40, R83, R0, R40 ;  /* 0x0000000053287223 */ /* 0x000fe20000000028 */
[----:B------:R-:W-:Y:S01]  /*9d50*/  LOP3.LUT R0, R125, 0xffff0000, RZ, 0xc0, !PT ;  /* 0xffff00007d007812 */ /* 0x000fe200078ec0ff */
[----:B------:R-:W-:Y:S01]  /*9d60*/  FFMA R41, R83, R4, R41 ;  /* 0x0000000453297223 */ /* 0x000fe20000000029 */
[----:B------:R-:W-:Y:S01]  /*9d70*/  LOP3.LUT R4, R126, 0xffff0000, RZ, 0xc0, !PT ;  /* 0xffff00007e047812 */ /* 0x000fe200078ec0ff */
[----:B------:R1:W-:Y:S01]  /*9d80*/  STS.128 [R177+0x8400], R8 ;  /* 0x00840008b1007388 */ /* 0x0003e20000000c00 */
[----:B------:R-:W-:Y:S01]  /*9d90*/  F2FP.BF16.F32.PACK_AB R34, R37, R36 ;  /* 0x000000242522723e */ /* 0x000fe200000010ff */
[----:B------:R-:W-:Y:S01]  /*9da0*/  FMUL R47, R76, R47 ;  /* 0x0000002f4c2f7220 */ /* 0x000fe20000400000 */
[----:B------:R-:W-:Y:S01]  /*9db0*/  F2FP.BF16.F32.PACK_AB R35, R43, R42 ;  /* 0x0000002a2b23723e */ /* 0x000fe200000010ff */
[C---:B------:R-:W-:Y:S01]  /*9dc0*/  FFMA R46, R83.reuse, R3, R46 ;  /* 0x00000003532e7223 */ /* 0x040fe2000000002e */
[----:B------:R-:W-:Y:S01]  /*9dd0*/  SHF.L.U32 R3, R126, 0x10, RZ ;  /* 0x000000107e037819 */ /* 0x000fe200000006ff */
[----:B------:R-:W-:Y:S01]  /*9de0*/  FFMA R47, R83, R0, R47 ;  /* 0x00000000532f7223 */ /* 0x000fe2000000002f */
[----:B------:R-:W-:Y:S01]  /*9df0*/  LOP3.LUT R0, R127, 0xffff0000, RZ, 0xc0, !PT ;  /* 0xffff00007f007812 */ /* 0x000fe200078ec0ff */
[----:B------:R1:W-:Y:S01]  /*9e00*/  STS.128 [R176+0x8400], R16 ;  /* 0x00840010b0007388 */ /* 0x0003e20000000c00 */
[----:B------:R-:W-:Y:S01]  /*9e10*/  F2FP.BF16.F32.PACK_AB R40, R41, R40 ;  /* 0x000000282928723e */ /* 0x000fe200000010ff */
[C---:B------:R-:W-:Y:S01]  /*9e20*/  FMUL R50, R76.reuse, R50 ;  /* 0x000000324c327220 */ /* 0x040fe20000400000 */
[----:B------:R-:W-:Y:S01]  /*9e30*/  F2FP.BF16.F32.PACK_AB R41, R47, R46 ;  /* 0x0000002e2f29723e */ /* 0x000fe200000010ff */
[----:B------:R-:W-:Y:S01]  /*9e40*/  FMUL R51, R76, R51 ;  /* 0x000000334c337220 */ /* 0x000fe20000400000 */
[----:B------:R-:W-:Y:S01]  /*9e50*/  LOP3.LUT R6, R143, 0xffff0000, RZ, 0xc0, !PT ;  /* 0xffff00008f067812 */ /* 0x000fe200078ec0ff */
[C---:B------:R-:W-:Y:S01]  /*9e60*/  FFMA R44, R83.reuse, R3, R44 ;  /* 0x00000003532c7223 */ /* 0x040fe2000000002c */
[C---:B------:R-:W-:Y:S01]  /*9e70*/  SHF.L.U32 R3, R132.reuse, 0x10, RZ ;  /* 0x0000001084037819 */ /* 0x040fe200000006ff */
[----:B------:R1:W-:Y:S01]  /*9e80*/  STS.128 [R175+0x8400], R24 ;  /* 0x00840018af007388 */ /* 0x0003e20000000c00 */
[----:B------:R-:W-:Y:S01]  /*9e90*/  FFMA R45, R83, R4, R45 ;  /* 0x00000004532d7223 */ /* 0x000fe2000000002d */
[----:B------:R-:W-:Y:S01]  /*9ea0*/  LOP3.LUT R4, R133, 0xffff0000, RZ, 0xc0, !PT ;  /* 0xffff000085047812 */ /* 0x000fe200078ec0ff */
[----:B------:R-:W-:Y:S01]  /*9eb0*/  FFMA R50, R83, R5, R50 ;  /* 0x0000000553327223 */ /* 0x000fe20000000032 */
[----:B------:R-:W-:Y:S01]  /*9ec0*/  SHF.L.U32 R5, R133, 0x10, RZ ;  /* 0x0000001085057819 */ /* 0x000fe200000006ff */
[----:B------:R-:W-:Y:S01]  /*9ed0*/  FFMA R51, R83, R0, R51 ;  /* 0x0000000053337223 */ /* 0x000fe20000000033 */
[----:B------:R-:W-:Y:S01]  /*9ee0*/  LOP3.LUT R0, R132, 0xffff0000, RZ, 0xc0, !PT ;  /* 0xffff000084007812 */ /* 0x000fe200078ec0ff */
[C---:B------:R-:W-:Y:S01]  /*9ef0*/  FMUL R54, R76.reuse, R54 ;  /* 0x000000364c367220 */ /* 0x040fe20000400000 */
[----:B------:R-:W-:Y:S01]  /*9f00*/  F2FP.BF16.F32.PACK_AB R42, R45, R44 ;  /* 0x0000002c2d2a723e */ /* 0x000fe200000010ff */
[----:B------:R1:W-:Y:S01]  /*9f10*/  STS.128 [R173+0x8400], R32 ;  /* 0x00840020ad007388 */ /* 0x0003e20000000c00 */
[----:B------:R-:W-:Y:S01]  /*9f20*/  F2FP.BF16.F32.PACK_AB R43, R51, R50 ;  /* 0x00000032332b723e */ /* 0x000fe200000010ff */
[----:B------:R-:W-:Y:S01]  /*9f30*/  FMUL R55, R76, R55 ;  /* 0x000000374c377220 */ /* 0x000fe20000400000 */
[----:B------:R-:W-:Y:S01]  /*9f40*/  FFMA R48, R83, R3, R48 ;  /* 0x0000000353307223 */ /* 0x000fe20000000030 */
[----:B------:R-:W-:Y:S01]  /*9f50*/  SHF.L.U32 R3, R135, 0x10, RZ ;  /* 0x0000001087037819 */ /* 0x000fe200000006ff */
[C---:B------:R-:W-:Y:S01]  /*9f60*/  FFMA R49, R83.reuse, R0, R49 ;  /* 0x0000000053317223 */ /* 0x040fe20000000031 */
[C---:B------:R-:W-:Y:S01]  /*9f70*/  SHF.L.U32 R0, R134.reuse, 0x10, RZ ;  /* 0x0000001086007819 */ /* 0x040fe200000006ff */
[----:B------:R-:W-:Y:S01]  /*9f80*/  FFMA R54, R83, R5, R54 ;  /* 0x0000000553367223 */ /* 0x000fe20000000036 */
[----:B------:R-:W-:Y:S01]  /*9f90*/  SHF.L.U32 R5, R141, 0x10, RZ ;  /* 0x000000108d057819 */ /* 0x000fe200000006ff */
[----:B------:R1:W-:Y:S01]  /*9fa0*/  STS.128 [R172+0x8400], R40 ;  /* 0x00840028ac007388 */ /* 0x0003e20000000c00 */
[----:B------:R-:W-:Y:S01]  /*9fb0*/  F2FP.BF16.F32.PACK_AB R48, R49, R48 ;  /* 0x000000303130723e */ /* 0x000fe200000010ff */
[C---:B------:R-:W-:Y:S01]  /*9fc0*/  FFMA R55, R83.reuse, R4, R55 ;  /* 0x0000000453377223 */ /* 0x040fe20000000037 */
[----:B------:R-:W-:Y:S01]  /*9fd0*/  LOP3.LUT R4, R134, 0xffff0000, RZ, 0xc0, !PT ;  /* 0xffff000086047812 */ /* 0x000fe200078ec0ff */
[C---:B------:R-:W-:Y:S01]  /*9fe0*/  FMUL R58, R76.reuse, R58 ;  /* 0x0000003a4c3a7220 */ /* 0x040fe20000400000 */
[----:B------:R-:W-:Y:S01]  /*9ff0*/  FFMA R52, R83, R0, R52 ;  /* 0x0000000053347223 */ /* 0x000fe20000000034 */
[----:B------:R-:W-:Y:S01]  /*a000*/  LOP3.LUT R0, R135, 0xffff0000, RZ, 0xc0, !PT ;  /* 0xffff000087007812 */ /* 0x000fe200078ec0ff */
[----:B------:R-:W-:Y:S01]  /*a010*/  FMUL R59, R76, R59 ;  /* 0x0000003b4c3b7220 */ /* 0x000fe20000400000 */
[----:B------:R-:W-:Y:S01]  /*a020*/  F2FP.BF16.F32.PACK_AB R49, R55, R54 ;  /* 0x000000363731723e */ /* 0x000fe200000010ff */
[C---:B------:R-:W-:Y:S01]  /*a030*/  FFMA R53, R83.reuse, R4, R53 ;  /* 0x0000000453357223 */ /* 0x040fe20000000035 */
[C---:B------:R-:W-:Y:S01]  /*a040*/  FFMA R58, R83.reuse, R3, R58 ;  /* 0x00000003533a7223 */ /* 0x040fe2000000003a */
[----:B------:R-:W-:Y:S01]  /*a050*/  SHF.L.U32 R3, R140, 0x10, RZ ;  /* 0x000000108c037819 */ /* 0x000fe200000006ff */
[----:B------:R-:W-:Y:S01]  /*a060*/  FMUL R62, R76, R62 ;  /* 0x0000003e4c3e7220 */ /* 0x000fe20000400000 */
[----:B------:R-:W-:Y:S01]  /*a070*/  LOP3.LUT R4, R140, 0xffff0000, RZ, 0xc0, !PT ;  /* 0xffff00008c047812 */ /* 0x000fe200078ec0ff */
[----:B------:R-:W-:Y:S01]  /*a080*/  FFMA R59, R83, R0, R59 ;  /* 0x00000000533b7223 */ /* 0x000fe2000000003b */
[----:B------:R-:W-:Y:S01]  /*a090*/  LOP3.LUT R0, R141, 0xffff0000, RZ, 0xc0, !PT ;  /* 0xffff00008d007812 */ /* 0x000fe200078ec0ff */
[C---:B------:R-:W-:Y:S01]  /*a0a0*/  FFMA R56, R83.reuse, R3, R56 ;  /* 0x0000000353387223 */ /* 0x040fe20000000038 */
[----:B------:R-:W-:Y:S01]  /*a0b0*/  FMUL R63, R76, R63 ;  /* 0x0000003f4c3f7220 */ /* 0x000fe20000400000 */
[C---:B------:R-:W-:Y:S01]  /*a0c0*/  FFMA R57, R83.reuse, R4, R57 ;  /* 0x0000000453397223 */ /* 0x040fe20000000039 */
[C---:B------:R-:W-:Y:S01]  /*a0d0*/  SHF.L.U32 R3, R142.reuse, 0x10, RZ ;  /* 0x000000108e037819 */ /* 0x040fe200000006ff */
[----:B------:R-:W-:Y:S01]  /*a0e0*/  FFMA R62, R83, R5, R62 ;  /* 0x00000005533e7223 */ /* 0x000fe2000000003e */
[----:B------:R-:W-:Y:S01]  /*a0f0*/  LOP3.LUT R4, R142, 0xffff0000, RZ, 0xc0, !PT ;  /* 0xffff00008e047812 */ /* 0x000fe200078ec0ff */
[C---:B------:R-:W-:Y:S01]  /*a100*/  FMUL R66, R76.reuse, R66 ;  /* 0x000000424c427220 */ /* 0x040fe20000400000 */
[----:B------:R-:W-:Y:S01]  /*a110*/  SHF.L.U32 R5, R143, 0x10, RZ ;  /* 0x000000108f057819 */ /* 0x000fe200000006ff */
[----:B------:R-:W-:Y:S01]  /*a120*/  FFMA R63, R83, R0, R63 ;  /* 0x00000000533f7223 */ /* 0x000fe2000000003f */
[----:B------:R-:W-:Y:S01]  /*a130*/  FMUL R67, R76, R67 ;  /* 0x000000434c437220 */ /* 0x000fe20000400000 */
[----:B------:R-:W-:Y:S01]  /*a140*/  F2FP.BF16.F32.PACK_AB R50, R53, R52 ;  /* 0x000000343532723e */ /* 0x000fe200000010ff */
[----:B------:R-:W-:Y:S01]  /*a150*/  FFMA R60, R83, R3, R60 ;  /* 0x00000003533c7223 */ /* 0x000fe2000000003c */
[----:B------:R-:W-:Y:S01]  /*a160*/  F2FP.BF16.F32.PACK_AB R51, R59, R58 ;  /* 0x0000003a3b33723e */ /* 0x000fe200000010ff */
[C---:B------:R-:W-:Y:S01]  /*a170*/  FFMA R61, R83.reuse, R4, R61 ;  /* 0x00000004533d7223 */ /* 0x040fe2000000003d */
[C---:B------:R-:W-:Y:S01]  /*a180*/  FFMA R66, R83.reuse, R5, R66 ;  /* 0x0000000553427223 */ /* 0x040fe20000000042 */
[----:B------:R-:W-:Y:S01]  /*a190*/  FFMA R67, R83, R6, R67 ;  /* 0x0000000653437223 */ /* 0x000fe20000000043 */
[----:B------:R-:W-:Y:S01]  /*a1a0*/  F2FP.BF16.F32.PACK_AB R56, R57, R56 ;  /* 0x000000383938723e */ /* 0x000fe200000010ff */
[----:B------:R1:W-:Y:S01]  /*a1b0*/  STS.128 [R171+0x8400], R48 ;  /* 0x00840030ab007388 */ /* 0x0003e20000000c00 */
[----:B------:R-:W-:Y:S02]  /*a1c0*/  F2FP.BF16.F32.PACK_AB R57, R63, R62 ;  /* 0x0000003e3f39723e */ /* 0x000fe400000010ff */
        /* <DEDUP_REMOVED lines=22> */
[----:B--2---:R-:W-:Y:S04]  /*a330*/  DEPBAR.LE SB0, 0x1 ;  /* 0x000080400000791a */ /* 0x004fe80000000000 */
.L_x_122:
[----:B------:R-:W-:Y:S05]  /*a340*/  BSYNC.RECONVERGENT B0 ;  /* 0x0000000000007941 */ /* 0x000fea0003800200 */
.L_x_121:
[----:B------:R-:W-:Y:S01]  /*a350*/  BAR.SYNC.DEFER_BLOCKING 0x1, 0x80 ;  /* 0x0042000000007b1d */ /* 0x000fe20000010000 */
[----:B------:R-:W-:Y:S01]  /*a360*/  UIADD3 UR47, UPT, UPT, UR54, 0x1, URZ ;  /* 0x00000001362f7890 */ /* 0x000fe2000fffe0ff */
[----:B------:R-:W-:Y:S03]  /*a370*/  ISETP.NE.AND P0, PT, R79, RZ, PT ;  /* 0x000000ff4f00720c */ /* 0x000fe60003f05270 */
[----:B------:R-:W-:Y:S01]  /*a380*/  UISETP.NE.AND UP0, UPT, UR47, 0x4, UPT ;  /* 0x000000042f00788c */ /* 0x000fe2000bf05270 */
[----:B------:R-:W-:Y:S03]  /*a390*/  SEL R81, RZ, 0xc0, !P0 ;  /* 0x000000c0ff517807 */ /* 0x000fe60004000000 */
[----:B------:R-:W-:Y:S01]  /*a3a0*/  USEL UR47, UR47, URZ, UP0 ;  /* 0x000000ff2f2f7287 */ /* 0x000fe20008000000 */
[----:B------:R2:W-:Y:S01]  /*a3b0*/  @P6 SYNCS.ARRIVE.TRANS64.RED.A1T0 RZ, [R84+URZ], RZ ;  /* 0x000000ff54ff69a7 */ /* 0x0005e200081004ff */
[----:B------:R-:W-:Y:S01]  /*a3c0*/  BSSY B1, `(.L_x_123) ;  /* 0x000001f000017945 */ /* 0x000fe20003800000 */
[----:B------:R-:W4:Y:S02]  /*a3d0*/  @P6 SYNCS.PHASECHK.TRANS64.TRYWAIT P1, [R0+URZ+0x60], R3 ;  /* 0x00006003000065a7 */ /* 0x000f2400080211ff */
[----:B----4-:R-:W-:Y:S01]  /*a3e0*/  @P6 SEL R99, RZ, 0x1, !P1 ;  /* 0x00000001ff636807 */ /* 0x010fe20004800000 */
[----:B--2---:R-:W-:Y:S06]  /*a3f0*/  @!P6 BRA `(.L_x_124) ;  /* 0x00000000006ce947 */ /* 0x004fec0003800000 */
        /* <DEDUP_REMOVED lines=12> */
.L_x_126:
[----:B------:R-:W-:Y:S05]  /*a4c0*/  BSYNC B0 ;  /* 0x0000000000007941 */ /* 0x000fea0003800000 */
.L_x_125:
[----:B------:R-:W-:Y:S11]  /*a4d0*/  ISETP.NE.AND P0, PT, R104, RZ, PT ;  /* 0x000000ff6800720c */ /* 0x000ff60003f05270 */
[----:B------:R-:W-:Y:S02]  /*a4e0*/  @!UPT UIADD3 URZ, UPT, UPT, URZ, URZ, URZ ;  /* 0x000000fffffff290 */ /* 0x000fe4000fffe0ff */
[----:B------:R4:W1:Y:S01]  /*a4f0*/  @P0 LDS.128 R88, [R97+UR36+0x400] ;  /* 0x0004002461580984 */ /* 0x0008620008000c00 */
[----:B--2---:R-:W-:Y:S01]  /*a500*/  @P0 IMAD.IADD R3, R96, 0x1, R5 ;  /* 0x0000000160030824 */ /* 0x004fe200078e0205 */
        /* <DEDUP_REMOVED lines=10> */
.L_x_124:
[----:B------:R-:W-:Y:S05]  /*a5b0*/  BSYNC B1 ;  /* 0x0000000000017941 */ /* 0x000fea0003800000 */
.L_x_123:
[----:B-1----:R-:W-:Y:S01]  /*a5c0*/  IMAD.IADD R16, R78, 0x1, R81 ;  /* 0x000000014e107824 */ /* 0x002fe200078e0251 */
[----:B------:R-:W-:Y:S04]  /*a5d0*/  BSSY.RECONVERGENT B6, `(.L_x_128) ;  /* 0x0000015000067945 */ /* 0x000fe80003800200 */
[----:B----4-:R-:W-:Y:S04]  /*a5e0*/  SHF.R.U32.HI R3, RZ, 0x15, R16 ;  /* 0x00000015ff037819 */ /* 0x010fe80000011610 */
[----:B------:R-:W-:Y:S11]  /*a5f0*/  LOP3.LUT P0, RZ, R3, 0x3, R158, 0x48, !PT ;  /* 0x0000000303ff7812 */ /* 0x000ff6000780489e */
[----:B------:R-:W-:Y:S02]  /*a600*/  @!UPT UIADD3 URZ, UPT, UPT, URZ, URZ, URZ ;  /* 0x000000fffffff290 */ /* 0x000fe4000fffe0ff */
[----:B------:R-:W-:Y:S05]  /*a610*/  @!P0 BRA `(.L_x_129) ;  /* 0x0000000000408947 */ /* 0x000fea0003800000 */
[----:B------:R-:W1:Y:S01]  /*a620*/  LDCU.64 UR8, c[0x4][0x70] ;  /* 0x01000e00ff0877ac */ /* 0x000e620008000a00 */
[----:B------:R-:W-:Y:S01]  /*a630*/  MOV R15, 0x0 ;  /* 0x00000000000f7802 */ /* 0x000fe20000000f00 */
[----:B------:R-:W-:Y:S02]  /*a640*/  HFMA2 R12, -RZ, RZ, 0, 5.9604644775390625e-08 ;  /* 0x00000001ff0c7431 */ /* 0x000fe400000001ff */
[----:B------:R-:W-:Y:S02]  /*a650*/  IMAD.MOV.U32 R8, RZ, RZ, 0x192 ;  /* 0x00000192ff087424 */ /* 0x000fe400078e00ff */
[----:B------:R-:W-:Y:S01]  /*a660*/  IMAD.MOV.U32 R13, RZ, RZ, RZ ;  /* 0x000000ffff0d7224 */ /* 0x000fe200078e00ff */
[----:B------:R-:W4:Y:S01]  /*a670*/  LDCU.64 UR6, c[0x4][0x78] ;  /* 0x01000f00ff0677ac */ /* 0x000f220008000a00 */
[----:B------:R-:W2:Y:S01]  /*a680*/  LDC.64 R14, c[0x4][R15] ;  /* 0x010000000f0e7b82 */ /* 0x000ea20000000a00 */
[----:B------:R-:W5:Y:S01]  /*a690*/  LDCU.64 UR4, c[0x4][0x10] ;  /* 0x01000200ff0477ac */ /* 0x000f620008000a00 */
[----:B-1----:R-:W-:Y:S01]  /*a6a0*/  MOV R5, UR9 ;  /* 0x0000000900057c02 */ /* 0x002fe20008000f00 */
[----:B------:R-:W-:Y:S01]  /*a6b0*/  IMAD.U32 R4, RZ, RZ, UR8 ;  /* 0x00000008ff047e24 */ /* 0x000fe2000f8e00ff */
[----:B----4-:R-:W-:Y:S01]  /*a6c0*/  MOV R7, UR7 ;  /* 0x0000000700077c02 */ /* 0x010fe20008000f00 */
[----:B------:R-:W-:Y:S01]  /*a6d0*/  IMAD.U32 R6, RZ, RZ, UR6 ;  /* 0x00000006ff067e24 */ /* 0x000fe2000f8e00ff */
[----:B-----5:R-:W-:Y:S01]  /*a6e0*/  MOV R11, UR5 ;  /* 0x00000005000b7c02 */ /* 0x020fe20008000f00 */
[----:B------:R-:W-:Y:S02]  /*a6f0*/  IMAD.U32 R10, RZ, RZ, UR4 ;  /* 0x00000004ff0a7e24 */ /* 0x000fe4000f8e00ff */
[----:B------:R-:W-:Y:S07]  /*a700*/  LEPC R20, `(.L_x_129) ;  /* 0x000000001014794e */ /* 0x000fee0000000000 */
[----:B--23--:R-:W-:Y:S05]  /*a710*/  CALL.ABS.NOINC R14 ;  /* 0x000000000e007343 */ /* 0x00cfea0003c00000 */
.L_x_129:
[----:B------:R-:W-:Y:S05]  /*a720*/  BSYNC.RECONVERGENT B6 ;  /* 0x0000000000067941 */ /* 0x000fea0003800200 */
.L_x_128:
[----:B------:R-:W-:Y:S01]  /*a730*/  SHF.L.U32 R78, R88, 0x10, RZ ;  /* 0x00000010584e7819 */ /* 0x000fe200000006ff */
[----:B------:R-:W-:Y:S05]  /*a740*/  WARPSYNC.ALL ;  /* 0x0000000000007948 */ /* 0x000fea0003800000 */
[----:B------:R-:W-:Y:S01]  /*a750*/  R2UR UR4, R16 ;  /* 0x00000000100472ca */ /* 0x000fe200000e0000 */
[----:B------:R-:W-:Y:S01]  /*a760*/  BSSY.RECONVERGENT B0, `(.L_x_130) ;  /* 0x00000fc000007945 */ /* 0x000fe20003800200 */
[----:B------:R-:W-:Y:S02]  /*a770*/  LOP3.LUT R0, R88, 0xffff0000, RZ, 0xc0, !PT ;  /* 0xffff000058007812 */ /* 0x000fe400078ec0ff */
[C---:B------:R-:W-:Y:S02]  /*a780*/  SHF.L.U32 R3, R89.reuse, 0x10, RZ ;  /* 0x0000001059037819 */ /* 0x040fe400000006ff */
[----:B------:R-:W-:Y:S02]  /*a790*/  LOP3.LUT R80, R89, 0xffff0000, RZ, 0xc0, !PT ;  /* 0xffff000059507812 */ /* 0x000fe400078ec0ff */
[C---:B------:R-:W-:Y:S02]  /*a7a0*/  SHF.L.U32 R82, R90.reuse, 0x10, RZ ;  /* 0x000000105a527819 */ /* 0x040fe400000006ff */
[----:B------:R-:W-:Y:S02]  /*a7b0*/  LOP3.LUT R84, R90, 0xffff0000, RZ, 0xc0, !PT ;  /* 0xffff00005a547812 */ /* 0x000fe400078ec0ff */
[C---:B------:R-:W-:Y:S01]  /*a7c0*/  SHF.L.U32 R85, R91.reuse, 0x10, RZ ;  /* 0x000000105b557819 */ /* 0x040fe200000006ff */
[----:B------:R-:W1:Y:S01]  /*a7d0*/  LDTM.x64 R4, tmem[UR4] ;  /* 0x00000004000479ee */ /* 0x000e620008340000 */
[----:B------:R-:W-:Y:S02]  /*a7e0*/  LOP3.LUT R86, R91, 0xffff0000, RZ, 0xc0, !PT ;  /* 0xffff00005b567812 */ /* 0x000fe400078ec0ff */
[C---:B--2---:R-:W-:Y:S02]  /*a7f0*/  SHF.L.U32 R87, R92.reuse, 0x10, RZ ;  /* 0x000000105c577819 */ /* 0x044fe400000006ff */
[----:B------:R-:W-:Y:S02]  /*a800*/  LOP3.LUT R88, R92, 0xffff0000, RZ, 0xc0, !PT ;  /* 0xffff00005c587812 */ /* 0x000fe400078ec0ff */
[C---:B------:R-:W-:Y:S02]  /*a810*/  SHF.L.U32 R89, R93.reuse, 0x10, RZ ;  /* 0x000000105d597819 */ /* 0x040fe400000006ff */
[----:B------:R-:W-:Y:S02]  /*a820*/  LOP3.LUT R90, R93, 0xffff0000, RZ, 0xc0, !PT ;  /* 0xffff00005d5a7812 */ /* 0x000fe400078ec0ff */
[C---:B------:R-:W-:Y:S02]  /*a830*/  SHF.L.U32 R91, R94.reuse, 0x10, RZ ;  /* 0x000000105e5b7819 */ /* 0x040fe400000006ff */
[----:B------:R-:W-:Y:S02]  /*a840*/  LOP3.LUT R92, R94, 0xffff0000, RZ, 0xc0, !PT ;  /* 0xffff00005e5c7812 */ /* 0x000fe400078ec0ff */
[C---:B------:R-:W-:Y:S02]  /*a850*/  SHF.L.U32 R93, R95.reuse, 0x10, RZ ;  /* 0x000000105f5d7819 */ /* 0x040fe400000006ff */
[----:B------:R-:W-:Y:S02]  /*a860*/  LOP3.LUT R94, R95, 0xffff0000, RZ, 0xc0, !PT ;  /* 0xffff00005f5e7812 */ /* 0x000fe400078ec0ff */
[C---:B------:R-:W-:Y:S02]  /*a870*/  SHF.L.U32 R95, R100.reuse, 0x10, RZ ;  /* 0x00000010645f7819 */ /* 0x040fe400000006ff */
[----:B------:R-:W-:Y:S02]  /*a880*/  LOP3.LUT R96, R100, 0xffff0000, RZ, 0xc0, !PT ;  /* 0xffff000064607812 */ /* 0x000fe400078ec0ff */
[C---:B------:R-:W-:Y:S01]  /*a890*/  SHF.L.U32 R97, R101.reuse, 0x10, RZ ;  /* 0x0000001065617819 */ /* 0x040fe200000006ff */
[C---:B-1----:R-:W-:Y:S01]  /*a8a0*/  FMUL R4, R76.reuse, R4 ;  /* 0x000000044c047220 */ /* 0x042fe20000400000 */
[----:B------:R-:W-:Y:S01]  /*a8b0*/  LOP3.LUT R98, R101, 0xffff0000, RZ, 0xc0, !PT ;  /* 0xffff000065627812 */ /* 0x000fe200078ec0ff */
[----:B------:R-:W-:Y:S01]  /*a8c0*/  FMUL R5, R76, R5 ;  /* 0x000000054c057220 */ /* 0x000fe20000400000 */
[C---:B------:R-:W-:Y:S01]  /*a8d0*/  SHF.L.U32 R99, R102.reuse, 0x10, RZ ;  /* 0x0000001066637819 */ /* 0x040fe200000006ff */
[C---:B------:R-:W-:Y:S01]  /*a8e0*/  FFMA R4, R83.reuse, R78, R4 ;  /* 0x0000004e53047223 */ /* 0x040fe20000000004 */
[----:B------:R-:W-:Y:S01]  /*a8f0*/  LOP3.LUT R100, R102, 0xffff0000, RZ, 0xc0, !PT ;  /* 0xffff000066647812 */ /* 0x000fe200078ec0ff */
[----:B------:R-:W-:Y:S01]  /*a900*/  FFMA R5, R83, R0, R5 ;  /* 0x0000000053057223 */ /* 0x000fe20000000005 */
[C---:B------:R-:W-:Y:S01]  /*a910*/  SHF.L.U32 R101, R103.reuse, 0x10, RZ ;  /* 0x0000001067657819 */ /* 0x040fe200000006ff */
[C---:B------:R-:W-:Y:S01]  /*a920*/  FMUL R6, R76.reuse, R6 ;  /* 0x000000064c067220 */ /* 0x040fe20000400000 */
[----:B------:R-:W-:Y:S01]  /*a930*/  LOP3.LUT R102, R103, 0xffff0000, RZ, 0xc0, !PT ;  /* 0xffff000067667812 */ /* 0x000fe200078ec0ff */
[----:B------:R-:W-:Y:S01]  /*a940*/  FMUL R7, R76, R7 ;  /* 0x000000074c077220 */ /* 0x000fe20000400000 */
[----:B------:R-:W-:Y:S01]  /*a950*/  F2FP.BF16.F32.PACK_AB R4, R5, R4 ;  /* 0x000000040504723e */ /* 0x000fe200000010ff */
[C---:B------:R-:W-:Y:S01]  /*a960*/  FFMA R6, R83.reuse, R3, R6 ;  /* 0x0000000353067223 */ /* 0x040fe20000000006 */
[C---:B------:R-:W-:Y:S01]  /*a970*/  SHF.L.U32 R103, R108.reuse, 0x10, RZ ;  /* 0x000000106c677819 */ /* 0x040fe200000006ff */
[----:B------:R-:W-:Y:S01]  /*a980*/  FFMA R7, R83, R80, R7 ;  /* 0x0000005053077223 */ /* 0x000fe20000000007 */
[----:B------:R-:W-:Y:S01]  /*a990*/  LOP3.LUT R104, R108, 0xffff0000, RZ, 0xc0, !PT ;  /* 0xffff00006c687812 */ /* 0x000fe200078ec0ff */
[C---:B------:R-:W-:Y:S01]  /*a9a0*/  FMUL R8, R76.reuse, R8 ;  /* 0x000000084c087220 */ /* 0x040fe20000400000 */
[----:B------:R-:W-:Y:S01]  /*a9b0*/  SHF.L.U32 R105, R109, 0x10, RZ ;  /* 0x000000106d697819 */ /* 0x000fe200000006ff */
[----:B------:R-:W-:Y:S01]  /*a9c0*/  FMUL R9, R76, R9 ;  /* 0x000000094c097220 */ /* 0x000fe20000400000 */
[----:B------:R-:W-:Y:S01]  /*a9d0*/  F2FP.BF16.F32.PACK_AB R5, R7, R6 ;  /* 0x000000060705723e */ /* 0x000fe200000010ff */
[----:B------:R-:W-:Y:S01]  /*a9e0*/  FFMA R8, R83, R82, R8 ;  /* 0x0000005253087223 */ /* 0x000fe20000000008 */
[----:B------:R-:W-:Y:S01]  /*a9f0*/  LOP3.LUT R106, R109, 0xffff0000, RZ, 0xc0, !PT ;  /* 0xffff00006d6a7812 */ /* 0x000fe200078ec0ff */
[----:B------:R-:W-:Y:S01]  /*aa00*/  FFMA R9, R83, R84, R9 ;  /* 0x0000005453097223 */ /* 0x000fe20000000009 */
[----:B------:R-:W-:Y:S01]  /*aa10*/  SHF.L.U32 R107, R110, 0x10, RZ ;  /* 0x000000106e6b7819 */ /* 0x000fe200000006ff */
[----:B------:R-:W-:Y:S01]  /*aa20*/  FMUL R10, R76, R10 ;  /* 0x0000000a4c0a7220 */ /* 0x000fe20000400000 */
        /* <DEDUP_REMOVED lines=8> */
[----:B------:R-:W-:Y:S01]  /*aab0*/  SHF.L.U32 R111, R116, 0x10, RZ ;  /* 0x00000010746f7819 */ /* 0x000fe200000006ff */
[C---:B------:R-:W-:Y:S01]  /*aac0*/  FMUL R3, R76.reuse, R13 ;  /* 0x0000000d4c037220 */ /* 0x040fe20000400000 */
[----:B------:R-:W-:Y:S01]  /*aad0*/  F2FP.BF16.F32.PACK_AB R7, R11, R10 ;  /* 0x0000000a0b07723e */ /* 0x000fe200000010ff */
[----:B------:R-:W-:Y:S01]  /*aae0*/  FMUL R14, R76, R14 ;  /* 0x0000000e4c0e7220 */ /* 0x000fe20000400000 */
[----:B------:R-:W-:Y:S01]  /*aaf0*/  LOP3.LUT R112, R116, 0xffff0000, RZ, 0xc0, !PT ;  /* 0xffff000074707812 */ /* 0x000fe200078ec0ff */
[C---:B------:R-:W-:Y:S01]  /*ab00*/  FMUL R15, R76.reuse, R15 ;  /* 0x0000000f4c0f7220 */ /* 0x040fe20000400000 */
[----:B------:R-:W-:Y:S01]  /*ab10*/  SHF.L.U32 R113, R117, 0x10, RZ ;  /* 0x0000001075717819 */ /* 0x000fe200000006ff */
[----:B------:R-:W-:Y:S01]  /*ab20*/  FFMA R0, R83, R87, R0 ;  /* 0x0000005753007223 */ /* 0x000fe20000000000 */
[----:B------:R-:W-:Y:S01]  /*ab30*/  LOP3.LUT R114, R117, 0xffff0000, RZ, 0xc0, !PT ;  /* 0xffff000075727812 */ /* 0x000fe200078ec0ff */
[----:B------:R-:W-:Y:S01]  /*ab40*/  FMUL R12, R76, R16 ;  /* 0x000000104c0c7220 */ /* 0x000fe20000400000 */
[C---:B------:R-:W-:Y:S01]  /*ab50*/  SHF.L.U32 R115, R118.reuse, 0x10, RZ ;  /* 0x0000001076737819 */ /* 0x040fe200000006ff */
[----:B------:R-:W-:Y:S01]  /*ab60*/  FFMA R3, R83, R88, R3 ;  /* 0x0000005853037223 */ /* 0x000fe20000000003 */
[----:B------:R-:W-:Y:S01]  /*ab70*/  LOP3.LUT R116, R118, 0xffff0000, RZ, 0xc0, !PT ;  /* 0xffff000076747812 */ /* 0x000fe200078ec0ff */
[C---:B------:R-:W-:Y:S01]  /*ab80*/  FMUL R13, R76.reuse, R17 ;  /* 0x000000114c0d7220 */ /* 0x040fe20000400000 */
[----:B------:R-:W-:Y:S01]  /*ab90*/  SHF.L.U32 R117, R119, 0x10, RZ ;  /* 0x0000001077757819 */ /* 0x000fe200000006ff */
[----:B------:R-:W-:Y:S01]  /*aba0*/  FFMA R14, R83, R89, R14 ;  /* 0x00000059530e7223 */ /* 0x000fe2000000000e */
[----:B------:R-:W-:Y:S01]  /*abb0*/  F2FP.BF16.F32.PACK_AB R8, R3, R0 ;  /* 0x000000000308723e */ /* 0x000fe200000010ff */
[----:B------:R-:W-:Y:S01]  /*abc0*/  FMUL R18, R76, R18 ;  /* 0x000000124c127220 */ /* 0x000fe20000400000 */
[----:B------:R-:W-:Y:S01]  /*abd0*/  LOP3.LUT R118, R119, 0xffff0000, RZ, 0xc0, !PT ;  /* 0xffff000077767812 */ /* 0x000fe200078ec0ff */
[----:B------:R-:W-:Y:S01]  /*abe0*/  FFMA R15, R83, R90, R15 ;  /* 0x0000005a530f7223 */ /* 0x000fe2000000000f */
[----:B------:R-:W-:Y:S01]  /*abf0*/  SHF.L.U32 R119, R124, 0x10, RZ ;  /* 0x000000107c777819 */ /* 0x000fe200000006ff */
[----:B------:R-:W-:Y:S01]  /*ac00*/  FMUL R19, R76, R19 ;  /* 0x000000134c137220 */ /* 0x000fe20000400000 */
[----:B------:R-:W-:Y:S01]  /*ac10*/  LOP3.LUT R120, R124, 0xffff0000, RZ, 0xc0, !PT ;  /* 0xffff00007c787812 */ /* 0x000fe200078ec0ff */
[----:B------:R1:W-:Y:S01]  /*ac20*/  STS.128 [R178+UR36+0xc400], R4 ;  /* 0x00c40004b2007988 */ /* 0x0003e20008000c24 */
[----:B------:R-:W-:Y:S01]  /*ac30*/  F2FP.BF16.F32.PACK_AB R9, R15, R14 ;  /* 0x0000000e0f09723e */ /* 0x000fe200000010ff */
[C---:B------:R-:W-:Y:S01]  /*ac40*/  FFMA R12, R83.reuse, R91, R12 ;  /* 0x0000005b530c7223 */ /* 0x040fe2000000000c */
[C---:B------:R-:W-:Y:S01]  /*ac50*/  FFMA R13, R83.reuse, R92, R13 ;  /* 0x0000005c530d7223 */ /* 0x040fe2000000000d */
[----:B------:R-:W-:Y:S01]  /*ac60*/  FFMA R18, R83, R93, R18 ;  /* 0x0000005d53127223 */ /* 0x000fe20000000012 */
[----:B------:R-:W-:Y:S01]  /*ac70*/  SHF.L.U32 R121, R125, 0x10, RZ ;  /* 0x000000107d797819 */ /* 0x000fe200000006ff */
[----:B------:R-:W-:Y:S01]  /*ac80*/  FFMA R19, R83, R94, R19 ;  /* 0x0000005e53137223 */ /* 0x000fe20000000013 */
[C---:B------:R-:W-:Y:S01]  /*ac90*/  FMUL R16, R76.reuse, R20 ;  /* 0x000000144c107220 */ /* 0x040fe20000400000 */
[----:B------:R-:W-:Y:S01]  /*aca0*/  F2FP.BF16.F32.PACK_AB R10, R13, R12 ;  /* 0x0000000c0d0a723e */ /* 0x000fe200000010ff */
[C---:B------:R-:W-:Y:S01]  /*acb0*/  FMUL R17, R76.reuse, R21 ;  /* 0x000000154c117220 */ /* 0x040fe20000400000 */
[C---:B------:R-:W-:Y:S01]  /*acc0*/  FMUL R22, R76.reuse, R22 ;  /* 0x000000164c167220 */ /* 0x040fe20000400000 */
[----:B------:R-:W-:Y:S01]  /*acd0*/  F2FP.BF16.F32.PACK_AB R11, R19, R18 ;  /* 0x00000012130b723e */ /* 0x000fe200000010ff */
[C---:B------:R-:W-:Y:S01]  /*ace0*/  FFMA R16, R83.reuse, R95, R16 ;  /* 0x0000005f53107223 */ /* 0x040fe20000000010 */
[----:B------:R-:W-:Y:S01]  /*acf0*/  FFMA R17, R83, R96, R17 ;  /* 0x0000006053117223 */ /* 0x000fe20000000011 */
[----:B------:R-:W-:Y:S01]  /*ad00*/  LOP3.LUT R122, R125, 0xffff0000, RZ, 0xc0, !PT ;  /* 0xffff00007d7a7812 */ /* 0x000fe200078ec0ff */
[----:B------:R-:W-:Y:S01]  /*ad10*/  FFMA R22, R83, R97, R22 ;  /* 0x0000006153167223 */ /* 0x000fe20000000016 */
[----:B------:R1:W-:Y:S01]  /*ad20*/  STS.128 [R177+0xc400], R8 ;  /* 0x00c40008b1007388 */ /* 0x0003e20000000c00 */
[C---:B------:R-:W-:Y:S01]  /*ad30*/  FMUL R23, R76.reuse, R23 ;  /* 0x000000174c177220 */ /* 0x040fe20000400000 */
[----:B------:R-:W-:Y:S01]  /*ad40*/  F2FP.BF16.F32.PACK_AB R16, R17, R16 ;  /* 0x000000101110723e */ /* 0x000fe200000010ff */
[C---:B------:R-:W-:Y:S01]  /*ad50*/  FMUL R20, R76.reuse, R24 ;  /* 0x000000184c147220 */ /* 0x040fe20000400000 */
[----:B------:R-:W-:Y:S01]  /*ad60*/  FMUL R21, R76, R25 ;  /* 0x000000194c157220 */ /* 0x000fe20000400000 */
[C---:B------:R-:W-:Y:S01]  /*ad70*/  SHF.L.U32 R123, R126.reuse, 0x10, RZ ;  /* 0x000000107e7b7819 */ /* 0x040fe200000006ff */
[C---:B------:R-:W-:Y:S01]  /*ad80*/  FFMA R23, R83.reuse, R98, R23 ;  /* 0x0000006253177223 */ /* 0x040fe20000000017 */
[C---:B------:R-:W-:Y:S01]  /*ad90*/  FFMA R20, R83.reuse, R99, R20 ;  /* 0x0000006353147223 */ /* 0x040fe20000000014 */
[----:B------:R-:W-:Y:S01]  /*ada0*/  LOP3.LUT R124, R126, 0xffff0000, RZ, 0xc0, !PT ;  /* 0xffff00007e7c7812 */ /* 0x000fe200078ec0ff */
        /* <DEDUP_REMOVED lines=8> */
[----:B------:R-:W-:Y:S01]  /*ae30*/  SHF.L.U32 R125, R127, 0x10, RZ ;  /* 0x000000107f7d7819 */ /* 0x000fe200000006ff */
[----:B------:R-:W-:Y:S01]  /*ae40*/  FFMA R24, R83, R103, R24 ;  /* 0x0000006753187223 */ /* 0x000fe20000000018 */
[C---:B------:R-:W-:Y:S01]  /*ae50*/  FMUL R25, R76.reuse, R29 ;  /* 0x0000001d4c197220 */ /* 0x040fe20000400000 */
[----:B------:R-:W-:Y:S01]  /*ae60*/  LOP3.LUT R126, R127, 0xffff0000, RZ, 0xc0, !PT ;  /* 0xffff00007f7e7812 */ /* 0x000fe200078ec0ff */
[C---:B------:R-:W-:Y:S01]  /*ae70*/  FMUL R30, R76.reuse, R30 ;  /* 0x0000001e4c1e7220 */ /* 0x040fe20000400000 */
[----:B------:R-:W-:Y:S01]  /*ae80*/  F2FP.BF16.F32.PACK_AB R19, R27, R26 ;  /* 0x0000001a1b13723e */ /* 0x000fe200000010ff */
[C---:B------:R-:W-:Y:S01]  /*ae90*/  FFMA R25, R83.reuse, R104, R25 ;  /* 0x0000006853197223 */ /* 0x040fe20000000019 */
[----:B------:R-:W-:Y:S01]  /*aea0*/  FMUL R31, R76, R31 ;  /* 0x0000001f4c1f7220 */ /* 0x000fe20000400000 */
[----:B------:R-:W-:Y:S01]  /*aeb0*/  FFMA R30, R83, R105, R30 ;  /* 0x00000069531e7223 */ /* 0x000fe2000000001e */
[----:B------:R-:W-:Y:S01]  /*aec0*/  SHF.L.U32 R127, R132, 0x10, RZ ;  /* 0x00000010847f7819 */ /* 0x000fe200000006ff */
[----:B------:R1:W-:Y:S01]  /*aed0*/  STS.128 [R176+0xc400], R16 ;  /* 0x00c40010b0007388 */ /* 0x0003e20000000c00 */
[----:B------:R-:W-:Y:S01]  /*aee0*/  F2FP.BF16.F32.PACK_AB R24, R25, R24 ;  /* 0x000000181918723e */ /* 0x000fe200000010ff */
[C---:B------:R-:W-:Y:S01]  /*aef0*/  FFMA R31, R83.reuse, R106, R31 ;  /* 0x0000006a531f7223 */ /* 0x040fe2000000001f */
[C---:B------:R-:W-:Y:S01]  /*af00*/  FMUL R28, R76.reuse, R32 ;  /* 0x000000204c1c7220 */ /* 0x040fe20000400000 */
[C---:B------:R-:W-:Y:S01]  /*af10*/  FMUL R29, R76.reuse, R33 ;  /* 0x000000214c1d7220 */ /* 0x040fe20000400000 */
[----:B------:R-:W-:Y:S01]  /*af20*/  FMUL R34, R76, R34 ;  /* 0x000000224c227220 */ /* 0x000fe20000400000 */
[----:B------:R-:W-:Y:S01]  /*af30*/  LOP3.LUT R128, R132, 0xffff0000, RZ, 0xc0, !PT ;  /* 0xffff000084807812 */ /* 0x000fe200078ec0ff */
[----:B------:R-:W-:Y:S01]  /*af40*/  FFMA R28, R83, R107, R28 ;  /* 0x0000006b531c7223 */ /* 0x000fe2000000001c */
[----:B------:R-:W-:Y:S01]  /*af50*/  F2FP.BF16.F32.PACK_AB R25, R31, R30 ;  /* 0x0000001e1f19723e */ /* 0x000fe200000010ff */
[C---:B------:R-:W-:Y:S01]  /*af60*/  FFMA R29, R83.reuse, R108, R29 ;  /* 0x0000006c531d7223 */ /* 0x040fe2000000001d */
[----:B------:R-:W-:Y:S01]  /*af70*/  FFMA R34, R83, R109, R34 ;  /* 0x0000006d53227223 */ /* 0x000fe20000000022 */
[C---:B------:R-:W-:Y:S01]  /*af80*/  FMUL R35, R76.reuse, R35 ;  /* 0x000000234c237220 */ /* 0x040fe20000400000 */
[----:B------:R-:W-:Y:S01]  /*af90*/  SHF.L.U32 R129, R133, 0x10, RZ ;  /* 0x0000001085817819 */ /* 0x000fe200000006ff */
[C---:B------:R-:W-:Y:S01]  /*afa0*/  FMUL R32, R76.reuse, R36 ;  /* 0x000000244c207220 */ /* 0x040fe20000400000 */
[----:B------:R-:W-:Y:S01]  /*afb0*/  F2FP.BF16.F32.PACK_AB R26, R29, R28 ;  /* 0x0000001c1d1a723e */ /* 0x000fe200000010ff */
[C---:B------:R-:W-:Y:S01]  /*afc0*/  FFMA R35, R83.reuse, R110, R35 ;  /* 0x0000006e53237223 */ /* 0x040fe20000000023 */
[C---:B------:R-:W-:Y:S01]  /*afd0*/  FMUL R33, R76.reuse, R37 ;  /* 0x000000254c217220 */ /* 0x040fe20000400000 */
[----:B------:R-:W-:Y:S01]  /*afe0*/  FFMA R32, R83, R111, R32 ;  /* 0x0000006f53207223 */ /* 0x000fe20000000020 */
        /* <DEDUP_REMOVED lines=29> */
[C---:B------:R-:W-:Y:S01]  /*b1c0*/  FMUL R47, R76.reuse, R47 ;  /* 0x0000002f4c2f7220 */ /* 0x040fe20000400000 */
[C---:B------:R-:W-:Y:S01]  /*b1d0*/  FMUL R44, R76.reuse, R48 ;  /* 0x000000304c2c7220 */ /* 0x040fe20000400000 */
[----:B------:R-:W-:Y:S01]  /*b1e0*/  FMUL R45, R76, R49 ;  /* 0x000000314c2d7220 */ /* 0x000fe20000400000 */
[----:B------:R1:W-:Y:S01]  /*b1f0*/  STS.128 [R173+0xc400], R32 ;  /* 0x00c40020ad007388 */ /* 0x0003e20000000c00 */
[C---:B------:R-:W-:Y:S01]  /*b200*/  SHF.L.U32 R135, R140.reuse, 0x10, RZ ;  /* 0x000000108c877819 */ /* 0x040fe200000006ff */
[----:B------:R-:W-:Y:S01]  /*b210*/  FFMA R46, R83, R121, R46 ;  /* 0x00000079532e7223 */ /* 0x000fe2000000002e */
[----:B------:R-:W-:Y:S01]  /*b220*/  F2FP.BF16.F32.PACK_AB R40, R41, R40 ;  /* 0x000000282928723e */ /* 0x000fe200000010ff */
[C---:B------:R-:W-:Y:S01]  /*b230*/  FFMA R47, R83.reuse, R122, R47 ;  /* 0x0000007a532f7223 */ /* 0x040fe2000000002f */
[C---:B------:R-:W-:Y:S01]  /*b240*/  FFMA R44, R83.reuse, R123, R44 ;  /* 0x0000007b532c7223 */ /* 0x040fe2000000002c */
[----:B------:R-:W-:Y:S01]  /*b250*/  LOP3.LUT R136, R140, 0xffff0000, RZ, 0xc0, !PT ;  /* 0xffff00008c887812 */ /* 0x000fe200078ec0ff */
[C---:B------:R-:W-:Y:S01]  /*b260*/  FFMA R45, R83.reuse, R124, R45 ;  /* 0x0000007c532d7223 */ /* 0x040fe2000000002d */
[C---:B------:R-:W-:Y:S01]  /*b270*/  FMUL R50, R76.reuse, R50 ;  /* 0x000000324c327220 */ /* 0x040fe20000400000 */
[C---:B------:R-:W-:Y:S01]  /*b280*/  FMUL R51, R76.reuse, R51 ;  /* 0x000000334c337220 */ /* 0x040fe20000400000 */
[C---:B------:R-:W-:Y:S01]  /*b290*/  FMUL R48, R76.reuse, R52 ;  /* 0x000000344c307220 */ /* 0x040fe20000400000 */
[C---:B------:R-:W-:Y:S01]  /*b2a0*/  FMUL R49, R76.reuse, R53 ;  /* 0x000000354c317220 */ /* 0x040fe20000400000 */
[C---:B------:R-:W-:Y:S01]  /*b2b0*/  FFMA R50, R83.reuse, R125, R50 ;  /* 0x0000007d53327223 */ /* 0x040fe20000000032 */
        /* <DEDUP_REMOVED lines=9> */
[----:B------:R-:W-:Y:S01]  /*b350*/  FFMA R55, R83, R130, R55 ;  /* 0x0000008253377223 */ /* 0x000fe20000000037 */
[C---:B------:R-:W-:Y:S01]  /*b360*/  FMUL R59, R76.reuse, R59 ;  /* 0x0000003b4c3b7220 */ /* 0x040fe20000400000 */
[----:B------:R-:W-:Y:S01]  /*b370*/  F2FP.BF16.F32.PACK_AB R41, R47, R46 ;  /* 0x0000002e2f29723e */ /* 0x000fe200000010ff */
[----:B------:R-:W-:Y:S01]  /*b380*/  FFMA R52, R83, R131, R52 ;  /* 0x0000008353347223 */ /* 0x000fe20000000034 */
[----:B------:R-:W-:Y:S01]  /*b390*/  F2FP.BF16.F32.PACK_AB R42, R45, R44 ;  /* 0x0000002c2d2a723e */ /* 0x000fe200000010ff */
[C---:B------:R-:W-:Y:S01]  /*b3a0*/  FMUL R56, R76.reuse, R60 ;  /* 0x0000003c4c387220 */ /* 0x040fe20000400000 */
[----:B------:R-:W-:Y:S01]  /*b3b0*/  F2FP.BF16.F32.PACK_AB R43, R51, R50 ;  /* 0x00000032332b723e */ /* 0x000fe200000010ff */
[----:B------:R-:W-:Y:S01]  /*b3c0*/  FFMA R53, R83, R132, R53 ;  /* 0x0000008453357223 */ /* 0x000fe20000000035 */
[----:B------:R-:W-:Y:S01]  /*b3d0*/  SHF.L.U32 R137, R141, 0x10, RZ ;  /* 0x000000108d897819 */ /* 0x000fe200000006ff */
[C---:B------:R-:W-:Y:S01]  /*b3e0*/  FMUL R57, R76.reuse, R61 ;  /* 0x0000003d4c397220 */ /* 0x040fe20000400000 */
[----:B------:R-:W-:Y:S01]  /*b3f0*/  FFMA R58, R83, R133, R58 ;  /* 0x00000085533a7223 */ /* 0x000fe2000000003a */
[----:B------:R1:W-:Y:S01]  /*b400*/  STS.128 [R172+0xc400], R40 ;  /* 0x00c40028ac007388 */ /* 0x0003e20000000c00 */
[----:B------:R-:W-:Y:S01]  /*b410*/  LOP3.LUT R138, R141, 0xffff0000, RZ, 0xc0, !PT ;  /* 0xffff00008d8a7812 */ /* 0x000fe200078ec0ff */
[----:B------:R-:W-:Y:S01]  /*b420*/  FMUL R62, R76, R62 ;  /* 0x0000003e4c3e7220 */ /* 0x000fe20000400000 */
[C---:B------:R-:W-:Y:S01]  /*b430*/  FFMA R59, R83.reuse, R134, R59 ;  /* 0x00000086533b7223 */ /* 0x040fe2000000003b */
[----:B------:R-:W-:Y:S01]  /*b440*/  SHF.L.U32 R139, R142, 0x10, RZ ;  /* 0x000000108e8b7819 */ /* 0x000fe200000006ff */
[----:B------:R-:W-:Y:S01]  /*b450*/  FMUL R63, R76, R63 ;  /* 0x0000003f4c3f7220 */ /* 0x000fe20000400000 */
[C---:B------:R-:W-:Y:S01]  /*b460*/  FFMA R56, R83.reuse, R135, R56 ;  /* 0x0000008753387223 */ /* 0x040fe20000000038 */
[----:B------:R-:W-:Y:S01]  /*b470*/  LOP3.LUT R140, R142, 0xffff0000, RZ, 0xc0, !PT ;  /* 0xffff00008e8c7812 */ /* 0x000fe200078ec0ff */
[C---:B------:R-:W-:Y:S01]  /*b480*/  FMUL R60, R76.reuse, R64 ;  /* 0x000000404c3c7220 */ /* 0x040fe20000400000 */
[----:B------:R-:W-:Y:S01]  /*b490*/  FFMA R57, R83, R136, R57 ;  /* 0x0000008853397223 */ /* 0x000fe20000000039 */
[----:B------:R-:W-:Y:S01]  /*b4a0*/  SHF.L.U32 R141, R143, 0x10, RZ ;  /* 0x000000108f8d7819 */ /* 0x000fe200000006ff */
[C---:B------:R-:W-:Y:S01]  /*b4b0*/  FMUL R61, R76.reuse, R65 ;  /* 0x000000414c3d7220 */ /* 0x040fe20000400000 */
[----:B------:R-:W-:Y:S01]  /*b4c0*/  FFMA R62, R83, R137, R62 ;  /* 0x00000089533e7223 */ /* 0x000fe2000000003e */
[----:B------:R-:W-:Y:S01]  /*b4d0*/  LOP3.LUT R142, R143, 0xffff0000, RZ, 0xc0, !PT ;  /* 0xffff00008f8e7812 */ /* 0x000fe200078ec0ff */
[C---:B------:R-:W-:Y:S01]  /*b4e0*/  FMUL R66, R76.reuse, R66 ;  /* 0x000000424c427220 */ /* 0x040fe20000400000 */
[----:B------:R-:W-:Y:S01]  /*b4f0*/  F2FP.BF16.F32.PACK_AB R48, R49, R48 ;  /* 0x000000303130723e */ /* 0x000fe200000010ff */
[----:B------:R-:W-:Y:S01]  /*b500*/  FFMA R63, R83, R138, R63 ;  /* 0x0000008a533f7223 */ /* 0x000fe2000000003f */
[----:B------:R-:W-:Y:S01]  /*b510*/  FMUL R67, R76, R67 ;  /* 0x000000434c437220 */ /* 0x000fe20000400000 */
[----:B------:R-:W-:Y:S01]  /*b520*/  F2FP.BF16.F32.PACK_AB R49, R55, R54 ;  /* 0x000000363731723e */ /* 0x000fe200000010ff */
[----:B------:R-:W-:Y:S01]  /*b530*/  FFMA R60, R83, R139, R60 ;  /* 0x0000008b533c7223 */ /* 0x000fe2000000003c */
[----:B------:R-:W-:Y:S01]  /*b540*/  F2FP.BF16.F32.PACK_AB R50, R53, R52 ;  /* 0x000000343532723e */ /* 0x000fe200000010ff */
[----:B------:R-:W-:Y:S01]  /*b550*/  FFMA R61, R83, R140, R61 ;  /* 0x0000008c533d7223 */ /* 0x000fe2000000003d */
[----:B------:R-:W-:Y:S01]  /*b560*/  F2FP.BF16.F32.PACK_AB R51, R59, R58 ;  /* 0x0000003a3b33723e */ /* 0x000fe200000010ff */
[C---:B------:R-:W-:Y:S01]  /*b570*/  FFMA R66, R83.reuse, R141, R66 ;  /* 0x0000008d53427223 */ /* 0x040fe20000000042 */
[----:B------:R-:W-:Y:S01]  /*b580*/  FFMA R67, R83, R142, R67 ;  /* 0x0000008e53437223 */ /* 0x000fe20000000043 */
[----:B------:R-:W-:Y:S02]  /*b590*/  F2FP.BF16.F32.PACK_AB R56, R57, R56 ;  /* 0x000000383938723e */ /* 0x000fe400000010ff */
[----:B------:R1:W-:Y:S01]  /*b5a0*/  STS.128 [R171+0xc400], R48 ;  /* 0x00c40030ab007388 */ /* 0x0003e20000000c00 */
[----:B------:R-:W-:Y:S02]  /*b5b0*/  F2FP.BF16.F32.PACK_AB R57, R63, R62 ;  /* 0x0000003e3f39723e */ /* 0x000fe400000010ff */
[----:B------:R-:W-:Y:S02]  /*b5c0*/  F2FP.BF16.F32.PACK_AB R58, R61, R60 ;  /* 0x0000003c3d3a723e */ /* 0x000fe400000010ff */
[----:B------:R-:W-:Y:S02]  /*b5d0*/  F2FP.BF16.F32.PACK_AB R59, R67, R66 ;  /* 0x00000042433b723e */ /* 0x000fe400000010ff */
[----:B------:R-:W-:Y:S03]  /*b5e0*/  ISETP.NE.AND P0, PT, R165, RZ, PT ;  /* 0x000000ffa500720c */ /* 0x000fe60003f05270 */
        /* <DEDUP_REMOVED lines=19> */
.L_x_131:
[----:B------:R-:W-:Y:S05]  /*b720*/  BSYNC.RECONVERGENT B0 ;  /* 0x0000000000007941 */ /* 0x000fea0003800200 */
.L_x_130:
[----:B------:R-:W-:Y:S01]  /*b730*/  BAR.SYNC.DEFER_BLOCKING 0x1, 0x80 ;  /* 0x0042000000007b1d */ /* 0x000fe20000010000 */
[----:B------:R-:W-:Y:S09]  /*b740*/  UISETP.NE.AND UP0, UPT, UR45, -0x4, UPT ;  /* 0xfffffffc2d00788c */ /* 0x000ff2000bf05270 */
[----:B------:R-:W-:Y:S05]  /*b750*/  BRA.U !UP0, `(.L_x_132) ;  /* 0x0000000108287547 */ /* 0x000fea000b800000 */
[----:B------:R-:W-:Y:S01]  /*b760*/  ISETP.NE.AND P0, PT, R174, RZ, PT ;  /* 0x000000ffae00720c */ /* 0x000fe20003f05270 */
[----:B------:R-:W-:Y:S01]  /*b770*/  IMAD.U32 R3, RZ, RZ, UR47 ;  /* 0x0000002fff037e24 */ /* 0x000fe2000f8e00ff */
[----:B------:R-:W-:Y:S01]  /*b780*/  UIADD3 UR47, UPT, UPT, UR47, 0x1, URZ ;  /* 0x000000012f2f7890 */ /* 0x000fe2000fffe0ff */
[----:B------:R-:W-:Y:S03]  /*b790*/  IMAD.U32 R0, RZ, RZ, UR37 ;  /* 0x00000025ff007e24 */ /* 0x000fe6000f8e00ff */
[----:B------:R-:W-:Y:S04]  /*b7a0*/  UISETP.NE.AND UP0, UPT, UR47, 0x4, UPT ;  /* 0x000000042f00788c */ /* 0x000fe8000bf05270 */
[----:B------:R-:W-:Y:S03]  /*b7b0*/  USEL UR47, UR47, URZ, UP0 ;  /* 0x000000ff2f2f7287 */ /* 0x000fe60008000000 */
[----:B------:R-:W-:Y:S05]  /*b7c0*/  @P0 LEA R3, R3, UR36, 0x3 ;  /* 0x0000002403030c11 */ /* 0x000fea000f8e18ff */
[----:B------:R-:W-:Y:S05]  /*b7d0*/  @P0 VIADD R3, R3, 0x80 ;  /* 0x0000008003030836 */ /* 0x000fea0000000000 */
[----:B------:R-:W-:Y:S04]  /*b7e0*/  @P0 PRMT R0, R0, 0x654, R3 ;  /* 0x0000065400000816 */ /* 0x000fe80000000003 */
[----:B------:R2:W-:Y:S03]  /*b7f0*/  @P0 SYNCS.ARRIVE.TRANS64.RED.A1T0 RZ, [R0+URZ], RZ ;  /* 0x000000ff00ff09a7 */ /* 0x0005e600081004ff */
.L_x_132:
[----:B------:R-:W-:Y:S01]  /*b800*/  ISETP.NE.AND P1, PT, R166, RZ, PT ;  /* 0x000000ffa600720c */ /* 0x000fe20003f25270 */
[----:B--2---:R-:W-:Y:S01]  /*b810*/  IMAD.IADD R0, R77, 0x1, R152 ;  /* 0x000000014d007824 */ /* 0x004fe200078e0298 */
[----:B------:R-:W-:Y:S01]  /*b820*/  ISETP.NE.AND P0, PT, R169, 0x2, PT ;  /* 0x00000002a900780c */ /* 0x000fe20003f05270 */
[----:B------:R-:W-:Y:S01]  /*b830*/  UIADD3 UR45, UPT, UPT, UR45, 0x4, URZ ;  /* 0x000000042d2d7890 */ /* 0x000fe2000fffe0ff */
[----:B------:R-:W-:Y:S01]  /*b840*/  LOP3.LUT R79, R79, 0x1, RZ, 0x3c, !PT ;  /* 0x000000014f4f7812 */ /* 0x000fe200078e3cff */
[----:B------:R-:W-:Y:S01]  /*b850*/  IMAD.IADD R20, R75, 0x1, R150 ;  /* 0x000000014b147824 */ /* 0x000fe200078e0296 */
[----:B------:R-:W-:Y:S02]  /*b860*/  R2UR UR27, R0 ;  /* 0x00000000001b72ca */ /* 0x000fe400000e0000 */
[----:B------:R-:W-:Y:S02]  /*b870*/  SEL R0, RZ, 0x1, P0 ;  /* 0x00000001ff007807 */ /* 0x000fe40000000000 */
[----:B------:R-:W-:Y:S02]  /*b880*/  SEL R169, R169, RZ, P0 ;  /* 0x000000ffa9a97207 */ /* 0x000fe40000000000 */
[----:B------:R-:W-:Y:S02]  /*b890*/  LOP3.LUT R161, R161, R0, RZ, 0x3c, !PT ;  /* 0x00000000a1a17212 */ /* 0x000fe400078e3cff */
[----:B------:R-:W-:Y:S01]  /*b8a0*/  @P1 R2UR UR44, R160 ;  /* 0x00000000a02c12ca */ /* 0x000fe200000e0000 */
[----:B------:R-:W-:Y:S03]  /*b8b0*/  @!UPT UIADD3 URZ, UPT, UPT, URZ, URZ, URZ ;  /* 0x000000fffffff290 */ /* 0x000fe6000fffe0ff */
[----:B------:R-:W-:Y:S11]  /*b8c0*/  @P1 BRA `(.L_x_133) ;  /* 0xffffff9c00f41947 */ /* 0x000ff6000383ffff */
[----:B------:R-:W-:Y:S01]  /*b8d0*/  SYNCS.ARRIVE.TRANS64.A1T0 RZ, [UR36+0x100], RZ ;  /* 0x000100ffffff79a7 */ /* 0x000fe20008100024 */
[----:B------:R-:W-:-:S09]  /*b8e0*/  UISETP.NE.AND UP0, UPT, UR46, URZ, UPT ;  /* 0x000000ff2e00728c */ /* 0x000fd2000bf05270 */
[----:B------:R-:W-:Y:S05]  /*b8f0*/  BRA.U !UP0, `(.L_x_134) ;  /* 0x0000000108487547 */ /* 0x000fea000b800000 */
[----:B------:R-:W2:Y:S02]  /*b900*/  LDCU.64 UR4, c[0x0][0xc90] ;  /* 0x00019200ff0477ac */ /* 0x000ea40008000a00 */
[----:B--2---:R-:W-:-:S04]  /*b910*/  UISETP.NE.U32.AND UP0, UPT, UR4, URZ, UPT ;  /* 0x000000ff0400728c */ /* 0x004fc8000bf05070 */
[----:B------:R-:W-:-:S09]  /*b920*/  UISETP.NE.AND.EX UP0, UPT, UR5, URZ, UPT, UP0 ;  /* 0x000000ff0500728c */ /* 0x000fd2000bf05300 */
[----:B------:R-:W-:Y:S05]  /*b930*/  BRA.U UP0, `(.L_x_135) ;  /* 0x00000001000c7547 */ /* 0x000fea000b800000 */
[----:B------:R-:W-:-:S13]  /*b940*/  FSETP.NEU.AND P0, PT, R83, RZ, PT ;  /* 0x000000ff5300720b */ /* 0x000fda0003f0d000 */
[----:B------:R-:W-:Y:S05]  /*b950*/  @!P0 EXIT ;  /* 0x000000000000894d */ /* 0x000fea0003800000 */
[----:B------:R-:W-:Y:S05]  /*b960*/  BRA `(.L_x_134) ;  /* 0x00000000002c7947 */ /* 0x000fea0003800000 */
.L_x_135:
[----:B------:R-:W-:Y:S01]  /*b970*/  ISETP.NE.AND P0, PT, R167, RZ, PT ;  /* 0x000000ffa700720c */ /* 0x000fe20003f05270 */
[----:B------:R-:W-:-:S12]  /*b980*/  BSSY.RECONVERGENT B0, `(.L_x_134) ;  /* 0x0000009000007945 */ /* 0x000fd80003800200 */
[----:B------:R-:W-:Y:S05]  /*b990*/  @P0 BRA `(.L_x_136) ;  /* 0x0000000000140947 */ /* 0x000fea0003800000 */
[----:B------:R-:W2:Y:S02]  /*b9a0*/  LDCU.64 UR4, c[0x0][0xc88] ;  /* 0x00019100ff0477ac */ /* 0x000ea40008000a00 */
[----:B--2---:R-:W-:-:S04]  /*b9b0*/  ISETP.NE.U32.AND P0, PT, RZ, UR4, PT ;  /* 0x00000004ff007c0c */ /* 0x004fc8000bf05070 */
[----:B------:R-:W-:-:S13]  /*b9c0*/  ISETP.NE.AND.EX P0, PT, RZ, UR5, PT, P0 ;  /* 0x00000005ff007c0c */ /* 0x000fda000bf05300 */
[----:B------:R-:W-:Y:S05]  /*b9d0*/  @!P0 EXIT ;  /* 0x000000000000894d */ /* 0x000fea0003800000 */
[----:B------:R-:W-:Y:S05]  /*b9e0*/  BRA `(.L_x_137) ;  /* 0x0000000000087947 */ /* 0x000fea0003800000 */
.L_x_136:
[----:B------:R-:W-:-:S13]  /*b9f0*/  FSETP.NEU.AND P0, PT, R83, RZ, PT ;  /* 0x000000ff5300720b */ /* 0x000fda0003f0d000 */
[----:B------:R-:W-:Y:S05]  /*ba00*/  @!P0 EXIT ;  /* 0x000000000000894d */ /* 0x000fea0003800000 */
.L_x_137:
[----:B------:R-:W-:Y:S05]  /*ba10*/  BSYNC.RECONVERGENT B0 ;  /* 0x0000000000007941 */ /* 0x000fea0003800200 */
.L_x_134:
[----:B------:R-:W-:Y:S01]  /*ba20*/  ULEA UR4, UR47, UR36, 0x3 ;  /* 0x000000242f047291 */ /* 0x000fe2000f8e18ff */
[----:B------:R-:W-:-:S04]  /*ba30*/  DEPBAR.LE SB0, 0x0 ;  /* 0x000080000000791a */ /* 0x000fc80000000000 */
[----:B------:R-:W-:-:S04]  /*ba40*/  UIADD3 UR4, UPT, UPT, UR4, 0x80, URZ ;  /* 0x0000008004047890 */ /* 0x000fc8000fffe0ff */
[----:B------:R-:W-:-:S09]  /*ba50*/  UPRMT UR4, UR37, 0x654, UR4 ;  /* 0x0000065425047896 */ /* 0x000fd20008000004 */
[----:B------:R-:W-:Y:S01]  /*ba60*/  SYNCS.ARRIVE.TRANS64.RED.A1T0 RZ, [UR4], RZ ;  /* 0x000000ffffff79a7 */ /* 0x000fe20008100404 */
[----:B------:R-:W-:Y:S05]  /*ba70*/  EXIT ;  /* 0x000000000000794d */ /* 0x000fea0003800000 */
.L_x_19:
[----:B--2---:R2:W1:Y:S02]  /*ba80*/  SYNCS.PHASECHK.TRANS64.TRYWAIT P0, [R3+URZ+0xf0], R2 ;  /* 0x0000f002030075a7 */ /* 0x00446400080011ff */
[----:B-1----:R-:W-:Y:S05]  /*ba90*/  @!P0 NANOSLEEP.SYNCS 0x989680 ;  /* 0x009896800000895d */ /* 0x002fea0003900000 */
[----:B------:R-:W1:Y:S02]  /*baa0*/  @!P0 SYNCS.PHASECHK.TRANS64 P0, [R3+URZ+0xf0], R2 ;  /* 0x0000f002030085a7 */ /* 0x000e6400080010ff */
[----:B-1----:R-:W-:Y:S05]  /*bab0*/  @!P0 BRA `(.L_x_19) ;  /* 0xfffffffc00f08947 */ /* 0x002fea000383ffff */
[----:B------:R-:W-:Y:S05]  /*bac0*/  BRA `(.L_x_138) ;  /* 0xffffff5c00147947 */ /* 0x000fea000383ffff */
.L_x_22:
[----:B-1----:R-:W-:-:S07]  /*bad0*/  MOV R2, UR41 ;  /* 0x0000002900027c02 */ /* 0x002fce0008000f00 */
.L_x_139:
[----:B-1----:R1:W2:Y:S02]  /*bae0*/  SYNCS.PHASECHK.TRANS64.TRYWAIT P0, [R2+URZ+0x30], R5 ;  /* 0x00003005020075a7 */ /* 0x0022a400080011ff */
[----:B--2---:R-:W-:Y:S05]  /*baf0*/  @!P0 NANOSLEEP.SYNCS 0x989680 ;  /* 0x009896800000895d */ /* 0x004fea0003900000 */
[----:B------:R-:W2:Y:S02]  /*bb00*/  @!P0 SYNCS.PHASECHK.TRANS64 P0, [R2+URZ+0x30], R5 ;  /* 0x00003005020085a7 */ /* 0x000ea400080010ff */
[----:B--2---:R-:W-:Y:S05]  /*bb10*/  @!P0 BRA `(.L_x_139) ;  /* 0xfffffffc00f08947 */ /* 0x004fea000383ffff */
[----:B------:R-:W-:Y:S05]  /*bb20*/  BRA `(.L_x_21) ;  /* 0xffffff5c00647947 */ /* 0x000fea000383ffff */
.L_x_30:
[----:B------:R-:W-:-:S07]  /*bb30*/  MOV R2, UR41 ;  /* 0x0000002900027c02 */ /* 0x000fce0008000f00 */
.L_x_140:
[----:B-1----:R1:W2:Y:S02]  /*bb40*/  SYNCS.PHASECHK.TRANS64.TRYWAIT P0, [R2+URZ+0x30], R5 ;  /* 0x00003005020075a7 */ /* 0x0022a400080011ff */
[----:B--2---:R-:W-:Y:S05]  /*bb50*/  @!P0 NANOSLEEP.SYNCS 0x989680 ;  /* 0x009896800000895d */ /* 0x004fea0003900000 */
[----:B------:R-:W2:Y:S02]  /*bb60*/  @!P0 SYNCS.PHASECHK.TRANS64 P0, [R2+URZ+0x30], R5 ;  /* 0x00003005020085a7 */ /* 0x000ea400080010ff */
[----:B--2---:R-:W-:Y:S05]  /*bb70*/  @!P0 BRA `(.L_x_140) ;  /* 0xfffffffc00f08947 */ /* 0x004fea000383ffff */
[----:B------:R-:W-:Y:S05]  /*bb80*/  BRA `(.L_x_29) ;  /* 0xffffff6000647947 */ /* 0x000fea000383ffff */
.L_x_36:
[----:B-1----:R1:W2:Y:S02]  /*bb90*/  SYNCS.PHASECHK.TRANS64.TRYWAIT P0, [R2+URZ+0xb0], R3 ;  /* 0x0000b003020075a7 */ /* 0x0022a400080011ff */
[----:B--2---:R-:W-:Y:S05]  /*bba0*/  @!P0 NANOSLEEP.SYNCS 0x989680 ;  /* 0x009896800000895d */ /* 0x004fea0003900000 */
[----:B------:R-:W2:Y:S02]  /*bbb0*/  @!P0 SYNCS.PHASECHK.TRANS64 P0, [R2+URZ+0xb0], R3 ;  /* 0x0000b003020085a7 */ /* 0x000ea400080010ff */
[----:B--2---:R-:W-:Y:S05]  /*bbc0*/  @!P0 BRA `(.L_x_36) ;  /* 0xfffffffc00f08947 */ /* 0x004fea000383ffff */
[----:B------:R-:W-:Y:S05]  /*bbd0*/  BRA `(.L_x_141) ;  /* 0xffffff6400487947 */ /* 0x000fea000383ffff */
.L_x_40:
[----:B----4-:R-:W-:-:S07]  /*bbe0*/  MOV R0, UR5 ;  /* 0x0000000500007c02 */ /* 0x010fce0008000f00 */
.L_x_142:
[----:B-1----:R1:W2:Y:S02]  /*bbf0*/  SYNCS.PHASECHK.TRANS64.TRYWAIT P0, [R0+URZ], R3 ;  /* 0x00000003000075a7 */ /* 0x0022a400080011ff */
[----:B--2---:R-:W-:Y:S05]  /*bc00*/  @!P0 NANOSLEEP.SYNCS 0x989680 ;  /* 0x009896800000895d */ /* 0x004fea0003900000 */
[----:B------:R-:W2:Y:S02]  /*bc10*/  @!P0 SYNCS.PHASECHK.TRANS64 P0, [R0+URZ], R3 ;  /* 0x00000003000085a7 */ /* 0x000ea400080010ff */
[----:B--2---:R-:W-:Y:S05]  /*bc20*/  @!P0 BRA `(.L_x_142) ;  /* 0xfffffffc00f08947 */ /* 0x004fea000383ffff */
[----:B------:R-:W-:Y:S05]  /*bc30*/  BRA `(.L_x_143) ;  /* 0xffffff6800bc7947 */ /* 0x000fea000383ffff */
.L_x_41:
[----:B----4-:R-:W-:-:S07]  /*bc40*/  MOV R0, UR5 ;  /* 0x0000000500007c02 */ /* 0x010fce0008000f00 */
.L_x_144:
[----:B-1----:R1:W2:Y:S02]  /*bc50*/  SYNCS.PHASECHK.TRANS64.TRYWAIT P0, [R0+URZ], R3 ;  /* 0x00000003000075a7 */ /* 0x0022a400080011ff */
[----:B--2---:R-:W-:Y:S05]  /*bc60*/  @!P0 NANOSLEEP.SYNCS 0x989680 ;  /* 0x009896800000895d */ /* 0x004fea0003900000 */
[----:B------:R-:W2:Y:S02]  /*bc70*/  @!P0 SYNCS.PHASECHK.TRANS64 P0, [R0+URZ], R3 ;  /* 0x00000003000085a7 */ /* 0x000ea400080010ff */
[----:B--2---:R-:W-:Y:S05]  /*bc80*/  @!P0 BRA `(.L_x_144) ;  /* 0xfffffffc00f08947 */ /* 0x004fea000383ffff */
[----:B------:R-:W-:Y:S05]  /*bc90*/  BRA `(.L_x_145) ;  /* 0xffffff6800c87947 */ /* 0x000fea000383ffff */
.L_x_42:
[----:B----4-:R-:W-:-:S07]  /*bca0*/  MOV R0, UR5 ;  /* 0x0000000500007c02 */ /* 0x010fce0008000f00 */
.L_x_146:
[----:B-1----:R1:W2:Y:S02]  /*bcb0*/  SYNCS.PHASECHK.TRANS64.TRYWAIT P0, [R0+URZ], R3 ;  /* 0x00000003000075a7 */ /* 0x0022a400080011ff */
[----:B--2---:R-:W-:Y:S05]  /*bcc0*/  @!P0 NANOSLEEP.SYNCS 0x989680 ;  /* 0x009896800000895d */ /* 0x004fea0003900000 */
[----:B------:R-:W2:Y:S02]  /*bcd0*/  @!P0 SYNCS.PHASECHK.TRANS64 P0, [R0+URZ], R3 ;  /* 0x00000003000085a7 */ /* 0x000ea400080010ff */
[----:B--2---:R-:W-:Y:S05]  /*bce0*/  @!P0 BRA `(.L_x_146) ;  /* 0xfffffffc00f08947 */ /* 0x004fea000383ffff */
[----:B------:R-:W-:Y:S05]  /*bcf0*/  BRA `(.L_x_147) ;  /* 0xffffff6800d47947 */ /* 0x000fea000383ffff */
.L_x_43:
[----:B----4-:R-:W-:-:S07]  /*bd00*/  MOV R0, UR5 ;  /* 0x0000000500007c02 */ /* 0x010fce0008000f00 */
.L_x_148:
[----:B-1----:R1:W2:Y:S02]  /*bd10*/  SYNCS.PHASECHK.TRANS64.TRYWAIT P0, [R0+URZ], R3 ;  /* 0x00000003000075a7 */ /* 0x0022a400080011ff */
[----:B--2---:R-:W-:Y:S05]  /*bd20*/  @!P0 NANOSLEEP.SYNCS 0x989680 ;  /* 0x009896800000895d */ /* 0x004fea0003900000 */
[----:B------:R-:W2:Y:S02]  /*bd30*/  @!P0 SYNCS.PHASECHK.TRANS64 P0, [R0+URZ], R3 ;  /* 0x00000003000085a7 */ /* 0x000ea400080010ff */
[----:B--2---:R-:W-:Y:S05]  /*bd40*/  @!P0 BRA `(.L_x_148) ;  /* 0xfffffffc00f08947 */ /* 0x004fea000383ffff */
[----:B------:R-:W-:Y:S05]  /*bd50*/  BRA `(.L_x_149) ;  /* 0xffffff6800e07947 */ /* 0x000fea000383ffff */
.L_x_44:
[----:B----4-:R-:W-:-:S07]  /*bd60*/  MOV R0, UR5 ;  /* 0x0000000500007c02 */ /* 0x010fce0008000f00 */
.L_x_150:
[----:B-1----:R1:W2:Y:S02]  /*bd70*/  SYNCS.PHASECHK.TRANS64.TRYWAIT P0, [R0+URZ], R3 ;  /* 0x00000003000075a7 */ /* 0x0022a400080011ff */
[----:B--2---:R-:W-:Y:S05]  /*bd80*/  @!P0 NANOSLEEP.SYNCS 0x989680 ;  /* 0x009896800000895d */ /* 0x004fea0003900000 */
[----:B------:R-:W2:Y:S02]  /*bd90*/  @!P0 SYNCS.PHASECHK.TRANS64 P0, [R0+URZ], R3 ;  /* 0x00000003000085a7 */ /* 0x000ea400080010ff */
[----:B--2---:R-:W-:Y:S05]  /*bda0*/  @!P0 BRA `(.L_x_150) ;  /* 0xfffffffc00f08947 */ /* 0x004fea000383ffff */
[----:B------:R-:W-:Y:S05]  /*bdb0*/  BRA `(.L_x_151) ;  /* 0xffffff6800ec7947 */ /* 0x000fea000383ffff */
.L_x_47:
[----:B-1----:R1:W2:Y:S02]  /*bdc0*/  SYNCS.PHASECHK.TRANS64.TRYWAIT P0, [R0+URZ+0xe0], R5 ;  /* 0x0000e005000075a7 */ /* 0x0022a400080011ff */
[----:B--2---:R-:W-:Y:S05]  /*bdd0*/  @!P0 NANOSLEEP.SYNCS 0x989680 ;  /* 0x009896800000895d */ /* 0x004fea0003900000 */
[----:B------:R-:W2:Y:S02]  /*bde0*/  @!P0 SYNCS.PHASECHK.TRANS64 P0, [R0+URZ+0xe0], R5 ;  /* 0x0000e005000085a7 */ /* 0x000ea400080010ff */
[----:B--2---:R-:W-:Y:S05]  /*bdf0*/  @!P0 BRA `(.L_x_47) ;  /* 0xfffffffc00f08947 */ /* 0x004fea000383ffff */
[----:B------:R-:W-:Y:S05]  /*be00*/  BRA `(.L_x_152) ;  /* 0xffffff6c00487947 */ /* 0x000fea000383ffff */
.L_x_48:
[----:B------:R-:W-:-:S07]  /*be10*/  MOV R0, UR5 ;  /* 0x0000000500007c02 */ /* 0x000fce0008000f00 */
.L_x_153:
[----:B-1----:R1:W2:Y:S02]  /*be20*/  SYNCS.PHASECHK.TRANS64.TRYWAIT P0, [R0+URZ+0xc0], R5 ;  /* 0x0000c005000075a7 */ /* 0x0022a400080011ff */
[----:B--2---:R-:W-:Y:S05]  /*be30*/  @!P0 NANOSLEEP.SYNCS 0x989680 ;  /* 0x009896800000895d */ /* 0x004fea0003900000 */
[----:B------:R-:W2:Y:S02]  /*be40*/  @!P0 SYNCS.PHASECHK.TRANS64 P0, [R0+URZ+0xc0], R5 ;  /* 0x0000c005000085a7 */ /* 0x000ea400080010ff */
[----:B--2---:R-:W-:Y:S05]  /*be50*/  @!P0 BRA `(.L_x_153) ;  /* 0xfffffffc00f08947 */ /* 0x004fea000383ffff */
[----:B------:R-:W-:Y:S05]  /*be60*/  BRA `(.L_x_154) ;  /* 0xffffff6c00587947 */ /* 0x000fea000383ffff */
.L_x_49:
[----:B-1----:R1:W2:Y:S02]  /*be70*/  SYNCS.PHASECHK.TRANS64.TRYWAIT P1, [R0+URZ+0xb0], R5 ;  /* 0x0000b005000075a7 */ /* 0x0022a400080211ff */
[----:B--2---:R-:W-:Y:S05]  /*be80*/  @!P1 NANOSLEEP.SYNCS 0x989680 ;  /* 0x009896800000995d */ /* 0x004fea0003900000 */
[----:B------:R-:W2:Y:S02]  /*be90*/  @!P1 SYNCS.PHASECHK.TRANS64 P1, [R0+URZ+0xb0], R5 ;  /* 0x0000b005000095a7 */ /* 0x000ea400080210ff */
[----:B--2---:R-:W-:Y:S05]  /*bea0*/  @!P1 BRA `(.L_x_49) ;  /* 0xfffffffc00f09947 */ /* 0x004fea000383ffff */
[----:B------:R-:W-:Y:S05]  /*beb0*/  BRA `(.L_x_155) ;  /* 0xffffff6c00887947 */ /* 0x000fea000383ffff */
.L_x_52:
[----:B------:R-:W-:-:S07]  /*bec0*/  MOV R0, UR5 ;  /* 0x0000000500007c02 */ /* 0x000fce0008000f00 */
.L_x_156:
[----:B-1----:R1:W2:Y:S02]  /*bed0*/  SYNCS.PHASECHK.TRANS64.TRYWAIT P0, [R0+URZ+0xc0], R3 ;  /* 0x0000c003000075a7 */ /* 0x0022a400080011ff */
[----:B--2---:R-:W-:Y:S05]  /*bee0*/  @!P0 NANOSLEEP.SYNCS 0x989680 ;  /* 0x009896800000895d */ /* 0x004fea0003900000 */
[----:B------:R-:W2:Y:S02]  /*bef0*/  @!P0 SYNCS.PHASECHK.TRANS64 P0, [R0+URZ+0xc0], R3 ;  /* 0x0000c003000085a7 */ /* 0x000ea400080010ff */
[----:B--2---:R-:W-:Y:S05]  /*bf00*/  @!P0 BRA `(.L_x_156) ;  /* 0xfffffffc00f08947 */ /* 0x004fea000383ffff */
[----:B------:R-:W-:Y:S05]  /*bf10*/  BRA `(.L_x_51) ;  /* 0xffffff6c00dc7947 */ /* 0x000fea000383ffff */
.L_x_59:
[----:B-1----:R1:W2:Y:S02]  /*bf20*/  SYNCS.PHASECHK.TRANS64.TRYWAIT P0, [R15+URZ+0xb0], R4 ;  /* 0x0000b0040f0075a7 */ /* 0x0022a400080011ff */
[----:B--2---:R-:W-:Y:S05]  /*bf30*/  @!P0 NANOSLEEP.SYNCS 0x989680 ;  /* 0x009896800000895d */ /* 0x004fea0003900000 */
[----:B------:R-:W2:Y:S02]  /*bf40*/  @!P0 SYNCS.PHASECHK.TRANS64 P0, [R15+URZ+0xb0], R4 ;  /* 0x0000b0040f0085a7 */ /* 0x000ea400080010ff */
[----:B--2---:R-:W-:Y:S05]  /*bf50*/  @!P0 BRA `(.L_x_59) ;  /* 0xfffffffc00f08947 */ /* 0x004fea000383ffff */
[----:B------:R-:W-:Y:S05]  /*bf60*/  BRA `(.L_x_157) ;  /* 0xffffff7400947947 */ /* 0x000fea000383ffff */
.L_x_62:
[----:B-1----:R1:W2:Y:S02]  /*bf70*/  SYNCS.PHASECHK.TRANS64.TRYWAIT P1, [R4+URZ], R5 ;  /* 0x00000005040075a7 */ /* 0x0022a400080211ff */
[----:B--2---:R-:W-:Y:S05]  /*bf80*/  @!P1 NANOSLEEP.SYNCS 0x989680 ;  /* 0x009896800000995d */ /* 0x004fea0003900000 */
[----:B------:R-:W2:Y:S02]  /*bf90*/  @!P1 SYNCS.PHASECHK.TRANS64 P1, [R4+URZ], R5 ;  /* 0x00000005040095a7 */ /* 0x000ea400080210ff */
[----:B--2---:R-:W-:Y:S05]  /*bfa0*/  @!P1 BRA `(.L_x_62) ;  /* 0xfffffffc00f09947 */ /* 0x004fea000383ffff */
[----:B------:R-:W-:Y:S05]  /*bfb0*/  BRA `(.L_x_61) ;  /* 0xffffff7400e87947 */ /* 0x000fea000383ffff */
.L_x_63:
[----:B-1----:R1:W2:Y:S02]  /*bfc0*/  SYNCS.PHASECHK.TRANS64.TRYWAIT P2, [R2+URZ+0xd8], R17 ;  /* 0x0000d811020075a7 */ /* 0x0022a400080411ff */
[----:B--2---:R-:W-:Y:S05]  /*bfd0*/  @!P2 NANOSLEEP.SYNCS 0x989680 ;  /* 0x009896800000a95d */ /* 0x004fea0003900000 */
[----:B------:R-:W2:Y:S02]  /*bfe0*/  @!P2 SYNCS.PHASECHK.TRANS64 P2, [R2+URZ+0xd8], R17 ;  /* 0x0000d8110200a5a7 */ /* 0x000ea400080410ff */
[----:B--2---:R-:W-:Y:S05]  /*bff0*/  @!P2 BRA `(.L_x_63) ;  /* 0xfffffffc00f0a947 */ /* 0x004fea000383ffff */
[----:B------:R-:W-:Y:S05]  /*c000*/  BRA `(.L_x_158) ;  /* 0xffffff7800687947 */ /* 0x000fea000383ffff */
.L_x_66:
[----:B--2---:R2:W4:Y:S02]  /*c010*/  SYNCS.PHASECHK.TRANS64.TRYWAIT P2, [R7+URZ], R4 ;  /* 0x00000004070075a7 */ /* 0x00452400080411ff */
[----:B----4-:R-:W-:Y:S05]  /*c020*/  @!P2 NANOSLEEP.SYNCS 0x989680 ;  /* 0x009896800000a95d */ /* 0x010fea0003900000 */
[----:B------:R-:W4:Y:S02]  /*c030*/  @!P2 SYNCS.PHASECHK.TRANS64 P2, [R7+URZ], R4 ;  /* 0x000000040700a5a7 */ /* 0x000f2400080410ff */
[----:B----4-:R-:W-:Y:S05]  /*c040*/  @!P2 BRA `(.L_x_66) ;  /* 0xfffffffc00f0a947 */ /* 0x010fea000383ffff */
[----:B------:R-:W-:Y:S05]  /*c050*/  BRA `(.L_x_65) ;  /* 0xffffff7c00207947 */ /* 0x000fea000383ffff */
.L_x_69:
[----:B--2---:R2:W4:Y:S02]  /*c060*/  SYNCS.PHASECHK.TRANS64.TRYWAIT P0, [R2+URZ+0x100], R3 ;  /* 0x00010003020075a7 */ /* 0x00452400080011ff */
[----:B----4-:R-:W-:Y:S05]  /*c070*/  @!P0 NANOSLEEP.SYNCS 0x989680 ;  /* 0x009896800000895d */ /* 0x010fea0003900000 */
[----:B------:R-:W4:Y:S02]  /*c080*/  @!P0 SYNCS.PHASECHK.TRANS64 P0, [R2+URZ+0x100], R3 ;  /* 0x00010003020085a7 */ /* 0x000f2400080010ff */
[----:B----4-:R-:W-:Y:S05]  /*c090*/  @!P0 BRA `(.L_x_69) ;  /* 0xfffffffc00f08947 */ /* 0x010fea000383ffff */
[----:B------:R-:W-:Y:S05]  /*c0a0*/  BRA `(.L_x_159) ;  /* 0xffffff8000687947 */ /* 0x000fea000383ffff */
.L_x_74:
[----:B--2---:R2:W3:Y:S02]  /*c0b0*/  SYNCS.PHASECHK.TRANS64.TRYWAIT P0, [R0+URZ+0xb0], R3 ;  /* 0x0000b003000075a7 */ /* 0x0044e400080011ff */
[----:B---3--:R-:W-:Y:S05]  /*c0c0*/  @!P0 NANOSLEEP.SYNCS 0x989680 ;  /* 0x009896800000895d */ /* 0x008fea0003900000 */
[----:B------:R-:W3:Y:S02]  /*c0d0*/  @!P0 SYNCS.PHASECHK.TRANS64 P0, [R0+URZ+0xb0], R3 ;  /* 0x0000b003000085a7 */ /* 0x000ee400080010ff */
[----:B---3--:R-:W-:Y:S05]  /*c0e0*/  @!P0 BRA `(.L_x_74) ;  /* 0xfffffffc00f08947 */ /* 0x008fea000383ffff */
[----:B------:R-:W-:Y:S05]  /*c0f0*/  BRA `(.L_x_160) ;  /* 0xffffff8400747947 */ /* 0x000fea000383ffff */
.L_x_77:
[----:B------:R-:W-:Y:S07]  /*c100*/  MOV R0, UR7 ;  /* 0x0000000700007c02 */ /* 0x000fee0008000f00 */
.L_x_161:
[----:B--2---:R2:W3:Y:S02]  /*c110*/  SYNCS.PHASECHK.TRANS64.TRYWAIT P0, [R0+URZ+0xa8], R3 ;  /* 0x0000a803000075a7 */ /* 0x0044e400080011ff */
[----:B---3--:R-:W-:Y:S05]  /*c120*/  @!P0 NANOSLEEP.SYNCS 0x989680 ;  /* 0x009896800000895d */ /* 0x008fea0003900000 */
[----:B------:R-:W3:Y:S02]  /*c130*/  @!P0 SYNCS.PHASECHK.TRANS64 P0, [R0+URZ+0xa8], R3 ;  /* 0x0000a803000085a7 */ /* 0x000ee400080010ff */
[----:B---3--:R-:W-:Y:S05]  /*c140*/  @!P0 BRA `(.L_x_161) ;  /* 0xfffffffc00f08947 */ /* 0x008fea000383ffff */
[----:B------:R-:W-:Y:S05]  /*c150*/  BRA `(.L_x_76) ;  /* 0xffffff8800647947 */ /* 0x000fea000383ffff */
.L_x_80:
[----:B------:R-:W-:Y:S07]  /*c160*/  MOV R3, UR7 ;  /* 0x0000000700037c02 */ /* 0x000fee0008000f00 */
.L_x_162:
[----:B-1----:R1:W2:Y:S02]  /*c170*/  SYNCS.PHASECHK.TRANS64.TRYWAIT P2, [R3+URZ+0x80], R34 ;  /* 0x00008022030075a7 */ /* 0x0022a400080411ff */
[----:B--2---:R-:W-:Y:S05]  /*c180*/  @!P2 NANOSLEEP.SYNCS 0x989680 ;  /* 0x009896800000a95d */ /* 0x004fea0003900000 */
[----:B------:R-:W2:Y:S02]  /*c190*/  @!P2 SYNCS.PHASECHK.TRANS64 P2, [R3+URZ+0x80], R34 ;  /* 0x000080220300a5a7 */ /* 0x000ea400080410ff */
[----:B--2---:R-:W-:Y:S05]  /*c1a0*/  @!P2 BRA `(.L_x_162) ;  /* 0xfffffffc00f0a947 */ /* 0x004fea000383ffff */
[----:B------:R-:W-:Y:S05]  /*c1b0*/  BRA `(.L_x_163) ;  /* 0xffffff8800c47947 */ /* 0x000fea000383ffff */
.L_x_81:
[----:B-1----:R-:W-:Y:S07]  /*c1c0*/  MOV R3, UR7 ;  /* 0x0000000700037c02 */ /* 0x002fee0008000f00 */
.L_x_164:
[----:B-1----:R1:W2:Y:S02]  /*c1d0*/  SYNCS.PHASECHK.TRANS64.TRYWAIT P0, [R3+URZ+0x88], R34 ;  /* 0x00008822030075a7 */ /* 0x0022a400080011ff */
[----:B--2---:R-:W-:Y:S05]  /*c1e0*/  @!P0 NANOSLEEP.SYNCS 0x989680 ;  /* 0x009896800000895d */ /* 0x004fea0003900000 */
[----:B------:R-:W2:Y:S02]  /*c1f0*/  @!P0 SYNCS.PHASECHK.TRANS64 P0, [R3+URZ+0x88], R34 ;  /* 0x00008822030085a7 */ /* 0x000ea400080010ff */
[----:B--2---:R-:W-:Y:S05]  /*c200*/  @!P0 BRA `(.L_x_164) ;  /* 0xfffffffc00f08947 */ /* 0x004fea000383ffff */
[----:B------:R-:W-:Y:S05]  /*c210*/  BRA `(.L_x_165) ;  /* 0xffffff8c00147947 */ /* 0x000fea000383ffff */
.L_x_82:
[----:B-1----:R-:W-:Y:S07]  /*c220*/  MOV R3, UR7 ;  /* 0x0000000700037c02 */ /* 0x002fee0008000f00 */
.L_x_166:
[----:B-1----:R1:W2:Y:S02]  /*c230*/  SYNCS.PHASECHK.TRANS64.TRYWAIT P0, [R3+URZ+0x90], R34 ;  /* 0x00009022030075a7 */ /* 0x0022a400080011ff */
[----:B--2---:R-:W-:Y:S05]  /*c240*/  @!P0 NANOSLEEP.SYNCS 0x989680 ;  /* 0x009896800000895d */ /* 0x004fea0003900000 */
[----:B------:R-:W2:Y:S02]  /*c250*/  @!P0 SYNCS.PHASECHK.TRANS64 P0, [R3+URZ+0x90], R34 ;  /* 0x00009022030085a7 */ /* 0x000ea400080010ff */
[----:B--2---:R-:W-:Y:S05]  /*c260*/  @!P0 BRA `(.L_x_166) ;  /* 0xfffffffc00f08947 */ /* 0x004fea000383ffff */
[----:B------:R-:W-:Y:S05]  /*c270*/  BRA `(.L_x_167) ;  /* 0xffffff8c00647947 */ /* 0x000fea000383ffff */
.L_x_83:
[----:B-1----:R-:W-:Y:S07]  /*c280*/  MOV R3, UR7 ;  /* 0x0000000700037c02 */ /* 0x002fee0008000f00 */
.L_x_168:
[----:B-1----:R1:W2:Y:S02]  /*c290*/  SYNCS.PHASECHK.TRANS64.TRYWAIT P0, [R3+URZ+0x98], R34 ;  /* 0x00009822030075a7 */ /* 0x0022a400080011ff */
[----:B--2---:R-:W-:Y:S05]  /*c2a0*/  @!P0 NANOSLEEP.SYNCS 0x989680 ;  /* 0x009896800000895d */ /* 0x004fea0003900000 */
[----:B------:R-:W2:Y:S02]  /*c2b0*/  @!P0 SYNCS.PHASECHK.TRANS64 P0, [R3+URZ+0x98], R34 ;  /* 0x00009822030085a7 */ /* 0x000ea400080010ff */
[----:B--2---:R-:W-:Y:S05]  /*c2c0*/  @!P0 BRA `(.L_x_168) ;  /* 0xfffffffc00f08947 */ /* 0x004fea000383ffff */
[----:B------:R-:W-:Y:S05]  /*c2d0*/  BRA `(.L_x_169) ;  /* 0xffffff8c00b47947 */ /* 0x000fea000383ffff */
.L_x_85:
[----:B------:R-:W-:-:S07]  /*c2e0*/  MOV R0, UR7 ;  /* 0x0000000700007c02 */ /* 0x000fce0008000f00 */
.L_x_170:
[----:B-1----:R1:W2:Y:S02]  /*c2f0*/  SYNCS.PHASECHK.TRANS64.TRYWAIT P0, [R0+URZ+0x80], R3 ;  /* 0x00008003000075a7 */ /* 0x0022a400080011ff */
[----:B--2---:R-:W-:Y:S05]  /*c300*/  @!P0 NANOSLEEP.SYNCS 0x989680 ;  /* 0x009896800000895d */ /* 0x004fea0003900000 */
[----:B------:R-:W2:Y:S02]  /*c310*/  @!P0 SYNCS.PHASECHK.TRANS64 P0, [R0+URZ+0x80], R3 ;  /* 0x00008003000085a7 */ /* 0x000ea400080010ff */
[----:B--2---:R-:W-:Y:S05]  /*c320*/  @!P0 BRA `(.L_x_170) ;  /* 0xfffffffc00f08947 */ /* 0x004fea000383ffff */
[----:B------:R-:W-:Y:S05]  /*c330*/  BRA `(.L_x_171) ;  /* 0xffffff9000787947 */ /* 0x000fea000383ffff */
.L_x_86:
[----:B-1----:R-:W-:-:S07]  /*c340*/  MOV R0, UR7 ;  /* 0x0000000700007c02 */ /* 0x002fce0008000f00 */
.L_x_172:
[----:B-1----:R1:W2:Y:S02]  /*c350*/  SYNCS.PHASECHK.TRANS64.TRYWAIT P0, [R0+URZ+0x88], R3 ;  /* 0x00008803000075a7 */ /* 0x0022a400080011ff */
[----:B--2---:R-:W-:Y:S05]  /*c360*/  @!P0 NANOSLEEP.SYNCS 0x989680 ;  /* 0x009896800000895d */ /* 0x004fea0003900000 */
[----:B------:R-:W2:Y:S02]  /*c370*/  @!P0 SYNCS.PHASECHK.TRANS64 P0, [R0+URZ+0x88], R3 ;  /* 0x00008803000085a7 */ /* 0x000ea400080010ff */
[----:B--2---:R-:W-:Y:S05]  /*c380*/  @!P0 BRA `(.L_x_172) ;  /* 0xfffffffc00f08947 */ /* 0x004fea000383ffff */
[----:B------:R-:W-:Y:S05]  /*c390*/  BRA `(.L_x_173) ;  /* 0xffffff9000687947 */ /* 0x000fea000383ffff */
.L_x_87:
[----:B-1----:R-:W-:-:S07]  /*c3a0*/  MOV R0, UR7 ;  /* 0x0000000700007c02 */ /* 0x002fce0008000f00 */
.L_x_174:
[----:B-1----:R1:W2:Y:S02]  /*c3b0*/  SYNCS.PHASECHK.TRANS64.TRYWAIT P0, [R0+URZ+0x90], R3 ;  /* 0x00009003000075a7 */ /* 0x0022a400080011ff */
[----:B--2---:R-:W-:Y:S05]  /*c3c0*/  @!P0 NANOSLEEP.SYNCS 0x989680 ;  /* 0x009896800000895d */ /* 0x004fea0003900000 */
[----:B------:R-:W2:Y:S02]  /*c3d0*/  @!P0 SYNCS.PHASECHK.TRANS64 P0, [R0+URZ+0x90], R3 ;  /* 0x00009003000085a7 */ /* 0x000ea400080010ff */
[----:B--2---:R-:W-:Y:S05]  /*c3e0*/  @!P0 BRA `(.L_x_174) ;  /* 0xfffffffc00f08947 */ /* 0x004fea000383ffff */
[----:B------:R-:W-:Y:S05]  /*c3f0*/  BRA `(.L_x_175) ;  /* 0xffffff9000587947 */ /* 0x000fea000383ffff */
.L_x_89:
[----:B--2---:R2:W4:Y:S02]  /*c400*/  SYNCS.PHASECHK.TRANS64.TRYWAIT P0, [R0+URZ+0xb0], R3 ;  /* 0x0000b003000075a7 */ /* 0x00452400080011ff */
[----:B----4-:R-:W-:Y:S05]  /*c410*/  @!P0 NANOSLEEP.SYNCS 0x989680 ;  /* 0x009896800000895d */ /* 0x010fea0003900000 */
[----:B------:R-:W4:Y:S02]  /*c420*/  @!P0 SYNCS.PHASECHK.TRANS64 P0, [R0+URZ+0xb0], R3 ;  /* 0x0000b003000085a7 */ /* 0x000f2400080010ff */
[----:B----4-:R-:W-:Y:S05]  /*c430*/  @!P0 BRA `(.L_x_89) ;  /* 0xfffffffc00f08947 */ /* 0x010fea000383ffff */
[----:B------:R-:W-:Y:S05]  /*c440*/  BRA `(.L_x_176) ;  /* 0xffffff9400287947 */ /* 0x000fea000383ffff */
.L_x_100:
[----:B-1----:R-:W-:Y:S04]  /*c450*/  MOV R0, UR36 ;  /* 0x0000002400007c02 */ /* 0x002fe80008000f00 */
[----:B------:R1:W3:Y:S03]  /*c460*/  SYNCS.PHASECHK.TRANS64.TRYWAIT P0, [R0+URZ+0x60], R5 ;  /* 0x00006005000075a7 */ /* 0x0002e600080011ff */
[----:B---3--:R-:W-:Y:S05]  /*c470*/  @!P0 NANOSLEEP.SYNCS 0x989680 ;  /* 0x009896800000895d */ /* 0x008fea0003900000 */
[----:B------:R-:W3:Y:S02]  /*c480*/  @!P0 SYNCS.PHASECHK.TRANS64 P0, [R0+URZ+0x60], R5 ;  /* 0x00006005000085a7 */ /* 0x000ee400080010ff */
[----:B---3--:R-:W-:Y:S05]  /*c490*/  @!P0 BRA `(.L_x_100) ;  /* 0xfffffffc00ec8947 */ /* 0x008fea000383ffff */
[----:B------:R-:W-:Y:S05]  /*c4a0*/  BRA `(.L_x_99) ;  /* 0xffffffa000a47947 */ /* 0x000fea000383ffff */
.L_x_102:
[----:B-1----:R-:W-:Y:S04]  /*c4b0*/  MOV R0, UR36 ;  /* 0x0000002400007c02 */ /* 0x002fe80008000f00 */
[----:B------:R1:W4:Y:S03]  /*c4c0*/  SYNCS.PHASECHK.TRANS64.TRYWAIT P1, [R0+URZ+0xd0], R3 ;  /* 0x0000d003000075a7 */ /* 0x00032600080211ff */
[----:B----4-:R-:W-:Y:S05]  /*c4d0*/  @!P1 NANOSLEEP.SYNCS 0x989680 ;  /* 0x009896800000995d */ /* 0x010fea0003900000 */
[----:B------:R-:W4:Y:S02]  /*c4e0*/  @!P1 SYNCS.PHASECHK.TRANS64 P1, [R0+URZ+0xd0], R3 ;  /* 0x0000d003000095a7 */ /* 0x000f2400080210ff */
[----:B----4-:R-:W-:Y:S05]  /*c4f0*/  @!P1 BRA `(.L_x_102) ;  /* 0xfffffffc00ec9947 */ /* 0x010fea000383ffff */
[----:B------:R-:W-:Y:S05]  /*c500*/  BRA `(.L_x_101) ;  /* 0xffffffa000dc7947 */ /* 0x000fea000383ffff */
.L_x_111:
[----:B--2---:R2:W4:Y:S02]  /*c510*/  SYNCS.PHASECHK.TRANS64.TRYWAIT P0, [R3+URZ+0x60], R0 ;  /* 0x00006000030075a7 */ /* 0x00452400080011ff */
[----:B----4-:R-:W-:Y:S05]  /*c520*/  @!P0 NANOSLEEP.SYNCS 0x989680 ;  /* 0x009896800000895d */ /* 0x010fea0003900000 */
[----:B------:R-:W4:Y:S02]  /*c530*/  @!P0 SYNCS.PHASECHK.TRANS64 P0, [R3+URZ+0x60], R0 ;  /* 0x00006000030085a7 */ /* 0x000f2400080010ff */
[----:B----4-:R-:W-:Y:S05]  /*c540*/  @!P0 BRA `(.L_x_111) ;  /* 0xfffffffc00f08947 */ /* 0x010fea000383ffff */
[----:B------:R-:W-:Y:S05]  /*c550*/  BRA `(.L_x_110) ;  /* 0xffffffb400ac7947 */ /* 0x000fea000383ffff */
.L_x_119:
[----:B-1----:R1:W4:Y:S02]  /*c560*/  SYNCS.PHASECHK.TRANS64.TRYWAIT P0, [R3+URZ+0x60], R6 ;  /* 0x00006006030075a7 */ /* 0x00232400080011ff */
[----:B----4-:R-:W-:Y:S05]  /*c570*/  @!P0 NANOSLEEP.SYNCS 0x989680 ;  /* 0x009896800000895d */ /* 0x010fea0003900000 */
[----:B------:R-:W4:Y:S02]  /*c580*/  @!P0 SYNCS.PHASECHK.TRANS64 P0, [R3+URZ+0x60], R6 ;  /* 0x00006006030085a7 */ /* 0x000f2400080010ff */
[----:B----4-:R-:W-:Y:S05]  /*c590*/  @!P0 BRA `(.L_x_119) ;  /* 0xfffffffc00f08947 */ /* 0x010fea000383ffff */
[----:B------:R-:W-:Y:S05]  /*c5a0*/  BRA `(.L_x_118) ;  /* 0xffffffc800b07947 */ /* 0x000fea000383ffff */
.L_x_127:
[----:B--2---:R2:W4:Y:S02]  /*c5b0*/  SYNCS.PHASECHK.TRANS64.TRYWAIT P0, [R0+URZ+0x60], R3 ;  /* 0x00006003000075a7 */ /* 0x00452400080011ff */
[----:B----4-:R-:W-:Y:S05]  /*c5c0*/  @!P0 NANOSLEEP.SYNCS 0x989680 ;  /* 0x009896800000895d */ /* 0x010fea0003900000 */
[----:B------:R-:W4:Y:S02]  /*c5d0*/  @!P0 SYNCS.PHASECHK.TRANS64 P0, [R0+URZ+0x60], R3 ;  /* 0x00006003000085a7 */ /* 0x000f2400080010ff */
[----:B----4-:R-:W-:Y:S05]  /*c5e0*/  @!P0 BRA `(.L_x_127) ;  /* 0xfffffffc00f08947 */ /* 0x010fea000383ffff */
[----:B------:R-:W-:Y:S05]  /*c5f0*/  BRA `(.L_x_126) ;  /* 0xffffffdc00b07947 */ /* 0x000fea000383ffff */
        .weak           $__internal_0_$__cuda_sm10x_tcgen05_guardrail_trap_col_being_dealloced_not_returned_by_alloc
        .type           $__internal_0_$__cuda_sm10x_tcgen05_guardrail_trap_col_being_dealloced_not_returned_by_alloc,@function
        .size           $__internal_0_$__cuda_sm10x_tcgen05_guardrail_trap_col_being_dealloced_not_returned_by_alloc,($__internal_1_$__cuda_sm10x_tcgen05_guardrail_trap_phase_invalid_during_alloc - $__internal_0_$__cuda_sm10x_tcgen05_guardrail_trap_col_being_dealloced_not_returned_by_alloc)
$__internal_0_$__cuda_sm10x_tcgen05_guardrail_trap_col_being_dealloced_not_returned_by_alloc:
[----:B------:R-:W-:Y:S05]  /*c600*/  BPT.TRAP 0x1 ;  /* 0x000000040000795c */ /* 0x000fea0000300000 */
[----:B------:R-:W-:-:S04]  /*c610*/  HFMA2 R3, -RZ, RZ, 0, 0 ;  /* 0x00000000ff037431 */ /* 0x000fc800000001ff */
[----:B------:R-:W-:Y:S05]  /*c620*/  RET.REL.NODEC R2 `(_ZN7cutlass13device_kernelINS_4gemm6kernel13GemmUniversalIN4cute5tupleIJiiiiEEENS1_10collective13CollectiveMmaINS1_46MainloopSm100TmaUmmaWarpSpecializedBlockScaledILi6ELi2ELi1ENS5_IJNS4_1CILi1EEESB_SB_EEEEENS5_IJNSA_ILi128EEENSA_ILi256EEESE_EEENS5_IJNS_12float_e2m1_tENS_13float_ue8m0_tEEEENS5_IJNS5_IJlSB_lEEENS4_6LayoutINS5_IJNS5_IJNS5_IJNSA_ILi32EEENSA_ILi4EEEEEEiEEESP_NS5_IJSB_iEEEEEENS5_IJNS5_IJNS5_IJNSA_ILi16EEESN_EEEiEEENS5_IJNS5_IJNSA_ILi0EEESB_EEENSA_ILi512EEEEEENS5_IJSV_iEEEEEEEEEEESJ_S12_NS4_8TiledMMAINS4_8MMA_AtomIJNS4_17SM100_MMA_MXF4_SSISH_SH_fSI_Li128ELi256ELi32ELNS4_4UMMA5MajorE0ELS17_0ELNS16_7ScaleInE0ELS18_0EEEEEENSL_ISC_NS5_IJSV_SV_SV_EEEEENS5_IJNS4_10UnderscoreES1D_S1D_EEEEENS5_IJNS4_13SM90_TMA_LOADES1G_EEENS5_IJNS4_14ComposedLayoutINS4_7SwizzleILi2ELi4ELi3EEENS4_18smem_ptr_flag_bitsILi4EEENSL_INS5_IJNSA_ILi8EEESE_EEENS5_IJSE_SB_EEEEEEENSL_INS5_IJNS5_IJNS5_IJSO_SB_EEENS5_IJSM_NSA_ILi2EEEEEEEEESB_NS5_IJS1T_SB_EEEEEENS5_IJNS5_IJNS5_IJST_SX_EEESW_EEESV_NS5_IJS1T_SX_EEEEEEEEEEEvNS4_8identityES1H_NS5_IJS1R_NSL_INS5_IJNS5_IJNS5_IJSO_S1T_EEES1U_EEESB_S1W_EEENS5_IJS1Z_SV_NS5_IJS1T_NSA_ILi1024EEEEEEEEEEEEEEvS24_EENS_8epilogue10collective18CollectiveEpilogueINS2E_23Sm100TmaWarpSpecializedILi4ELi2ELi64ELb1ELb0EEEJSG_NS5_IJNSL_ISE_SB_EENSL_INSA_ILi64EEESB_EEEEENS_10bfloat16_tESK_S2N_SK_NS2E_6fusion15FusionCallbacksIS2I_NS2O_17LinearCombinationIS2N_fS2N_fLNS_15FloatRoundStyleE2EEESG_S2M_JEEENS4_5SM1004TMEM4LOAD26SM100_TMEM_LOAD_32dp32b64xES1G_NS1I_INS1J_ILi3ELi4ELi3EEENS1L_ILi16EEENSL_INS5_IJS1N_S2K_EEENS5_IJS2K_SB_EEEEEEENS4_39AutoVectorizingCopyWithAssumedAlignmentILi128EEENS4_14SM90_TMA_STOREES33_S35_S35_EEEvvEEEEvNT_6ParamsE) ;  /* 0xffffff3802747950 */ /* 0x000fea0003c3ffff */
        .weak           $__internal_1_$__cuda_sm10x_tcgen05_guardrail_trap_phase_invalid_during_alloc
        .type           $__internal_1_$__cuda_sm10x_tcgen05_guardrail_trap_phase_invalid_during_alloc,@function
        .size           $__internal_1_$__cuda_sm10x_tcgen05_guardrail_trap_phase_invalid_during_alloc,($__internal_2_$__cuda_sm10x_tcgen05_guardrail_trap_unallocated_columns_being_dealloced - $__internal_1_$__cuda_sm10x_tcgen05_guardrail_trap_phase_invalid_during_alloc)
$__internal_1_$__cuda_sm10x_tcgen05_guardrail_trap_phase_invalid_during_alloc:
[----:B------:R-:W-:Y:S05]  /*c630*/  BPT.TRAP 0x1 ;  /* 0x000000040000795c */ /* 0x000fea0000300000 */
[----:B------:R-:W-:-:S04]  /*c640*/  MOV R3, 0x0 ;  /* 0x0000000000037802 */ /* 0x000fc80000000f00 */
[----:B------:R-:W-:Y:S05]  /*c650*/  RET.REL.NODEC R2 `(_ZN7cutlass13device_kernelINS_4gemm6kernel13GemmUniversalIN4cute5tupleIJiiiiEEENS1_10collective13CollectiveMmaINS1_46MainloopSm100TmaUmmaWarpSpecializedBlockScaledILi6ELi2ELi1ENS5_IJNS4_1CILi1EEESB_SB_EEEEENS5_IJNSA_ILi128EEENSA_ILi256EEESE_EEENS5_IJNS_12float_e2m1_tENS_13float_ue8m0_tEEEENS5_IJNS5_IJlSB_lEEENS4_6LayoutINS5_IJNS5_IJNS5_IJNSA_ILi32EEENSA_ILi4EEEEEEiEEESP_NS5_IJSB_iEEEEEENS5_IJNS5_IJNS5_IJNSA_ILi16EEESN_EEEiEEENS5_IJNS5_IJNSA_ILi0EEESB_EEENSA_ILi512EEEEEENS5_IJSV_iEEEEEEEEEEESJ_S12_NS4_8TiledMMAINS4_8MMA_AtomIJNS4_17SM100_MMA_MXF4_SSISH_SH_fSI_Li128ELi256ELi32ELNS4_4UMMA5MajorE0ELS17_0ELNS16_7ScaleInE0ELS18_0EEEEEENSL_ISC_NS5_IJSV_SV_SV_EEEEENS5_IJNS4_10UnderscoreES1D_S1D_EEEEENS5_IJNS4_13SM90_TMA_LOADES1G_EEENS5_IJNS4_14ComposedLayoutINS4_7SwizzleILi2ELi4ELi3EEENS4_18smem_ptr_flag_bitsILi4EEENSL_INS5_IJNSA_ILi8EEESE_EEENS5_IJSE_SB_EEEEEEENSL_INS5_IJNS5_IJNS5_IJSO_SB_EEENS5_IJSM_NSA_ILi2EEEEEEEEESB_NS5_IJS1T_SB_EEEEEENS5_IJNS5_IJNS5_IJST_SX_EEESW_EEESV_NS5_IJS1T_SX_EEEEEEEEEEEvNS4_8identityES1H_NS5_IJS1R_NSL_INS5_IJNS5_IJNS5_IJSO_S1T_EEES1U_EEESB_S1W_EEENS5_IJS1Z_SV_NS5_IJS1T_NSA_ILi1024EEEEEEEEEEEEEEvS24_EENS_8epilogue10collective18CollectiveEpilogueINS2E_23Sm100TmaWarpSpecializedILi4ELi2ELi64ELb1ELb0EEEJSG_NS5_IJNSL_ISE_SB_EENSL_INSA_ILi64EEESB_EEEEENS_10bfloat16_tESK_S2N_SK_NS2E_6fusion15FusionCallbacksIS2I_NS2O_17LinearCombinationIS2N_fS2N_fLNS_15FloatRoundStyleE2EEESG_S2M_JEEENS4_5SM1004TMEM4LOAD26SM100_TMEM_LOAD_32dp32b64xES1G_NS1I_INS1J_ILi3ELi4ELi3EEENS1L_ILi16EEENSL_INS5_IJS1N_S2K_EEENS5_IJS2K_SB_EEEEEEENS4_39AutoVectorizingCopyWithAssumedAlignmentILi128EEENS4_14SM90_TMA_STOREES33_S35_S35_EEEvvEEEEvNT_6ParamsE) ;  /* 0xffffff3802687950 */ /* 0x000fea0003c3ffff */
        .weak           $__internal_2_$__cuda_sm10x_tcgen05_guardrail_trap_unallocated_columns_being_dealloced
        .type           $__internal_2_$__cuda_sm10x_tcgen05_guardrail_trap_unallocated_columns_being_dealloced,@function
        .size           $__internal_2_$__cuda_sm10x_tcgen05_guardrail_trap_unallocated_columns_being_dealloced,(.L_x_178 - $__internal_2_$__cuda_sm10x_tcgen05_guardrail_trap_unallocated_columns_being_dealloced)
$__internal_2_$__cuda_sm10x_tcgen05_guardrail_trap_unallocated_columns_being_dealloced:
[----:B------:R-:W-:Y:S05]  /*c660*/  BPT.TRAP 0x1 ;  /* 0x000000040000795c */ /* 0x000fea0000300000 */
[----:B------:R-:W-:-:S04]  /*c670*/  HFMA2 R3, -RZ, RZ, 0, 0 ;  /* 0x00000000ff037431 */ /* 0x000fc800000001ff */
[----:B------:R-:W-:Y:S05]  /*c680*/  RET.REL.NODEC R2 `(_ZN7cutlass13device_kernelINS_4gemm6kernel13GemmUniversalIN4cute5tupleIJiiiiEEENS1_10collective13CollectiveMmaINS1_46MainloopSm100TmaUmmaWarpSpecializedBlockScaledILi6ELi2ELi1ENS5_IJNS4_1CILi1EEESB_SB_EEEEENS5_IJNSA_ILi128EEENSA_ILi256EEESE_EEENS5_IJNS_12float_e2m1_tENS_13float_ue8m0_tEEEENS5_IJNS5_IJlSB_lEEENS4_6LayoutINS5_IJNS5_IJNS5_IJNSA_ILi32EEENSA_ILi4EEEEEEiEEESP_NS5_IJSB_iEEEEEENS5_IJNS5_IJNS5_IJNSA_ILi16EEESN_EEEiEEENS5_IJNS5_IJNSA_ILi0EEESB_EEENSA_ILi512EEEEEENS5_IJSV_iEEEEEEEEEEESJ_S12_NS4_8TiledMMAINS4_8MMA_AtomIJNS4_17SM100_MMA_MXF4_SSISH_SH_fSI_Li128ELi256ELi32ELNS4_4UMMA5MajorE0ELS17_0ELNS16_7ScaleInE0ELS18_0EEEEEENSL_ISC_NS5_IJSV_SV_SV_EEEEENS5_IJNS4_10UnderscoreES1D_S1D_EEEEENS5_IJNS4_13SM90_TMA_LOADES1G_EEENS5_IJNS4_14ComposedLayoutINS4_7SwizzleILi2ELi4ELi3EEENS4_18smem_ptr_flag_bitsILi4EEENSL_INS5_IJNSA_ILi8EEESE_EEENS5_IJSE_SB_EEEEEEENSL_INS5_IJNS5_IJNS5_IJSO_SB_EEENS5_IJSM_NSA_ILi2EEEEEEEEESB_NS5_IJS1T_SB_EEEEEENS5_IJNS5_IJNS5_IJST_SX_EEESW_EEESV_NS5_IJS1T_SX_EEEEEEEEEEEvNS4_8identityES1H_NS5_IJS1R_NSL_INS5_IJNS5_IJNS5_IJSO_S1T_EEES1U_EEESB_S1W_EEENS5_IJS1Z_SV_NS5_IJS1T_NSA_ILi1024EEEEEEEEEEEEEEvS24_EENS_8epilogue10collective18CollectiveEpilogueINS2E_23Sm100TmaWarpSpecializedILi4ELi2ELi64ELb1ELb0EEEJSG_NS5_IJNSL_ISE_SB_EENSL_INSA_ILi64EEESB_EEEEENS_10bfloat16_tESK_S2N_SK_NS2E_6fusion15FusionCallbacksIS2I_NS2O_17LinearCombinationIS2N_fS2N_fLNS_15FloatRoundStyleE2EEESG_S2M_JEEENS4_5SM1004TMEM4LOAD26SM100_TMEM_LOAD_32dp32b64xES1G_NS1I_INS1J_ILi3ELi4ELi3EEENS1L_ILi16EEENSL_INS5_IJS1N_S2K_EEENS5_IJS2K_SB_EEEEEEENS4_39AutoVectorizingCopyWithAssumedAlignmentILi128EEENS4_14SM90_TMA_STOREES33_S35_S35_EEEvvEEEEvNT_6ParamsE) ;  /* 0xffffff38025c7950 */ /* 0x000fea0003c3ffff */
.L_x_177:
[----:B------:R-:W-:-:S00]  /*c690*/  BRA `(.L_x_177) ;  /* 0xfffffffc00fc7947 */ /* 0x000fc0000383ffff */
[----:B------:R-:W-:-:S00]  /*c6a0*/  NOP ;  /* 0x0000000000007918 */ /* 0x000fc00000000000 */
        /* <DEDUP_REMOVED lines=13> */
.L_x_178:


//--------------------- .nv.global.init           --------------------------
	.section	.nv.global.init,"aw",@progbits
.nv.global.init:
	.type		$str$29,@object
	.size		$str$29,($str$30 - $str$29)
$str$29:
        /*0000*/ 	.byte	0x28, 0x61, 0x64, 0x64, 0x72, 0x65, 0x73, 0x73, 0x20, 0x26, 0x20, 0x6d, 0x61, 0x73, 0x6b, 0x29
        /*0010*/ 	.byte	0x20, 0x3d, 0x3d, 0x20, 0x30, 0x00
	.type		$str$30,@object
	.size		$str$30,($str$26 - $str$30)
$str$30:
        /*0016*/ 	.byte	0x2f, 0x74, 0x6d, 0x70, 0x2f, 0x63, 0x75, 0x74, 0x6c, 0x61, 0x73, 0x73, 0x5f, 0x73, 0x77, 0x65
        /*0026*/ 	.byte	0x65, 0x70, 0x5f, 0x73, 0x72, 0x63, 0x2f, 0x69, 0x6e, 0x63, 0x6c, 0x75, 0x64, 0x65, 0x2f, 0x63
        /*0036*/ 	.byte	0x75, 0x74, 0x65, 0x2f, 0x70, 0x6f, 0x69, 0x6e, 0x74, 0x65, 0x72, 0x5f, 0x66, 0x6c, 0x61, 0x67
        /*0046*/ 	.byte	0x67, 0x65, 0x64, 0x2e, 0x68, 0x70, 0x70, 0x00
	.type		$str$26,@object
	.size		$str$26,($str$25 - $str$26)
$str$26:
        /*004e*/ 	.byte	0x2f, 0x74, 0x6d, 0x70, 0x2f, 0x63, 0x75, 0x74, 0x6c, 0x61, 0x73, 0x73, 0x5f, 0x73, 0x77, 0x65
        /*005e*/ 	.byte	0x65, 0x70, 0x5f, 0x73, 0x72, 0x63, 0x2f, 0x69, 0x6e, 0x63, 0x6c, 0x75, 0x64, 0x65, 0x2f, 0x63
        /*006e*/ 	.byte	0x75, 0x74, 0x65, 0x2f, 0x61, 0x74, 0x6f, 0x6d, 0x2f, 0x63, 0x6f, 0x70, 0x79, 0x5f, 0x74, 0x72
        /*007e*/ 	.byte	0x61, 0x69, 0x74, 0x73, 0x5f, 0x73, 0x6d, 0x31, 0x30, 0x30, 0x2e, 0x68, 0x70, 0x70, 0x00
	.type		$str$25,@object
	.size		$str$25,(__unnamed_1 - $str$25)
$str$25:
        /*008d*/ 	.byte	0x28, 0x28, 0x75, 0x69, 0x6e, 0x74, 0x33, 0x32, 0x5f, 0x74, 0x28, 0x74, 0x68, 0x72, 0x65, 0x61
        /*009d*/ 	.byte	0x64, 0x49, 0x64, 0x78, 0x2e, 0x78, 0x29, 0x20, 0x2f, 0x20, 0x33, 0x32, 0x29, 0x20, 0x25, 0x20
        /*00ad*/ 	.byte	0x34, 0x29, 0x20, 0x3d, 0x3d, 0x20, 0x28, 0x28, 0x28, 0x74, 0x6d, 0x65, 0x6d, 0x5f, 0x61, 0x64
        /*00bd*/ 	.byte	0x64, 0x72, 0x20, 0x3e, 0x3e, 0x20, 0x31, 0x36, 0x29, 0x20, 0x2f, 0x20, 0x33, 0x32, 0x29, 0x20
        /*00cd*/ 	.byte	0x25, 0x20, 0x34, 0x29, 0x00
	.type		__unnamed_1,@object
	.size		__unnamed_1,(__unnamed_2 - __unnamed_1)
__unnamed_1:
        /*00d2*/ 	.byte	0x61, 0x75, 0x74, 0x6f, 0x20, 0x63, 0x75, 0x74, 0x65, 0x3a, 0x3a, 0x61, 0x73, 0x5f, 0x70, 0x6f
        /* <DEDUP_REMOVED lines=24> */
        /*0262*/ 	.byte	0x38, 0x31, 0x39, 0x32, 0x3e, 0x3e, 0x3e, 0x3e, 0x5d, 0x00
	.type		__unnamed_2,@object
	.size		__unnamed_2,(.L_2 - __unnamed_2)
__unnamed_2:
        /* <DEDUP_REMOVED lines=43> */
        /*051c*/ 	.byte	0x74, 0x65, 0x3a, 0x3a, 0x43, 0x3c, 0x30, 0x3e, 0x3e, 0x3e, 0x3e, 0x5d, 0x00
.L_2:


//--------------------- .nv.shared._ZN7cutlass13device_kernelINS_4gemm6kernel13GemmUniversalIN4cute5tupleIJiiiiEEENS1_10collective13CollectiveMmaINS1_46MainloopSm100TmaUmmaWarpSpecializedBlockScaledILi6ELi2ELi1ENS5_IJNS4_1CILi1EEESB_SB_EEEEENS5_IJNSA_ILi128EEENSA_ILi256EEESE_EEENS5_IJNS_12float_e2m1_tENS_13float_ue8m0_tEEEENS5_IJNS5_IJlSB_lEEENS4_6LayoutINS5_IJNS5_IJNS5_IJNSA_ILi32EEENSA_ILi4EEEEEEiEEESP_NS5_IJSB_iEEEEEENS5_IJNS5_IJNS5_IJNSA_ILi16EEESN_EEEiEEENS5_IJNS5_IJNSA_ILi0EEESB_EEENSA_ILi512EEEEEENS5_IJSV_iEEEEEEEEEEESJ_S12_NS4_8TiledMMAINS4_8MMA_AtomIJNS4_17SM100_MMA_MXF4_SSISH_SH_fSI_Li128ELi256ELi32ELNS4_4UMMA5MajorE0ELS17_0ELNS16_7ScaleInE0ELS18_0EEEEEENSL_ISC_NS5_IJSV_SV_SV_EEEEENS5_IJNS4_10UnderscoreES1D_S1D_EEEEENS5_IJNS4_13SM90_TMA_LOADES1G_EEENS5_IJNS4_14ComposedLayoutINS4_7SwizzleILi2ELi4ELi3EEENS4_18smem_ptr_flag_bitsILi4EEENSL_INS5_IJNSA_ILi8EEESE_EEENS5_IJSE_SB_EEEEEEENSL_INS5_IJNS5_IJNS5_IJSO_SB_EEENS5_IJSM_NSA_ILi2EEEEEEEEESB_NS5_IJS1T_SB_EEEEEENS5_IJNS5_IJNS5_IJST_SX_EEESW_EEESV_NS5_IJS1T_SX_EEEEEEEEEEEvNS4_8identityES1H_NS5_IJS1R_NSL_INS5_IJNS5_IJNS5_IJSO_S1T_EEES1U_EEESB_S1W_EEENS5_IJS1Z_SV_NS5_IJS1T_NSA_ILi1024EEEEEEEEEEEEEEvS24_EENS_8epilogue10collective18CollectiveEpilogueINS2E_23Sm100TmaWarpSpecializedILi4ELi2ELi64ELb1ELb0EEEJSG_NS5_IJNSL_ISE_SB_EENSL_INSA_ILi64EEESB_EEEEENS_10bfloat16_tESK_S2N_SK_NS2E_6fusion15FusionCallbacksIS2I_NS2O_17LinearCombinationIS2N_fS2N_fLNS_15FloatRoundStyleE2EEESG_S2M_JEEENS4_5SM1004TMEM4LOAD26SM100_TMEM_LOAD_32dp32b64xES1G_NS1I_INS1J_ILi3ELi4ELi3EEENS1L_ILi16EEENSL_INS5_IJS1N_S2K_EEENS5_IJS2K_SB_EEEEEEENS4_39AutoVectorizingCopyWithAssumedAlignmentILi128EEENS4_14SM90_TMA_STOREES33_S35_S35_EEEvvEEEEvNT_6ParamsE --------------------------
	.section	.nv.shared._ZN7cutlass13device_kernelINS_4gemm6kernel13GemmUniversalIN4cute5tupleIJiiiiEEENS1_10collective13CollectiveMmaINS1_46MainloopSm100TmaUmmaWarpSpecializedBlockScaledILi6ELi2ELi1ENS5_IJNS4_1CILi1EEESB_SB_EEEEENS5_IJNSA_ILi128EEENSA_ILi256EEESE_EEENS5_IJNS_12float_e2m1_tENS_13float_ue8m0_tEEEENS5_IJNS5_IJlSB_lEEENS4_6LayoutINS5_IJNS5_IJNS5_IJNSA_ILi32EEENSA_ILi4EEEEEEiEEESP_NS5_IJSB_iEEEEEENS5_IJNS5_IJNS5_IJNSA_ILi16EEESN_EEEiEEENS5_IJNS5_IJNSA_ILi0EEESB_EEENSA_ILi512EEEEEENS5_IJSV_iEEEEEEEEEEESJ_S12_NS4_8TiledMMAINS4_8MMA_AtomIJNS4_17SM100_MMA_MXF4_SSISH_SH_fSI_Li128ELi256ELi32ELNS4_4UMMA5MajorE0ELS17_0ELNS16_7ScaleInE0ELS18_0EEEEEENSL_ISC_NS5_IJSV_SV_SV_EEEEENS5_IJNS4_10UnderscoreES1D_S1D_EEEEENS5_IJNS4_13SM90_TMA_LOADES1G_EEENS5_IJNS4_14ComposedLayoutINS4_7SwizzleILi2ELi4ELi3EEENS4_18smem_ptr_flag_bitsILi4EEENSL_INS5_IJNSA_ILi8EEESE_EEENS5_IJSE_SB_EEEEEEENSL_INS5_IJNS5_IJNS5_IJSO_SB_EEENS5_IJSM_NSA_ILi2EEEEEEEEESB_NS5_IJS1T_SB_EEEEEENS5_IJNS5_IJNS5_IJST_SX_EEESW_EEESV_NS5_IJS1T_SX_EEEEEEEEEEEvNS4_8identityES1H_NS5_IJS1R_NSL_INS5_IJNS5_IJNS5_IJSO_S1T_EEES1U_EEESB_S1W_EEENS5_IJS1Z_SV_NS5_IJS1T_NSA_ILi1024EEEEEEEEEEEEEEvS24_EENS_8epilogue10collective18CollectiveEpilogueINS2E_23Sm100TmaWarpSpecializedILi4ELi2ELi64ELb1ELb0EEEJSG_NS5_IJNSL_ISE_SB_EENSL_INSA_ILi64EEESB_EEEEENS_10bfloat16_tESK_S2N_SK_NS2E_6fusion15FusionCallbacksIS2I_NS2O_17LinearCombinationIS2N_fS2N_fLNS_15FloatRoundStyleE2EEESG_S2M_JEEENS4_5SM1004TMEM4LOAD26SM100_TMEM_LOAD_32dp32b64xES1G_NS1I_INS1J_ILi3ELi4ELi3EEENS1L_ILi16EEENSL_INS5_IJS1N_S2K_EEENS5_IJS2K_SB_EEEEEEENS4_39AutoVectorizingCopyWithAssumedAlignmentILi128EEENS4_14SM90_TMA_STOREES33_S35_S35_EEEvvEEEEvNT_6ParamsE,"aw",@nobits
	.sectionflags	@""
	.align	16
	.zero		1024


//--------------------- .nv.shared.reserved.0     --------------------------
	.section	.nv.shared.reserved.0,"aw",@nobits
	.weak		__nv_reservedSMEM_offset_0_alias
	.size		__nv_reservedSMEM_offset_0_alias, 0, 64
	.other		__nv_reservedSMEM_offset_0_alias,@"STO_CUDA_RESERVED_SHARED STV_DEFAULT"
__nv_reservedSMEM_offset_0_alias:
	.zero		0
.nv.shared.reserved.0:
	.zero		64
	.weak		__nv_reservedSMEM_tcgen05_partition
	.type		__nv_reservedSMEM_tcgen05_partition,@object
	.size		__nv_reservedSMEM_tcgen05_partition,(.L_0 - __nv_reservedSMEM_tcgen05_partition)
__nv_reservedSMEM_tcgen05_partition:
	.zero		32
.L_0:


//--------------------- .nv.global                --------------------------
	.section	.nv.global,"aw",@nobits
.nv.global:
	.type		_ZN40_INTERNAL_b978cf74_4_k_cu_8d4c5b14_283614cute1_E,@object
	.size		_ZN40_INTERNAL_b978cf74_4_k_cu_8d4c5b14_283614cute1_E,(_ZN40_INTERNAL_b978cf74_4_k_cu_8d4c5b14_283614cuda3std3__45__cpo6cbeginE - _ZN40_INTERNAL_b978cf74_4_k_cu_8d4c5b14_283614cute1_E)
_ZN40_INTERNAL_b978cf74_4_k_cu_8d4c5b14_283614cute1_E:
	.zero		1
	.type		_ZN40_INTERNAL_b978cf74_4_k_cu_8d4c5b14_283614cuda3std3__45__cpo6cbeginE,@object
	.size		_ZN40_INTERNAL_b978cf74_4_k_cu_8d4c5b14_283614cuda3std3__45__cpo6cbeginE,(_ZN40_INTERNAL_b978cf74_4_k_cu_8d4c5b14_283614cuda3std3__48in_placeE - _ZN40_INTERNAL_b978cf74_4_k_cu_8d4c5b14_283614cuda3std3__45__cpo6cbeginE)
_ZN40_INTERNAL_b978cf74_4_k_cu_8d4c5b14_283614cuda3std3__45__cpo6cbeginE:
	.zero		1
	.type		_ZN40_INTERNAL_b978cf74_4_k_cu_8d4c5b14_283614cuda3std3__48in_placeE,@object
	.size		_ZN40_INTERNAL_b978cf74_4_k_cu_8d4c5b14_283614cuda3std3__48in_placeE,(_ZN40_INTERNAL_b978cf74_4_k_cu_8d4c5b14_283614cuda3std6ranges3__45__cpo9iter_moveE - _ZN40_INTERNAL_b978cf74_4_k_cu_8d4c5b14_283614cuda3std3__48in_placeE)
_ZN40_INTERNAL_b978cf74_4_k_cu_8d4c5b14_283614cuda3std3__48in_placeE:
	.zero		1
	.type		_ZN40_INTERNAL_b978cf74_4_k_cu_8d4c5b14_283614cuda3std6ranges3__45__cpo9iter_moveE,@object
	.size		_ZN40_INTERNAL_b978cf74_4_k_cu_8d4c5b14_283614cuda3std6ranges3__45__cpo9iter_moveE,(_ZN40_INTERNAL_b978cf74_4_k_cu_8d4c5b14_283614cuda3std3__45__cpo5beginE - _ZN40_INTERNAL_b978cf74_4_k_cu_8d4c5b14_283614cuda3std6ranges3__45__cpo9iter_moveE)
_ZN40_INTERNAL_b978cf74_4_k_cu_8d4c5b14_283614cuda3std6ranges3__45__cpo9iter_moveE:
	.zero		1
	.type		_ZN40_INTERNAL_b978cf74_4_k_cu_8d4c5b14_283614cuda3std3__45__cpo5beginE,@object
	.size		_ZN40_INTERNAL_b978cf74_4_k_cu_8d4c5b14_283614cuda3std3__45__cpo5beginE,(_ZN40_INTERNAL_b978cf74_4_k_cu_8d4c5b14_283614cuda3std3__442_GLOBAL__N__b978cf74_4_k_cu_8d4c5b14_283616ignoreE - _ZN40_INTERNAL_b978cf74_4_k_cu_8d4c5b14_283614cuda3std3__45__cpo5beginE)
_ZN40_INTERNAL_b978cf74_4_k_cu_8d4c5b14_283614cuda3std3__45__cpo5beginE:
	.zero		1
	.type		_ZN40_INTERNAL_b978cf74_4_k_cu_8d4c5b14_283614cuda3std3__442_GLOBAL__N__b978cf74_4_k_cu_8d4c5b14_283616ignoreE,@object
	.size		_ZN40_INTERNAL_b978cf74_4_k_cu_8d4c5b14_283614cuda3std3__442_GLOBAL__N__b978cf74_4_k_cu_8d4c5b14_283616ignoreE,(_ZN40_INTERNAL_b978cf74_4_k_cu_8d4c5b14_283614cute7productE - _ZN40_INTERNAL_b978cf74_4_k_cu_8d4c5b14_283614cuda3std3__442_GLOBAL__N__b978cf74_4_k_cu_8d4c5b14_283616ignoreE)
_ZN40_INTERNAL_b978cf74_4_k_cu_8d4c5b14_283614cuda3std3__442_GLOBAL__N__b978cf74_4_k_cu_8d4c5b14_283616ignoreE:
	.zero		1
	.type		_ZN40_INTERNAL_b978cf74_4_k_cu_8d4c5b14_283614cute7productE,@object
	.size		_ZN40_INTERNAL_b978cf74_4_k_cu_8d4c5b14_283614cute7productE,(_ZN40_INTERNAL_b978cf74_4_k_cu_8d4c5b14_283614cuda3std3__45__cpo3endE - _ZN40_INTERNAL_b978cf74_4_k_cu_8d4c5b14_283614cute7productE)
_ZN40_INTERNAL_b978cf74_4_k_cu_8d4c5b14_283614cute7productE:
	.zero		1
	.type		_ZN40_INTERNAL_b978cf74_4_k_cu_8d4c5b14_283614cuda3std3__45__cpo3endE,@object
	.size		_ZN40_INTERNAL_b978cf74_4_k_cu_8d4c5b14_283614cuda3std3__45__cpo3endE,(_ZN40_INTERNAL_b978cf74_4_k_cu_8d4c5b14_283614cuda3std3__419piecewise_constructE - _ZN40_INTERNAL_b978cf74_4_k_cu_8d4c5b14_283614cuda3std3__45__cpo3endE)
_ZN40_INTERNAL_b978cf74_4_k_cu_8d4c5b14_283614cuda3std3__45__cpo3endE:
	.zero		1
	.type		_ZN40_INTERNAL_b978cf74_4_k_cu_8d4c5b14_283614cuda3std3__419piecewise_constructE,@object
	.size		_ZN40_INTERNAL_b978cf74_4_k_cu_8d4c5b14_283614cuda3std3__419piecewise_constructE,(_ZN40_INTERNAL_b978cf74_4_k_cu_8d4c5b14_283614cuda3std3__45__cpo4cendE - _ZN40_INTERNAL_b978cf74_4_k_cu_8d4c5b14_283614cuda3std3__419piecewise_constructE)
_ZN40_INTERNAL_b978cf74_4_k_cu_8d4c5b14_283614cuda3std3__419piecewise_constructE:
	.zero		1
	.type		_ZN40_INTERNAL_b978cf74_4_k_cu_8d4c5b14_283614cuda3std3__45__cpo4cendE,@object
	.size		_ZN40_INTERNAL_b978cf74_4_k_cu_8d4c5b14_283614cuda3std3__45__cpo4cendE,(_ZN40_INTERNAL_b978cf74_4_k_cu_8d4c5b14_283614cuda3std6ranges3__45__cpo4swapE - _ZN40_INTERNAL_b978cf74_4_k_cu_8d4c5b14_283614cuda3std3__45__cpo4cendE)
_ZN40_INTERNAL_b978cf74_4_k_cu_8d4c5b14_283614cuda3std3__45__cpo4cendE:
	.zero		1
	.type		_ZN40_INTERNAL_b978cf74_4_k_cu_8d4c5b14_283614cuda3std6ranges3__45__cpo4swapE,@object
	.size		_ZN40_INTERNAL_b978cf74_4_k_cu_8d4c5b14_283614cuda3std6ranges3__45__cpo4swapE,(.L_10 - _ZN40_INTERNAL_b978cf74_4_k_cu_8d4c5b14_283614cuda3std6ranges3__45__cpo4swapE)
_ZN40_INTERNAL_b978cf74_4_k_cu_8d4c5b14_283614cuda3std6ranges3__45__cpo4swapE:
	.zero		1
.L_10:


//--------------------- .nv.constant0._ZN7cutlass13device_kernelINS_4gemm6kernel13GemmUniversalIN4cute5tupleIJiiiiEEENS1_10collective13CollectiveMmaINS1_46MainloopSm100TmaUmmaWarpSpecializedBlockScaledILi6ELi2ELi1ENS5_IJNS4_1CILi1EEESB_SB_EEEEENS5_IJNSA_ILi128EEENSA_ILi256EEESE_EEENS5_IJNS_12float_e2m1_tENS_13float_ue8m0_tEEEENS5_IJNS5_IJlSB_lEEENS4_6LayoutINS5_IJNS5_IJNS5_IJNSA_ILi32EEENSA_ILi4EEEEEEiEEESP_NS5_IJSB_iEEEEEENS5_IJNS5_IJNS5_IJNSA_ILi16EEESN_EEEiEEENS5_IJNS5_IJNSA_ILi0EEESB_EEENSA_ILi512EEEEEENS5_IJSV_iEEEEEEEEEEESJ_S12_NS4_8TiledMMAINS4_8MMA_AtomIJNS4_17SM100_MMA_MXF4_SSISH_SH_fSI_Li128ELi256ELi32ELNS4_4UMMA5MajorE0ELS17_0ELNS16_7ScaleInE0ELS18_0EEEEEENSL_ISC_NS5_IJSV_SV_SV_EEEEENS5_IJNS4_10UnderscoreES1D_S1D_EEEEENS5_IJNS4_13SM90_TMA_LOADES1G_EEENS5_IJNS4_14ComposedLayoutINS4_7SwizzleILi2ELi4ELi3EEENS4_18smem_ptr_flag_bitsILi4EEENSL_INS5_IJNSA_ILi8EEESE_EEENS5_IJSE_SB_EEEEEEENSL_INS5_IJNS5_IJNS5_IJSO_SB_EEENS5_IJSM_NSA_ILi2EEEEEEEEESB_NS5_IJS1T_SB_EEEEEENS5_IJNS5_IJNS5_IJST_SX_EEESW_EEESV_NS5_IJS1T_SX_EEEEEEEEEEEvNS4_8identityES1H_NS5_IJS1R_NSL_INS5_IJNS5_IJNS5_IJSO_S1T_EEES1U_EEESB_S1W_EEENS5_IJS1Z_SV_NS5_IJS1T_NSA_ILi1024EEEEEEEEEEEEEEvS24_EENS_8epilogue10collective18CollectiveEpilogueINS2E_23Sm100TmaWarpSpecializedILi4ELi2ELi64ELb1ELb0EEEJSG_NS5_IJNSL_ISE_SB_EENSL_INSA_ILi64EEESB_EEEEENS_10bfloat16_tESK_S2N_SK_NS2E_6fusion15FusionCallbacksIS2I_NS2O_17LinearCombinationIS2N_fS2N_fLNS_15FloatRoundStyleE2EEESG_S2M_JEEENS4_5SM1004TMEM4LOAD26SM100_TMEM_LOAD_32dp32b64xES1G_NS1I_INS1J_ILi3ELi4ELi3EEENS1L_ILi16EEENSL_INS5_IJS1N_S2K_EEENS5_IJS2K_SB_EEEEEEENS4_39AutoVectorizingCopyWithAssumedAlignmentILi128EEENS4_14SM90_TMA_STOREES33_S35_S35_EEEvvEEEEvNT_6ParamsE --------------------------
	.section	.nv.constant0._ZN7cutlass13device_kernelINS_4gemm6kernel13GemmUniversalIN4cute5tupleIJiiiiEEENS1_10collective13CollectiveMmaINS1_46MainloopSm100TmaUmmaWarpSpecializedBlockScaledILi6ELi2ELi1ENS5_IJNS4_1CILi1EEESB_SB_EEEEENS5_IJNSA_ILi128EEENSA_ILi256EEESE_EEENS5_IJNS_12float_e2m1_tENS_13float_ue8m0_tEEEENS5_IJNS5_IJlSB_lEEENS4_6LayoutINS5_IJNS5_IJNS5_IJNSA_ILi32EEENSA_ILi4EEEEEEiEEESP_NS5_IJSB_iEEEEEENS5_IJNS5_IJNS5_IJNSA_ILi16EEESN_EEEiEEENS5_IJNS5_IJNSA_ILi0EEESB_EEENSA_ILi512EEEEEENS5_IJSV_iEEEEEEEEEEESJ_S12_NS4_8TiledMMAINS4_8MMA_AtomIJNS4_17SM100_MMA_MXF4_SSISH_SH_fSI_Li128ELi256ELi32ELNS4_4UMMA5MajorE0ELS17_0ELNS16_7ScaleInE0ELS18_0EEEEEENSL_ISC_NS5_IJSV_SV_SV_EEEEENS5_IJNS4_10UnderscoreES1D_S1D_EEEEENS5_IJNS4_13SM90_TMA_LOADES1G_EEENS5_IJNS4_14ComposedLayoutINS4_7SwizzleILi2ELi4ELi3EEENS4_18smem_ptr_flag_bitsILi4EEENSL_INS5_IJNSA_ILi8EEESE_EEENS5_IJSE_SB_EEEEEEENSL_INS5_IJNS5_IJNS5_IJSO_SB_EEENS5_IJSM_NSA_ILi2EEEEEEEEESB_NS5_IJS1T_SB_EEEEEENS5_IJNS5_IJNS5_IJST_SX_EEESW_EEESV_NS5_IJS1T_SX_EEEEEEEEEEEvNS4_8identityES1H_NS5_IJS1R_NSL_INS5_IJNS5_IJNS5_IJSO_S1T_EEES1U_EEESB_S1W_EEENS5_IJS1Z_SV_NS5_IJS1T_NSA_ILi1024EEEEEEEEEEEEEEvS24_EENS_8epilogue10collective18CollectiveEpilogueINS2E_23Sm100TmaWarpSpecializedILi4ELi2ELi64ELb1ELb0EEEJSG_NS5_IJNSL_ISE_SB_EENSL_INSA_ILi64EEESB_EEEEENS_10bfloat16_tESK_S2N_SK_NS2E_6fusion15FusionCallbacksIS2I_NS2O_17LinearCombinationIS2N_fS2N_fLNS_15FloatRoundStyleE2EEESG_S2M_JEEENS4_5SM1004TMEM4LOAD26SM100_TMEM_LOAD_32dp32b64xES1G_NS1I_INS1J_ILi3ELi4ELi3EEENS1L_ILi16EEENSL_INS5_IJS1N_S2K_EEENS5_IJS2K_SB_EEEEEEENS4_39AutoVectorizingCopyWithAssumedAlignmentILi128EEENS4_14SM90_TMA_STOREES33_S35_S35_EEEvvEEEEvNT_6ParamsE,"a",@progbits
	.sectionflags	@""
	.align	4
.nv.constant0._ZN7cutlass13device_kernelINS_4gemm6kernel13GemmUniversalIN4cute5tupleIJiiiiEEENS1_10collective13CollectiveMmaINS1_46MainloopSm100TmaUmmaWarpSpecializedBlockScaledILi6ELi2ELi1ENS5_IJNS4_1CILi1EEESB_SB_EEEEENS5_IJNSA_ILi128EEENSA_ILi256EEESE_EEENS5_IJNS_12float_e2m1_tENS_13float_ue8m0_tEEEENS5_IJNS5_IJlSB_lEEENS4_6LayoutINS5_IJNS5_IJNS5_IJNSA_ILi32EEENSA_ILi4EEEEEEiEEESP_NS5_IJSB_iEEEEEENS5_IJNS5_IJNS5_IJNSA_ILi16EEESN_EEEiEEENS5_IJNS5_IJNSA_ILi0EEESB_EEENSA_ILi512EEEEEENS5_IJSV_iEEEEEEEEEEESJ_S12_NS4_8TiledMMAINS4_8MMA_AtomIJNS4_17SM100_MMA_MXF4_SSISH_SH_fSI_Li128ELi256ELi32ELNS4_4UMMA5MajorE0ELS17_0ELNS16_7ScaleInE0ELS18_0EEEEEENSL_ISC_NS5_IJSV_SV_SV_EEEEENS5_IJNS4_10UnderscoreES1D_S1D_EEEEENS5_IJNS4_13SM90_TMA_LOADES1G_EEENS5_IJNS4_14ComposedLayoutINS4_7SwizzleILi2ELi4ELi3EEENS4_18smem_ptr_flag_bitsILi4EEENSL_INS5_IJNSA_ILi8EEESE_EEENS5_IJSE_SB_EEEEEEENSL_INS5_IJNS5_IJNS5_IJSO_SB_EEENS5_IJSM_NSA_ILi2EEEEEEEEESB_NS5_IJS1T_SB_EEEEEENS5_IJNS5_IJNS5_IJST_SX_EEESW_EEESV_NS5_IJS1T_SX_EEEEEEEEEEEvNS4_8identityES1H_NS5_IJS1R_NSL_INS5_IJNS5_IJNS5_IJSO_S1T_EEES1U_EEESB_S1W_EEENS5_IJS1Z_SV_NS5_IJS1T_NSA_ILi1024EEEEEEEEEEEEEEvS24_EENS_8epilogue10collective18CollectiveEpilogueINS2E_23Sm100TmaWarpSpecializedILi4ELi2ELi64ELb1ELb0EEEJSG_NS5_IJNSL_ISE_SB_EENSL_INSA_ILi64EEESB_EEEEENS_10bfloat16_tESK_S2N_SK_NS2E_6fusion15FusionCallbacksIS2I_NS2O_17LinearCombinationIS2N_fS2N_fLNS_15FloatRoundStyleE2EEESG_S2M_JEEENS4_5SM1004TMEM4LOAD26SM100_TMEM_LOAD_32dp32b64xES1G_NS1I_INS1J_ILi3ELi4ELi3EEENS1L_ILi16EEENSL_INS5_IJS1N_S2K_EEENS5_IJS2K_SB_EEEEEEENS4_39AutoVectorizingCopyWithAssumedAlignmentILi128EEENS4_14SM90_TMA_STOREES33_S35_S35_EEEvvEEEEvNT_6ParamsE:
	.zero		3968


//--------------------- SYMBOLS --------------------------

	.type		.nv.reservedSmem.offset0,@object
	.size		.nv.reservedSmem.offset0,0x4
	.type		.nv.reservedSmem.cap,@object
	.size		.nv.reservedSmem.cap,0x4
	.type		__assertfail,@function
